//
// Generated by NVIDIA NVVM Compiler
//
// Compiler Build ID: CL-36424714
// Cuda compilation tools, release 13.0, V13.0.88
// Based on NVVM 20.0.0
//

.version 9.0
.target sm_100
.address_size 64

	// .globl	_ZN3cub18CUB_300001_SM_10006detail11EmptyKernelIvEEvv
.global .align 1 .b8 _ZN34_INTERNAL_dc776d28_4_k_cu_d23e65024cuda3std3__45__cpo5beginE[1];
.global .align 1 .b8 _ZN34_INTERNAL_dc776d28_4_k_cu_d23e65024cuda3std3__45__cpo3endE[1];
.global .align 1 .b8 _ZN34_INTERNAL_dc776d28_4_k_cu_d23e65024cuda3std3__45__cpo6cbeginE[1];
.global .align 1 .b8 _ZN34_INTERNAL_dc776d28_4_k_cu_d23e65024cuda3std3__45__cpo4cendE[1];
.global .align 1 .b8 _ZN34_INTERNAL_dc776d28_4_k_cu_d23e65024cuda3std3__45__cpo6rbeginE[1];
.global .align 1 .b8 _ZN34_INTERNAL_dc776d28_4_k_cu_d23e65024cuda3std3__45__cpo4rendE[1];
.global .align 1 .b8 _ZN34_INTERNAL_dc776d28_4_k_cu_d23e65024cuda3std3__45__cpo7crbeginE[1];
.global .align 1 .b8 _ZN34_INTERNAL_dc776d28_4_k_cu_d23e65024cuda3std3__45__cpo5crendE[1];
.global .align 1 .b8 _ZN34_INTERNAL_dc776d28_4_k_cu_d23e65024cuda3std3__436_GLOBAL__N__dc776d28_4_k_cu_d23e65026ignoreE[1];
.global .align 1 .b8 _ZN34_INTERNAL_dc776d28_4_k_cu_d23e65024cuda3std3__419piecewise_constructE[1];
.global .align 1 .b8 _ZN34_INTERNAL_dc776d28_4_k_cu_d23e65024cuda3std3__48in_placeE[1];
.global .align 1 .b8 _ZN34_INTERNAL_dc776d28_4_k_cu_d23e65024cuda3std3__420unreachable_sentinelE[1];
.global .align 1 .b8 _ZN34_INTERNAL_dc776d28_4_k_cu_d23e65024cuda3std3__47nulloptE[1];
.global .align 1 .b8 _ZN34_INTERNAL_dc776d28_4_k_cu_d23e65024cuda3std3__48unexpectE[1];
.global .align 1 .b8 _ZN34_INTERNAL_dc776d28_4_k_cu_d23e65024cuda3std6ranges3__45__cpo4swapE[1];
.global .align 1 .b8 _ZN34_INTERNAL_dc776d28_4_k_cu_d23e65024cuda3std6ranges3__45__cpo9iter_moveE[1];
.global .align 1 .b8 _ZN34_INTERNAL_dc776d28_4_k_cu_d23e65024cuda3std6ranges3__45__cpo5beginE[1];
.global .align 1 .b8 _ZN34_INTERNAL_dc776d28_4_k_cu_d23e65024cuda3std6ranges3__45__cpo3endE[1];
.global .align 1 .b8 _ZN34_INTERNAL_dc776d28_4_k_cu_d23e65024cuda3std6ranges3__45__cpo6cbeginE[1];
.global .align 1 .b8 _ZN34_INTERNAL_dc776d28_4_k_cu_d23e65024cuda3std6ranges3__45__cpo4cendE[1];
.global .align 1 .b8 _ZN34_INTERNAL_dc776d28_4_k_cu_d23e65024cuda3std6ranges3__45__cpo7advanceE[1];
.global .align 1 .b8 _ZN34_INTERNAL_dc776d28_4_k_cu_d23e65024cuda3std6ranges3__45__cpo9iter_swapE[1];
.global .align 1 .b8 _ZN34_INTERNAL_dc776d28_4_k_cu_d23e65024cuda3std6ranges3__45__cpo4nextE[1];
.global .align 1 .b8 _ZN34_INTERNAL_dc776d28_4_k_cu_d23e65024cuda3std6ranges3__45__cpo4prevE[1];
.global .align 1 .b8 _ZN34_INTERNAL_dc776d28_4_k_cu_d23e65024cuda3std6ranges3__45__cpo4dataE[1];
.global .align 1 .b8 _ZN34_INTERNAL_dc776d28_4_k_cu_d23e65024cuda3std6ranges3__45__cpo5cdataE[1];
.global .align 1 .b8 _ZN34_INTERNAL_dc776d28_4_k_cu_d23e65024cuda3std6ranges3__45__cpo4sizeE[1];
.global .align 1 .b8 _ZN34_INTERNAL_dc776d28_4_k_cu_d23e65024cuda3std6ranges3__45__cpo5ssizeE[1];
.global .align 1 .b8 _ZN34_INTERNAL_dc776d28_4_k_cu_d23e65024cuda3std6ranges3__45__cpo8distanceE[1];
.global .align 1 .b8 _ZN34_INTERNAL_dc776d28_4_k_cu_d23e65026thrust24THRUST_300001_SM_1000_NS8cuda_cub3parE[1];
.global .align 1 .b8 _ZN34_INTERNAL_dc776d28_4_k_cu_d23e65026thrust24THRUST_300001_SM_1000_NS8cuda_cub10par_nosyncE[1];
.global .align 1 .b8 _ZN34_INTERNAL_dc776d28_4_k_cu_d23e65026thrust24THRUST_300001_SM_1000_NS6system6detail10sequential3seqE[1];
.global .align 1 .b8 _ZN34_INTERNAL_dc776d28_4_k_cu_d23e65026thrust24THRUST_300001_SM_1000_NS6system3cpp3parE[1];
.global .align 1 .b8 _ZN34_INTERNAL_dc776d28_4_k_cu_d23e65026thrust24THRUST_300001_SM_1000_NS12placeholders2_1E[1];
.global .align 1 .b8 _ZN34_INTERNAL_dc776d28_4_k_cu_d23e65026thrust24THRUST_300001_SM_1000_NS12placeholders2_2E[1];
.global .align 1 .b8 _ZN34_INTERNAL_dc776d28_4_k_cu_d23e65026thrust24THRUST_300001_SM_1000_NS12placeholders2_3E[1];
.global .align 1 .b8 _ZN34_INTERNAL_dc776d28_4_k_cu_d23e65026thrust24THRUST_300001_SM_1000_NS12placeholders2_4E[1];
.global .align 1 .b8 _ZN34_INTERNAL_dc776d28_4_k_cu_d23e65026thrust24THRUST_300001_SM_1000_NS12placeholders2_5E[1];
.global .align 1 .b8 _ZN34_INTERNAL_dc776d28_4_k_cu_d23e65026thrust24THRUST_300001_SM_1000_NS12placeholders2_6E[1];
.global .align 1 .b8 _ZN34_INTERNAL_dc776d28_4_k_cu_d23e65026thrust24THRUST_300001_SM_1000_NS12placeholders2_7E[1];
.global .align 1 .b8 _ZN34_INTERNAL_dc776d28_4_k_cu_d23e65026thrust24THRUST_300001_SM_1000_NS12placeholders2_8E[1];
.global .align 1 .b8 _ZN34_INTERNAL_dc776d28_4_k_cu_d23e65026thrust24THRUST_300001_SM_1000_NS12placeholders2_9E[1];
.global .align 1 .b8 _ZN34_INTERNAL_dc776d28_4_k_cu_d23e65026thrust24THRUST_300001_SM_1000_NS12placeholders3_10E[1];
.global .align 1 .b8 _ZN34_INTERNAL_dc776d28_4_k_cu_d23e65026thrust24THRUST_300001_SM_1000_NS3seqE[1];
.global .align 1 .b8 _ZN34_INTERNAL_dc776d28_4_k_cu_d23e65026thrust24THRUST_300001_SM_1000_NS6deviceE[1];

.visible .entry _ZN3cub18CUB_300001_SM_10006detail11EmptyKernelIvEEvv()
{


	ret;

}
	// .globl	_ZN3cub18CUB_300001_SM_10006detail8for_each13static_kernelINS2_12policy_hub_t12policy_500_tEmN6thrust24THRUST_300001_SM_1000_NS8cuda_cub20__uninitialized_fill7functorINS7_10device_ptrIfEEfEEEEvT0_T1_
.visible .entry _ZN3cub18CUB_300001_SM_10006detail8for_each13static_kernelINS2_12policy_hub_t12policy_500_tEmN6thrust24THRUST_300001_SM_1000_NS8cuda_cub20__uninitialized_fill7functorINS7_10device_ptrIfEEfEEEEvT0_T1_(
	.param .u64 _ZN3cub18CUB_300001_SM_10006detail8for_each13static_kernelINS2_12policy_hub_t12policy_500_tEmN6thrust24THRUST_300001_SM_1000_NS8cuda_cub20__uninitialized_fill7functorINS7_10device_ptrIfEEfEEEEvT0_T1__param_0,
	.param .align 8 .b8 _ZN3cub18CUB_300001_SM_10006detail8for_each13static_kernelINS2_12policy_hub_t12policy_500_tEmN6thrust24THRUST_300001_SM_1000_NS8cuda_cub20__uninitialized_fill7functorINS7_10device_ptrIfEEfEEEEvT0_T1__param_1[16]
)
.maxntid 256
{
	.reg .pred 	%p<4>;
	.reg .b16 	%rs<5>;
	.reg .b32 	%r<10>;
	.reg .b32 	%f<3>;
	.reg .b64 	%rd<16>;

	ld.param.f32 	%f2, [_ZN3cub18CUB_300001_SM_10006detail8for_each13static_kernelINS2_12policy_hub_t12policy_500_tEmN6thrust24THRUST_300001_SM_1000_NS8cuda_cub20__uninitialized_fill7functorINS7_10device_ptrIfEEfEEEEvT0_T1__param_1+8];
	ld.param.u64 	%rd4, [_ZN3cub18CUB_300001_SM_10006detail8for_each13static_kernelINS2_12policy_hub_t12policy_500_tEmN6thrust24THRUST_300001_SM_1000_NS8cuda_cub20__uninitialized_fill7functorINS7_10device_ptrIfEEfEEEEvT0_T1__param_1];
	ld.param.u64 	%rd5, [_ZN3cub18CUB_300001_SM_10006detail8for_each13static_kernelINS2_12policy_hub_t12policy_500_tEmN6thrust24THRUST_300001_SM_1000_NS8cuda_cub20__uninitialized_fill7functorINS7_10device_ptrIfEEfEEEEvT0_T1__param_0];
	mov.u32 	%r7, %ctaid.x;
	mul.wide.u32 	%rd1, %r7, 512;
	sub.s64 	%rd2, %rd5, %rd1;
	setp.lt.u64 	%p1, %rd2, 512;
	@%p1 bra 	$L__BB1_2;
	mov.u32 	%r9, %tid.x;
	cvta.to.global.u64 	%rd11, %rd4;
	cvt.u64.u32 	%rd12, %r9;
	add.s64 	%rd13, %rd1, %rd12;
	shl.b64 	%rd14, %rd13, 2;
	add.s64 	%rd15, %rd11, %rd14;
	st.global.f32 	[%rd15], %f2;
	st.global.f32 	[%rd15+1024], %f2;
	bra.uni 	$L__BB1_6;
$L__BB1_2:
	cvta.to.global.u64 	%rd6, %rd4;
	mov.u32 	%r1, %tid.x;
	cvt.u64.u32 	%rd7, %r1;
	setp.le.u64 	%p2, %rd2, %rd7;
	add.s64 	%rd8, %rd1, %rd7;
	shl.b64 	%rd9, %rd8, 2;
	add.s64 	%rd3, %rd6, %rd9;
	@%p2 bra 	$L__BB1_4;
	st.global.f32 	[%rd3], %f2;
$L__BB1_4:
	add.s32 	%r8, %r1, 256;
	cvt.u64.u32 	%rd10, %r8;
	setp.le.u64 	%p3, %rd2, %rd10;
	@%p3 bra 	$L__BB1_6;
	st.global.f32 	[%rd3+1024], %f2;
$L__BB1_6:
	ret;

}
	// .globl	_ZN3cub18CUB_300001_SM_10006detail8for_each13static_kernelINS2_12policy_hub_t12policy_500_tElNS2_12op_wrapper_tIl10GetWindowsN6thrust24THRUST_300001_SM_1000_NS17counting_iteratorIiNS9_11use_defaultESB_SB_EEEEEEvT0_T1_
.visible .entry _ZN3cub18CUB_300001_SM_10006detail8for_each13static_kernelINS2_12policy_hub_t12policy_500_tElNS2_12op_wrapper_tIl10GetWindowsN6thrust24THRUST_300001_SM_1000_NS17counting_iteratorIiNS9_11use_defaultESB_SB_EEEEEEvT0_T1_(
	.param .u64 _ZN3cub18CUB_300001_SM_10006detail8for_each13static_kernelINS2_12policy_hub_t12policy_500_tElNS2_12op_wrapper_tIl10GetWindowsN6thrust24THRUST_300001_SM_1000_NS17counting_iteratorIiNS9_11use_defaultESB_SB_EEEEEEvT0_T1__param_0,
	.param .align 8 .b8 _ZN3cub18CUB_300001_SM_10006detail8for_each13static_kernelINS2_12policy_hub_t12policy_500_tElNS2_12op_wrapper_tIl10GetWindowsN6thrust24THRUST_300001_SM_1000_NS17counting_iteratorIiNS9_11use_defaultESB_SB_EEEEEEvT0_T1__param_1[40]
)
.maxntid 256
{
	.reg .pred 	%p<284>;
	.reg .b32 	%r<305>;
	.reg .b32 	%f<61>;
	.reg .b64 	%rd<85>;

	ld.param.u64 	%rd33, [_ZN3cub18CUB_300001_SM_10006detail8for_each13static_kernelINS2_12policy_hub_t12policy_500_tElNS2_12op_wrapper_tIl10GetWindowsN6thrust24THRUST_300001_SM_1000_NS17counting_iteratorIiNS9_11use_defaultESB_SB_EEEEEEvT0_T1__param_1+16];
	ld.param.u64 	%rd32, [_ZN3cub18CUB_300001_SM_10006detail8for_each13static_kernelINS2_12policy_hub_t12policy_500_tElNS2_12op_wrapper_tIl10GetWindowsN6thrust24THRUST_300001_SM_1000_NS17counting_iteratorIiNS9_11use_defaultESB_SB_EEEEEEvT0_T1__param_1+8];
	ld.param.u32 	%r114, [_ZN3cub18CUB_300001_SM_10006detail8for_each13static_kernelINS2_12policy_hub_t12policy_500_tElNS2_12op_wrapper_tIl10GetWindowsN6thrust24THRUST_300001_SM_1000_NS17counting_iteratorIiNS9_11use_defaultESB_SB_EEEEEEvT0_T1__param_1];
	ld.param.u64 	%rd34, [_ZN3cub18CUB_300001_SM_10006detail8for_each13static_kernelINS2_12policy_hub_t12policy_500_tElNS2_12op_wrapper_tIl10GetWindowsN6thrust24THRUST_300001_SM_1000_NS17counting_iteratorIiNS9_11use_defaultESB_SB_EEEEEEvT0_T1__param_0];
	ld.param.v2.u32 	{%r117, %r118}, [_ZN3cub18CUB_300001_SM_10006detail8for_each13static_kernelINS2_12policy_hub_t12policy_500_tElNS2_12op_wrapper_tIl10GetWindowsN6thrust24THRUST_300001_SM_1000_NS17counting_iteratorIiNS9_11use_defaultESB_SB_EEEEEEvT0_T1__param_1+32];
	ld.param.v2.u32 	{%r115, %r116}, [_ZN3cub18CUB_300001_SM_10006detail8for_each13static_kernelINS2_12policy_hub_t12policy_500_tElNS2_12op_wrapper_tIl10GetWindowsN6thrust24THRUST_300001_SM_1000_NS17counting_iteratorIiNS9_11use_defaultESB_SB_EEEEEEvT0_T1__param_1+24];
	mov.u32 	%r119, %ctaid.x;
	mul.wide.u32 	%rd1, %r119, 512;
	sub.s64 	%rd2, %rd34, %rd1;
	setp.lt.s64 	%p5, %rd2, 512;
	@%p5 bra 	$L__BB2_113;
	cvta.to.global.u64 	%rd3, %rd32;
	cvta.to.global.u64 	%rd4, %rd33;
	mov.u32 	%r201, %tid.x;
	cvt.u32.u64 	%r202, %rd1;
	add.s32 	%r203, %r201, %r202;
	add.s32 	%r5, %r203, %r114;
	mul.lo.s32 	%r6, %r115, %r116;
	neg.s32 	%r7, %r118;
	setp.lt.s32 	%p146, %r118, 0;
	@%p146 bra 	$L__BB2_226;
	shl.b32 	%r204, %r118, 1;
	or.b32  	%r8, %r204, 1;
	and.b32  	%r9, %r204, 6;
	and.b32  	%r10, %r204, 2;
	setp.ge.s32 	%p147, %r5, %r6;
	@%p147 bra 	$L__BB2_57;
	div.s32 	%r11, %r5, %r115;
	mul.lo.s32 	%r205, %r11, %r115;
	sub.s32 	%r12, %r5, %r205;
	mad.lo.s32 	%r13, %r5, %r117, %r118;
	and.b32  	%r14, %r8, -8;
	mov.u32 	%r281, %r7;
$L__BB2_4:
	setp.lt.u32 	%p148, %r118, 4;
	add.s32 	%r206, %r281, %r11;
	setp.gt.s32 	%p149, %r206, -1;
	setp.lt.s32 	%p150, %r206, %r116;
	and.pred  	%p1, %p149, %p150;
	add.s32 	%r207, %r13, %r281;
	mad.lo.s32 	%r16, %r207, %r117, %r118;
	mul.lo.s32 	%r17, %r206, %r115;
	mov.u32 	%r283, %r7;
	@%p148 bra 	$L__BB2_31;
	mov.u32 	%r283, %r7;
$L__BB2_6:
	.pragma "nounroll";
	add.s32 	%r19, %r283, %r12;
	setp.gt.s32 	%p151, %r19, -1;
	setp.lt.s32 	%p152, %r19, %r115;
	and.pred  	%p153, %p151, %p152;
	and.pred  	%p154, %p153, %p1;
	add.s32 	%r208, %r19, %r17;
	mul.wide.s32 	%rd61, %r208, 4;
	add.s64 	%rd5, %rd4, %rd61;
	add.s32 	%r209, %r16, %r283;
	mul.wide.s32 	%rd62, %r209, 4;
	add.s64 	%rd6, %rd3, %rd62;
	not.pred 	%p155, %p154;
	@%p155 bra 	$L__BB2_8;
	ld.global.f32 	%f31, [%rd5];
	st.global.f32 	[%rd6], %f31;
	bra.uni 	$L__BB2_9;
$L__BB2_8:
	mov.b32 	%r210, 0;
	st.global.u32 	[%rd6], %r210;
$L__BB2_9:
	add.s32 	%r211, %r19, 1;
	setp.gt.s32 	%p156, %r211, -1;
	setp.lt.s32 	%p157, %r211, %r115;
	and.pred  	%p158, %p156, %p157;
	and.pred  	%p159, %p158, %p1;
	@%p159 bra 	$L__BB2_11;
	mov.b32 	%r212, 0;
	st.global.u32 	[%rd6+4], %r212;
	bra.uni 	$L__BB2_12;
$L__BB2_11:
	ld.global.f32 	%f32, [%rd5+4];
	st.global.f32 	[%rd6+4], %f32;
$L__BB2_12:
	add.s32 	%r213, %r19, 2;
	setp.gt.s32 	%p160, %r213, -1;
	setp.lt.s32 	%p161, %r213, %r115;
	and.pred  	%p162, %p160, %p161;
	and.pred  	%p163, %p162, %p1;
	@%p163 bra 	$L__BB2_14;
	mov.b32 	%r214, 0;
	st.global.u32 	[%rd6+8], %r214;
	bra.uni 	$L__BB2_15;
$L__BB2_14:
	ld.global.f32 	%f33, [%rd5+8];
	st.global.f32 	[%rd6+8], %f33;
$L__BB2_15:
	add.s32 	%r215, %r19, 3;
	setp.gt.s32 	%p164, %r215, -1;
	setp.lt.s32 	%p165, %r215, %r115;
	and.pred  	%p166, %p164, %p165;
	and.pred  	%p167, %p166, %p1;
	@%p167 bra 	$L__BB2_17;
	mov.b32 	%r216, 0;
	st.global.u32 	[%rd6+12], %r216;
	bra.uni 	$L__BB2_18;
$L__BB2_17:
	ld.global.f32 	%f34, [%rd5+12];
	st.global.f32 	[%rd6+12], %f34;
$L__BB2_18:
	add.s32 	%r217, %r19, 4;
	setp.gt.s32 	%p168, %r217, -1;
	setp.lt.s32 	%p169, %r217, %r115;
	and.pred  	%p170, %p168, %p169;
	and.pred  	%p171, %p170, %p1;
	@%p171 bra 	$L__BB2_20;
	mov.b32 	%r218, 0;
	st.global.u32 	[%rd6+16], %r218;
	bra.uni 	$L__BB2_21;
$L__BB2_20:
	ld.global.f32 	%f35, [%rd5+16];
	st.global.f32 	[%rd6+16], %f35;
$L__BB2_21:
	add.s32 	%r219, %r19, 5;
	setp.gt.s32 	%p172, %r219, -1;
	setp.lt.s32 	%p173, %r219, %r115;
	and.pred  	%p174, %p172, %p173;
	and.pred  	%p175, %p174, %p1;
	@%p175 bra 	$L__BB2_23;
	mov.b32 	%r220, 0;
	st.global.u32 	[%rd6+20], %r220;
	bra.uni 	$L__BB2_24;
$L__BB2_23:
	ld.global.f32 	%f36, [%rd5+20];
	st.global.f32 	[%rd6+20], %f36;
$L__BB2_24:
	add.s32 	%r221, %r19, 6;
	setp.gt.s32 	%p176, %r221, -1;
	setp.lt.s32 	%p177, %r221, %r115;
	and.pred  	%p178, %p176, %p177;
	and.pred  	%p179, %p178, %p1;
	@%p179 bra 	$L__BB2_26;
	mov.b32 	%r222, 0;
	st.global.u32 	[%rd6+24], %r222;
	bra.uni 	$L__BB2_27;
$L__BB2_26:
	ld.global.f32 	%f37, [%rd5+24];
	st.global.f32 	[%rd6+24], %f37;
$L__BB2_27:
	add.s32 	%r223, %r19, 7;
	setp.gt.s32 	%p180, %r223, -1;
	setp.lt.s32 	%p181, %r223, %r115;
	and.pred  	%p182, %p180, %p181;
	and.pred  	%p183, %p182, %p1;
	@%p183 bra 	$L__BB2_29;
	mov.b32 	%r224, 0;
	st.global.u32 	[%rd6+28], %r224;
	bra.uni 	$L__BB2_30;
$L__BB2_29:
	ld.global.f32 	%f38, [%rd5+28];
	st.global.f32 	[%rd6+28], %f38;
$L__BB2_30:
	add.s32 	%r283, %r283, 8;
	add.s32 	%r225, %r283, %r118;
	setp.ne.s32 	%p184, %r225, %r14;
	@%p184 bra 	$L__BB2_6;
$L__BB2_31:
	setp.lt.u32 	%p185, %r9, 3;
	@%p185 bra 	$L__BB2_45;
	add.s32 	%r22, %r283, %r12;
	setp.gt.s32 	%p186, %r22, -1;
	setp.lt.s32 	%p187, %r22, %r115;
	and.pred  	%p188, %p186, %p187;
	and.pred  	%p189, %p188, %p1;
	add.s32 	%r226, %r22, %r17;
	mul.wide.s32 	%rd63, %r226, 4;
	add.s64 	%rd7, %rd4, %rd63;
	add.s32 	%r227, %r16, %r283;
	mul.wide.s32 	%rd64, %r227, 4;
	add.s64 	%rd8, %rd3, %rd64;
	@%p189 bra 	$L__BB2_34;
	mov.b32 	%r228, 0;
	st.global.u32 	[%rd8], %r228;
	bra.uni 	$L__BB2_35;
$L__BB2_34:
	ld.global.f32 	%f39, [%rd7];
	st.global.f32 	[%rd8], %f39;
$L__BB2_35:
	add.s32 	%r229, %r22, 1;
	setp.gt.s32 	%p190, %r229, -1;
	setp.lt.s32 	%p191, %r229, %r115;
	and.pred  	%p192, %p190, %p191;
	and.pred  	%p193, %p192, %p1;
	@%p193 bra 	$L__BB2_37;
	mov.b32 	%r230, 0;
	st.global.u32 	[%rd8+4], %r230;
	bra.uni 	$L__BB2_38;
$L__BB2_37:
	ld.global.f32 	%f40, [%rd7+4];
	st.global.f32 	[%rd8+4], %f40;
$L__BB2_38:
	add.s32 	%r231, %r22, 2;
	setp.gt.s32 	%p194, %r231, -1;
	setp.lt.s32 	%p195, %r231, %r115;
	and.pred  	%p196, %p194, %p195;
	and.pred  	%p197, %p196, %p1;
	@%p197 bra 	$L__BB2_40;
	mov.b32 	%r232, 0;
	st.global.u32 	[%rd8+8], %r232;
	bra.uni 	$L__BB2_41;
$L__BB2_40:
	ld.global.f32 	%f41, [%rd7+8];
	st.global.f32 	[%rd8+8], %f41;
$L__BB2_41:
	add.s32 	%r233, %r22, 3;
	setp.gt.s32 	%p198, %r233, -1;
	setp.lt.s32 	%p199, %r233, %r115;
	and.pred  	%p200, %p198, %p199;
	and.pred  	%p201, %p200, %p1;
	@%p201 bra 	$L__BB2_43;
	mov.b32 	%r234, 0;
	st.global.u32 	[%rd8+12], %r234;
	bra.uni 	$L__BB2_44;
$L__BB2_43:
	ld.global.f32 	%f42, [%rd7+12];
	st.global.f32 	[%rd8+12], %f42;
$L__BB2_44:
	add.s32 	%r283, %r283, 4;
$L__BB2_45:
	setp.eq.s32 	%p202, %r10, 0;
	@%p202 bra 	$L__BB2_53;
	add.s32 	%r25, %r283, %r12;
	setp.gt.s32 	%p203, %r25, -1;
	setp.lt.s32 	%p204, %r25, %r115;
	and.pred  	%p205, %p203, %p204;
	and.pred  	%p206, %p205, %p1;
	add.s32 	%r235, %r25, %r17;
	mul.wide.s32 	%rd65, %r235, 4;
	add.s64 	%rd9, %rd4, %rd65;
	add.s32 	%r236, %r16, %r283;
	mul.wide.s32 	%rd66, %r236, 4;
	add.s64 	%rd10, %rd3, %rd66;
	@%p206 bra 	$L__BB2_48;
	mov.b32 	%r237, 0;
	st.global.u32 	[%rd10], %r237;
	bra.uni 	$L__BB2_49;
$L__BB2_48:
	ld.global.f32 	%f43, [%rd9];
	st.global.f32 	[%rd10], %f43;
$L__BB2_49:
	add.s32 	%r238, %r25, 1;
	setp.gt.s32 	%p207, %r238, -1;
	setp.lt.s32 	%p208, %r238, %r115;
	and.pred  	%p209, %p207, %p208;
	and.pred  	%p210, %p209, %p1;
	@%p210 bra 	$L__BB2_51;
	mov.b32 	%r239, 0;
	st.global.u32 	[%rd10+4], %r239;
	bra.uni 	$L__BB2_52;
$L__BB2_51:
	ld.global.f32 	%f44, [%rd9+4];
	st.global.f32 	[%rd10+4], %f44;
$L__BB2_52:
	add.s32 	%r283, %r283, 2;
$L__BB2_53:
	add.s32 	%r28, %r283, %r12;
	setp.gt.s32 	%p211, %r28, -1;
	setp.lt.s32 	%p212, %r28, %r115;
	and.pred  	%p213, %p211, %p212;
	and.pred  	%p214, %p213, %p1;
	@%p214 bra 	$L__BB2_55;
	add.s32 	%r240, %r16, %r283;
	mul.wide.s32 	%rd67, %r240, 4;
	add.s64 	%rd68, %rd3, %rd67;
	mov.b32 	%r241, 0;
	st.global.u32 	[%rd68], %r241;
	bra.uni 	$L__BB2_56;
$L__BB2_55:
	add.s32 	%r242, %r28, %r17;
	mul.wide.s32 	%rd69, %r242, 4;
	add.s64 	%rd70, %rd4, %rd69;
	ld.global.f32 	%f45, [%rd70];
	add.s32 	%r243, %r16, %r283;
	mul.wide.s32 	%rd71, %r243, 4;
	add.s64 	%rd72, %rd3, %rd71;
	st.global.f32 	[%rd72], %f45;
$L__BB2_56:
	add.s32 	%r29, %r281, 1;
	setp.ne.s32 	%p215, %r281, %r118;
	mov.u32 	%r281, %r29;
	@%p215 bra 	$L__BB2_4;
$L__BB2_57:
	add.s32 	%r30, %r5, 256;
	setp.ge.s32 	%p216, %r30, %r6;
	@%p216 bra 	$L__BB2_226;
	div.s32 	%r31, %r30, %r115;
	mul.lo.s32 	%r244, %r31, %r115;
	sub.s32 	%r32, %r30, %r244;
	mad.lo.s32 	%r33, %r30, %r117, %r118;
	sub.s32 	%r34, 3, %r118;
	and.b32  	%r245, %r8, -8;
	neg.s32 	%r35, %r245;
	sub.s32 	%r36, %r32, %r118;
	mov.u32 	%r286, %r7;
$L__BB2_59:
	setp.lt.u32 	%p217, %r118, 4;
	add.s32 	%r246, %r286, %r31;
	setp.gt.s32 	%p218, %r246, -1;
	setp.lt.s32 	%p219, %r246, %r116;
	and.pred  	%p2, %p218, %p219;
	add.s32 	%r247, %r33, %r286;
	mul.lo.s32 	%r289, %r247, %r117;
	add.s32 	%r39, %r289, %r118;
	mul.lo.s32 	%r40, %r246, %r115;
	mov.u32 	%r293, %r7;
	@%p217 bra 	$L__BB2_87;
	add.s32 	%r287, %r36, %r40;
	mov.u32 	%r288, %r36;
	mov.u32 	%r290, %r35;
	mov.u32 	%r291, %r34;
$L__BB2_61:
	.pragma "nounroll";
	setp.gt.s32 	%p220, %r288, -1;
	setp.lt.s32 	%p221, %r288, %r115;
	and.pred  	%p222, %p220, %p221;
	and.pred  	%p223, %p222, %p2;
	mul.wide.s32 	%rd73, %r287, 4;
	add.s64 	%rd11, %rd4, %rd73;
	mul.wide.s32 	%rd74, %r289, 4;
	add.s64 	%rd12, %rd3, %rd74;
	@%p223 bra 	$L__BB2_63;
	mov.b32 	%r248, 0;
	st.global.u32 	[%rd12], %r248;
	bra.uni 	$L__BB2_64;
$L__BB2_63:
	ld.global.f32 	%f46, [%rd11];
	st.global.f32 	[%rd12], %f46;
$L__BB2_64:
	add.s32 	%r249, %r288, 1;
	setp.gt.s32 	%p224, %r249, -1;
	setp.lt.s32 	%p225, %r249, %r115;
	and.pred  	%p226, %p224, %p225;
	and.pred  	%p227, %p226, %p2;
	@%p227 bra 	$L__BB2_66;
	mov.b32 	%r250, 0;
	st.global.u32 	[%rd12+4], %r250;
	bra.uni 	$L__BB2_67;
$L__BB2_66:
	ld.global.f32 	%f47, [%rd11+4];
	st.global.f32 	[%rd12+4], %f47;
$L__BB2_67:
	add.s32 	%r251, %r288, 2;
	setp.gt.s32 	%p228, %r251, -1;
	setp.lt.s32 	%p229, %r251, %r115;
	and.pred  	%p230, %p228, %p229;
	and.pred  	%p231, %p230, %p2;
	@%p231 bra 	$L__BB2_69;
	mov.b32 	%r252, 0;
	st.global.u32 	[%rd12+8], %r252;
	bra.uni 	$L__BB2_70;
$L__BB2_69:
	ld.global.f32 	%f48, [%rd11+8];
	st.global.f32 	[%rd12+8], %f48;
$L__BB2_70:
	add.s32 	%r253, %r288, 3;
	setp.gt.s32 	%p232, %r253, -1;
	setp.lt.s32 	%p233, %r253, %r115;
	and.pred  	%p234, %p232, %p233;
	and.pred  	%p235, %p234, %p2;
	@%p235 bra 	$L__BB2_72;
	mov.b32 	%r254, 0;
	st.global.u32 	[%rd12+12], %r254;
	bra.uni 	$L__BB2_73;
$L__BB2_72:
	ld.global.f32 	%f49, [%rd11+12];
	st.global.f32 	[%rd12+12], %f49;
$L__BB2_73:
	add.s32 	%r255, %r288, 4;
	setp.gt.s32 	%p236, %r255, -1;
	setp.lt.s32 	%p237, %r255, %r115;
	and.pred  	%p238, %p236, %p237;
	and.pred  	%p239, %p238, %p2;
	@%p239 bra 	$L__BB2_75;
	mov.b32 	%r256, 0;
	st.global.u32 	[%rd12+16], %r256;
	bra.uni 	$L__BB2_76;
$L__BB2_75:
	ld.global.f32 	%f50, [%rd11+16];
	st.global.f32 	[%rd12+16], %f50;
$L__BB2_76:
	add.s32 	%r257, %r288, 5;
	setp.gt.s32 	%p240, %r257, -1;
	setp.lt.s32 	%p241, %r257, %r115;
	and.pred  	%p242, %p240, %p241;
	and.pred  	%p243, %p242, %p2;
	@%p243 bra 	$L__BB2_78;
	mov.b32 	%r258, 0;
	st.global.u32 	[%rd12+20], %r258;
	bra.uni 	$L__BB2_79;
$L__BB2_78:
	ld.global.f32 	%f51, [%rd11+20];
	st.global.f32 	[%rd12+20], %f51;
$L__BB2_79:
	add.s32 	%r259, %r288, 6;
	setp.gt.s32 	%p244, %r259, -1;
	setp.lt.s32 	%p245, %r259, %r115;
	and.pred  	%p246, %p244, %p245;
	and.pred  	%p247, %p246, %p2;
	@%p247 bra 	$L__BB2_81;
	mov.b32 	%r260, 0;
	st.global.u32 	[%rd12+24], %r260;
	bra.uni 	$L__BB2_82;
$L__BB2_81:
	ld.global.f32 	%f52, [%rd11+24];
	st.global.f32 	[%rd12+24], %f52;
$L__BB2_82:
	add.s32 	%r261, %r288, 7;
	setp.gt.s32 	%p248, %r261, -1;
	setp.lt.s32 	%p249, %r261, %r115;
	and.pred  	%p250, %p248, %p249;
	and.pred  	%p251, %p250, %p2;
	@%p251 bra 	$L__BB2_84;
	mov.b32 	%r262, 0;
	st.global.u32 	[%rd12+28], %r262;
	bra.uni 	$L__BB2_85;
$L__BB2_84:
	ld.global.f32 	%f53, [%rd11+28];
	st.global.f32 	[%rd12+28], %f53;
$L__BB2_85:
	add.s32 	%r291, %r291, 8;
	add.s32 	%r290, %r290, 8;
	add.s32 	%r289, %r289, 8;
	add.s32 	%r288, %r288, 8;
	add.s32 	%r287, %r287, 8;
	setp.ne.s32 	%p252, %r290, 0;
	@%p252 bra 	$L__BB2_61;
	add.s32 	%r293, %r291, -3;
$L__BB2_87:
	setp.lt.u32 	%p253, %r9, 3;
	@%p253 bra 	$L__BB2_101;
	add.s32 	%r54, %r293, %r32;
	setp.gt.s32 	%p254, %r54, -1;
	setp.lt.s32 	%p255, %r54, %r115;
	and.pred  	%p256, %p254, %p255;
	and.pred  	%p257, %p256, %p2;
	add.s32 	%r263, %r54, %r40;
	mul.wide.s32 	%rd75, %r263, 4;
	add.s64 	%rd13, %rd4, %rd75;
	add.s32 	%r264, %r39, %r293;
	mul.wide.s32 	%rd76, %r264, 4;
	add.s64 	%rd14, %rd3, %rd76;
	@%p257 bra 	$L__BB2_90;
	mov.b32 	%r265, 0;
	st.global.u32 	[%rd14], %r265;
	bra.uni 	$L__BB2_91;
$L__BB2_90:
	ld.global.f32 	%f54, [%rd13];
	st.global.f32 	[%rd14], %f54;
$L__BB2_91:
	add.s32 	%r266, %r54, 1;
	setp.gt.s32 	%p258, %r266, -1;
	setp.lt.s32 	%p259, %r266, %r115;
	and.pred  	%p260, %p258, %p259;
	and.pred  	%p261, %p260, %p2;
	@%p261 bra 	$L__BB2_93;
	mov.b32 	%r267, 0;
	st.global.u32 	[%rd14+4], %r267;
	bra.uni 	$L__BB2_94;
$L__BB2_93:
	ld.global.f32 	%f55, [%rd13+4];
	st.global.f32 	[%rd14+4], %f55;
$L__BB2_94:
	add.s32 	%r268, %r54, 2;
	setp.gt.s32 	%p262, %r268, -1;
	setp.lt.s32 	%p263, %r268, %r115;
	and.pred  	%p264, %p262, %p263;
	and.pred  	%p265, %p264, %p2;
	@%p265 bra 	$L__BB2_96;
	mov.b32 	%r269, 0;
	st.global.u32 	[%rd14+8], %r269;
	bra.uni 	$L__BB2_97;
$L__BB2_96:
	ld.global.f32 	%f56, [%rd13+8];
	st.global.f32 	[%rd14+8], %f56;
$L__BB2_97:
	add.s32 	%r270, %r54, 3;
	setp.gt.s32 	%p266, %r270, -1;
	setp.lt.s32 	%p267, %r270, %r115;
	and.pred  	%p268, %p266, %p267;
	and.pred  	%p269, %p268, %p2;
	@%p269 bra 	$L__BB2_99;
	mov.b32 	%r271, 0;
	st.global.u32 	[%rd14+12], %r271;
	bra.uni 	$L__BB2_100;
$L__BB2_99:
	ld.global.f32 	%f57, [%rd13+12];
	st.global.f32 	[%rd14+12], %f57;
$L__BB2_100:
	add.s32 	%r293, %r293, 4;
$L__BB2_101:
	setp.eq.s32 	%p270, %r10, 0;
	@%p270 bra 	$L__BB2_109;
	add.s32 	%r57, %r293, %r32;
	setp.gt.s32 	%p271, %r57, -1;
	setp.lt.s32 	%p272, %r57, %r115;
	and.pred  	%p273, %p271, %p272;
	and.pred  	%p274, %p273, %p2;
	add.s32 	%r272, %r57, %r40;
	mul.wide.s32 	%rd77, %r272, 4;
	add.s64 	%rd15, %rd4, %rd77;
	add.s32 	%r273, %r39, %r293;
	mul.wide.s32 	%rd78, %r273, 4;
	add.s64 	%rd16, %rd3, %rd78;
	@%p274 bra 	$L__BB2_104;
	mov.b32 	%r274, 0;
	st.global.u32 	[%rd16], %r274;
	bra.uni 	$L__BB2_105;
$L__BB2_104:
	ld.global.f32 	%f58, [%rd15];
	st.global.f32 	[%rd16], %f58;
$L__BB2_105:
	add.s32 	%r275, %r57, 1;
	setp.gt.s32 	%p275, %r275, -1;
	setp.lt.s32 	%p276, %r275, %r115;
	and.pred  	%p277, %p275, %p276;
	and.pred  	%p278, %p277, %p2;
	@%p278 bra 	$L__BB2_107;
	mov.b32 	%r276, 0;
	st.global.u32 	[%rd16+4], %r276;
	bra.uni 	$L__BB2_108;
$L__BB2_107:
	ld.global.f32 	%f59, [%rd15+4];
	st.global.f32 	[%rd16+4], %f59;
$L__BB2_108:
	add.s32 	%r293, %r293, 2;
$L__BB2_109:
	add.s32 	%r60, %r293, %r32;
	setp.gt.s32 	%p279, %r60, -1;
	setp.lt.s32 	%p280, %r60, %r115;
	and.pred  	%p281, %p279, %p280;
	and.pred  	%p282, %p281, %p2;
	@%p282 bra 	$L__BB2_111;
	add.s32 	%r277, %r39, %r293;
	mul.wide.s32 	%rd79, %r277, 4;
	add.s64 	%rd80, %rd3, %rd79;
	mov.b32 	%r278, 0;
	st.global.u32 	[%rd80], %r278;
	bra.uni 	$L__BB2_112;
$L__BB2_111:
	add.s32 	%r279, %r60, %r40;
	mul.wide.s32 	%rd81, %r279, 4;
	add.s64 	%rd82, %rd4, %rd81;
	ld.global.f32 	%f60, [%rd82];
	add.s32 	%r280, %r39, %r293;
	mul.wide.s32 	%rd83, %r280, 4;
	add.s64 	%rd84, %rd3, %rd83;
	st.global.f32 	[%rd84], %f60;
$L__BB2_112:
	add.s32 	%r61, %r286, 1;
	setp.eq.s32 	%p283, %r286, %r118;
	mov.u32 	%r286, %r61;
	@%p283 bra 	$L__BB2_226;
	bra.uni 	$L__BB2_59;
$L__BB2_113:
	cvta.to.global.u64 	%rd17, %rd32;
	cvta.to.global.u64 	%rd18, %rd33;
	mov.u32 	%r66, %tid.x;
	cvt.s64.s32 	%rd19, %rd2;
	cvt.u32.u64 	%r120, %rd1;
	add.s32 	%r67, %r114, %r120;
	mul.lo.s32 	%r68, %r115, %r116;
	neg.s32 	%r69, %r118;
	setp.lt.s32 	%p6, %r118, 0;
	@%p6 bra 	$L__BB2_226;
	shl.b32 	%r121, %r118, 1;
	or.b32  	%r70, %r121, 1;
	and.b32  	%r71, %r121, 6;
	and.b32  	%r72, %r121, 2;
	cvt.u64.u32 	%rd35, %r66;
	setp.le.s64 	%p7, %rd19, %rd35;
	@%p7 bra 	$L__BB2_170;
	add.s32 	%r73, %r67, %r66;
	setp.ge.s32 	%p8, %r73, %r68;
	@%p8 bra 	$L__BB2_170;
	div.s32 	%r74, %r73, %r115;
	mul.lo.s32 	%r122, %r74, %r115;
	sub.s32 	%r75, %r73, %r122;
	mad.lo.s32 	%r76, %r73, %r117, %r118;
	and.b32  	%r77, %r70, -8;
	mov.u32 	%r295, %r69;
$L__BB2_117:
	setp.lt.u32 	%p9, %r118, 4;
	add.s32 	%r123, %r295, %r74;
	setp.gt.s32 	%p10, %r123, -1;
	setp.lt.s32 	%p11, %r123, %r116;
	and.pred  	%p3, %p10, %p11;
	add.s32 	%r124, %r76, %r295;
	mad.lo.s32 	%r79, %r124, %r117, %r118;
	mul.lo.s32 	%r80, %r123, %r115;
	mov.u32 	%r297, %r69;
	@%p9 bra 	$L__BB2_144;
	mov.u32 	%r297, %r69;
$L__BB2_119:
	.pragma "nounroll";
	add.s32 	%r82, %r297, %r75;
	setp.gt.s32 	%p12, %r82, -1;
	setp.lt.s32 	%p13, %r82, %r115;
	and.pred  	%p14, %p12, %p13;
	and.pred  	%p15, %p14, %p3;
	add.s32 	%r125, %r82, %r80;
	mul.wide.s32 	%rd36, %r125, 4;
	add.s64 	%rd20, %rd18, %rd36;
	add.s32 	%r126, %r79, %r297;
	mul.wide.s32 	%rd37, %r126, 4;
	add.s64 	%rd21, %rd17, %rd37;
	not.pred 	%p16, %p15;
	@%p16 bra 	$L__BB2_121;
	ld.global.f32 	%f1, [%rd20];
	st.global.f32 	[%rd21], %f1;
	bra.uni 	$L__BB2_122;
$L__BB2_121:
	mov.b32 	%r127, 0;
	st.global.u32 	[%rd21], %r127;
$L__BB2_122:
	add.s32 	%r128, %r82, 1;
	setp.gt.s32 	%p17, %r128, -1;
	setp.lt.s32 	%p18, %r128, %r115;
	and.pred  	%p19, %p17, %p18;
	and.pred  	%p20, %p19, %p3;
	@%p20 bra 	$L__BB2_124;
	mov.b32 	%r129, 0;
	st.global.u32 	[%rd21+4], %r129;
	bra.uni 	$L__BB2_125;
$L__BB2_124:
	ld.global.f32 	%f2, [%rd20+4];
	st.global.f32 	[%rd21+4], %f2;
$L__BB2_125:
	add.s32 	%r130, %r82, 2;
	setp.gt.s32 	%p21, %r130, -1;
	setp.lt.s32 	%p22, %r130, %r115;
	and.pred  	%p23, %p21, %p22;
	and.pred  	%p24, %p23, %p3;
	@%p24 bra 	$L__BB2_127;
	mov.b32 	%r131, 0;
	st.global.u32 	[%rd21+8], %r131;
	bra.uni 	$L__BB2_128;
$L__BB2_127:
	ld.global.f32 	%f3, [%rd20+8];
	st.global.f32 	[%rd21+8], %f3;
$L__BB2_128:
	add.s32 	%r132, %r82, 3;
	setp.gt.s32 	%p25, %r132, -1;
	setp.lt.s32 	%p26, %r132, %r115;
	and.pred  	%p27, %p25, %p26;
	and.pred  	%p28, %p27, %p3;
	@%p28 bra 	$L__BB2_130;
	mov.b32 	%r133, 0;
	st.global.u32 	[%rd21+12], %r133;
	bra.uni 	$L__BB2_131;
$L__BB2_130:
	ld.global.f32 	%f4, [%rd20+12];
	st.global.f32 	[%rd21+12], %f4;
$L__BB2_131:
	add.s32 	%r134, %r82, 4;
	setp.gt.s32 	%p29, %r134, -1;
	setp.lt.s32 	%p30, %r134, %r115;
	and.pred  	%p31, %p29, %p30;
	and.pred  	%p32, %p31, %p3;
	@%p32 bra 	$L__BB2_133;
	mov.b32 	%r135, 0;
	st.global.u32 	[%rd21+16], %r135;
	bra.uni 	$L__BB2_134;
$L__BB2_133:
	ld.global.f32 	%f5, [%rd20+16];
	st.global.f32 	[%rd21+16], %f5;
$L__BB2_134:
	add.s32 	%r136, %r82, 5;
	setp.gt.s32 	%p33, %r136, -1;
	setp.lt.s32 	%p34, %r136, %r115;
	and.pred  	%p35, %p33, %p34;
	and.pred  	%p36, %p35, %p3;
	@%p36 bra 	$L__BB2_136;
	mov.b32 	%r137, 0;
	st.global.u32 	[%rd21+20], %r137;
	bra.uni 	$L__BB2_137;
$L__BB2_136:
	ld.global.f32 	%f6, [%rd20+20];
	st.global.f32 	[%rd21+20], %f6;
$L__BB2_137:
	add.s32 	%r138, %r82, 6;
	setp.gt.s32 	%p37, %r138, -1;
	setp.lt.s32 	%p38, %r138, %r115;
	and.pred  	%p39, %p37, %p38;
	and.pred  	%p40, %p39, %p3;
	@%p40 bra 	$L__BB2_139;
	mov.b32 	%r139, 0;
	st.global.u32 	[%rd21+24], %r139;
	bra.uni 	$L__BB2_140;
$L__BB2_139:
	ld.global.f32 	%f7, [%rd20+24];
	st.global.f32 	[%rd21+24], %f7;
$L__BB2_140:
	add.s32 	%r140, %r82, 7;
	setp.gt.s32 	%p41, %r140, -1;
	setp.lt.s32 	%p42, %r140, %r115;
	and.pred  	%p43, %p41, %p42;
	and.pred  	%p44, %p43, %p3;
	@%p44 bra 	$L__BB2_142;
	mov.b32 	%r141, 0;
	st.global.u32 	[%rd21+28], %r141;
	bra.uni 	$L__BB2_143;
$L__BB2_142:
	ld.global.f32 	%f8, [%rd20+28];
	st.global.f32 	[%rd21+28], %f8;
$L__BB2_143:
	add.s32 	%r297, %r297, 8;
	add.s32 	%r142, %r297, %r118;
	setp.ne.s32 	%p45, %r142, %r77;
	@%p45 bra 	$L__BB2_119;
$L__BB2_144:
	setp.lt.u32 	%p46, %r71, 3;
	@%p46 bra 	$L__BB2_158;
	add.s32 	%r85, %r297, %r75;
	setp.gt.s32 	%p47, %r85, -1;
	setp.lt.s32 	%p48, %r85, %r115;
	and.pred  	%p49, %p47, %p48;
	and.pred  	%p50, %p49, %p3;
	add.s32 	%r143, %r85, %r80;
	mul.wide.s32 	%rd38, %r143, 4;
	add.s64 	%rd22, %rd18, %rd38;
	add.s32 	%r144, %r79, %r297;
	mul.wide.s32 	%rd39, %r144, 4;
	add.s64 	%rd23, %rd17, %rd39;
	@%p50 bra 	$L__BB2_147;
	mov.b32 	%r145, 0;
	st.global.u32 	[%rd23], %r145;
	bra.uni 	$L__BB2_148;
$L__BB2_147:
	ld.global.f32 	%f9, [%rd22];
	st.global.f32 	[%rd23], %f9;
$L__BB2_148:
	add.s32 	%r146, %r85, 1;
	setp.gt.s32 	%p51, %r146, -1;
	setp.lt.s32 	%p52, %r146, %r115;
	and.pred  	%p53, %p51, %p52;
	and.pred  	%p54, %p53, %p3;
	@%p54 bra 	$L__BB2_150;
	mov.b32 	%r147, 0;
	st.global.u32 	[%rd23+4], %r147;
	bra.uni 	$L__BB2_151;
$L__BB2_150:
	ld.global.f32 	%f10, [%rd22+4];
	st.global.f32 	[%rd23+4], %f10;
$L__BB2_151:
	add.s32 	%r148, %r85, 2;
	setp.gt.s32 	%p55, %r148, -1;
	setp.lt.s32 	%p56, %r148, %r115;
	and.pred  	%p57, %p55, %p56;
	and.pred  	%p58, %p57, %p3;
	@%p58 bra 	$L__BB2_153;
	mov.b32 	%r149, 0;
	st.global.u32 	[%rd23+8], %r149;
	bra.uni 	$L__BB2_154;
$L__BB2_153:
	ld.global.f32 	%f11, [%rd22+8];
	st.global.f32 	[%rd23+8], %f11;
$L__BB2_154:
	add.s32 	%r150, %r85, 3;
	setp.gt.s32 	%p59, %r150, -1;
	setp.lt.s32 	%p60, %r150, %r115;
	and.pred  	%p61, %p59, %p60;
	and.pred  	%p62, %p61, %p3;
	@%p62 bra 	$L__BB2_156;
	mov.b32 	%r151, 0;
	st.global.u32 	[%rd23+12], %r151;
	bra.uni 	$L__BB2_157;
$L__BB2_156:
	ld.global.f32 	%f12, [%rd22+12];
	st.global.f32 	[%rd23+12], %f12;
$L__BB2_157:
	add.s32 	%r297, %r297, 4;
$L__BB2_158:
	setp.eq.s32 	%p63, %r72, 0;
	@%p63 bra 	$L__BB2_166;
	add.s32 	%r88, %r297, %r75;
	setp.gt.s32 	%p64, %r88, -1;
	setp.lt.s32 	%p65, %r88, %r115;
	and.pred  	%p66, %p64, %p65;
	and.pred  	%p67, %p66, %p3;
	add.s32 	%r152, %r88, %r80;
	mul.wide.s32 	%rd40, %r152, 4;
	add.s64 	%rd24, %rd18, %rd40;
	add.s32 	%r153, %r79, %r297;
	mul.wide.s32 	%rd41, %r153, 4;
	add.s64 	%rd25, %rd17, %rd41;
	@%p67 bra 	$L__BB2_161;
	mov.b32 	%r154, 0;
	st.global.u32 	[%rd25], %r154;
	bra.uni 	$L__BB2_162;
$L__BB2_161:
	ld.global.f32 	%f13, [%rd24];
	st.global.f32 	[%rd25], %f13;
$L__BB2_162:
	add.s32 	%r155, %r88, 1;
	setp.gt.s32 	%p68, %r155, -1;
	setp.lt.s32 	%p69, %r155, %r115;
	and.pred  	%p70, %p68, %p69;
	and.pred  	%p71, %p70, %p3;
	@%p71 bra 	$L__BB2_164;
	mov.b32 	%r156, 0;
	st.global.u32 	[%rd25+4], %r156;
	bra.uni 	$L__BB2_165;
$L__BB2_164:
	ld.global.f32 	%f14, [%rd24+4];
	st.global.f32 	[%rd25+4], %f14;
$L__BB2_165:
	add.s32 	%r297, %r297, 2;
$L__BB2_166:
	add.s32 	%r91, %r297, %r75;
	setp.gt.s32 	%p72, %r91, -1;
	setp.lt.s32 	%p73, %r91, %r115;
	and.pred  	%p74, %p72, %p73;
	and.pred  	%p75, %p74, %p3;
	@%p75 bra 	$L__BB2_168;
	add.s32 	%r157, %r79, %r297;
	mul.wide.s32 	%rd42, %r157, 4;
	add.s64 	%rd43, %rd17, %rd42;
	mov.b32 	%r158, 0;
	st.global.u32 	[%rd43], %r158;
	bra.uni 	$L__BB2_169;
$L__BB2_168:
	add.s32 	%r159, %r91, %r80;
	mul.wide.s32 	%rd44, %r159, 4;
	add.s64 	%rd45, %rd18, %rd44;
	ld.global.f32 	%f15, [%rd45];
	add.s32 	%r160, %r79, %r297;
	mul.wide.s32 	%rd46, %r160, 4;
	add.s64 	%rd47, %rd17, %rd46;
	st.global.f32 	[%rd47], %f15;
$L__BB2_169:
	add.s32 	%r92, %r295, 1;
	setp.ne.s32 	%p76, %r295, %r118;
	mov.u32 	%r295, %r92;
	@%p76 bra 	$L__BB2_117;
$L__BB2_170:
	add.s32 	%r93, %r66, 256;
	cvt.u64.u32 	%rd48, %r93;
	setp.le.s64 	%p77, %rd19, %rd48;
	@%p77 bra 	$L__BB2_226;
	add.s32 	%r94, %r67, %r93;
	setp.ge.s32 	%p78, %r94, %r68;
	@%p78 bra 	$L__BB2_226;
	div.s32 	%r95, %r94, %r115;
	mul.lo.s32 	%r162, %r95, %r115;
	sub.s32 	%r96, %r94, %r162;
	mad.lo.s32 	%r97, %r94, %r117, %r118;
	and.b32  	%r98, %r70, -8;
	mov.u32 	%r300, %r69;
$L__BB2_173:
	setp.lt.u32 	%p79, %r118, 4;
	add.s32 	%r163, %r300, %r95;
	setp.gt.s32 	%p80, %r163, -1;
	setp.lt.s32 	%p81, %r163, %r116;
	and.pred  	%p4, %p80, %p81;
	add.s32 	%r164, %r97, %r300;
	mad.lo.s32 	%r100, %r164, %r117, %r118;
	mul.lo.s32 	%r101, %r163, %r115;
	mov.u32 	%r302, %r69;
	@%p79 bra 	$L__BB2_200;
	mov.u32 	%r302, %r69;
$L__BB2_175:
	.pragma "nounroll";
	add.s32 	%r103, %r302, %r96;
	setp.gt.s32 	%p82, %r103, -1;
	setp.lt.s32 	%p83, %r103, %r115;
	and.pred  	%p84, %p82, %p83;
	and.pred  	%p85, %p84, %p4;
	add.s32 	%r165, %r103, %r101;
	mul.wide.s32 	%rd49, %r165, 4;
	add.s64 	%rd26, %rd18, %rd49;
	add.s32 	%r166, %r100, %r302;
	mul.wide.s32 	%rd50, %r166, 4;
	add.s64 	%rd27, %rd17, %rd50;
	@%p85 bra 	$L__BB2_177;
	mov.b32 	%r167, 0;
	st.global.u32 	[%rd27], %r167;
	bra.uni 	$L__BB2_178;
$L__BB2_177:
	ld.global.f32 	%f16, [%rd26];
	st.global.f32 	[%rd27], %f16;
$L__BB2_178:
	add.s32 	%r168, %r103, 1;
	setp.gt.s32 	%p86, %r168, -1;
	setp.lt.s32 	%p87, %r168, %r115;
	and.pred  	%p88, %p86, %p87;
	and.pred  	%p89, %p88, %p4;
	@%p89 bra 	$L__BB2_180;
	mov.b32 	%r169, 0;
	st.global.u32 	[%rd27+4], %r169;
	bra.uni 	$L__BB2_181;
$L__BB2_180:
	ld.global.f32 	%f17, [%rd26+4];
	st.global.f32 	[%rd27+4], %f17;
$L__BB2_181:
	add.s32 	%r170, %r103, 2;
	setp.gt.s32 	%p90, %r170, -1;
	setp.lt.s32 	%p91, %r170, %r115;
	and.pred  	%p92, %p90, %p91;
	and.pred  	%p93, %p92, %p4;
	@%p93 bra 	$L__BB2_183;
	mov.b32 	%r171, 0;
	st.global.u32 	[%rd27+8], %r171;
	bra.uni 	$L__BB2_184;
$L__BB2_183:
	ld.global.f32 	%f18, [%rd26+8];
	st.global.f32 	[%rd27+8], %f18;
$L__BB2_184:
	add.s32 	%r172, %r103, 3;
	setp.gt.s32 	%p94, %r172, -1;
	setp.lt.s32 	%p95, %r172, %r115;
	and.pred  	%p96, %p94, %p95;
	and.pred  	%p97, %p96, %p4;
	@%p97 bra 	$L__BB2_186;
	mov.b32 	%r173, 0;
	st.global.u32 	[%rd27+12], %r173;
	bra.uni 	$L__BB2_187;
$L__BB2_186:
	ld.global.f32 	%f19, [%rd26+12];
	st.global.f32 	[%rd27+12], %f19;
$L__BB2_187:
	add.s32 	%r174, %r103, 4;
	setp.gt.s32 	%p98, %r174, -1;
	setp.lt.s32 	%p99, %r174, %r115;
	and.pred  	%p100, %p98, %p99;
	and.pred  	%p101, %p100, %p4;
	@%p101 bra 	$L__BB2_189;
	mov.b32 	%r175, 0;
	st.global.u32 	[%rd27+16], %r175;
	bra.uni 	$L__BB2_190;
$L__BB2_189:
	ld.global.f32 	%f20, [%rd26+16];
	st.global.f32 	[%rd27+16], %f20;
$L__BB2_190:
	add.s32 	%r176, %r103, 5;
	setp.gt.s32 	%p102, %r176, -1;
	setp.lt.s32 	%p103, %r176, %r115;
	and.pred  	%p104, %p102, %p103;
	and.pred  	%p105, %p104, %p4;
	@%p105 bra 	$L__BB2_192;
	mov.b32 	%r177, 0;
	st.global.u32 	[%rd27+20], %r177;
	bra.uni 	$L__BB2_193;
$L__BB2_192:
	ld.global.f32 	%f21, [%rd26+20];
	st.global.f32 	[%rd27+20], %f21;
$L__BB2_193:
	add.s32 	%r178, %r103, 6;
	setp.gt.s32 	%p106, %r178, -1;
	setp.lt.s32 	%p107, %r178, %r115;
	and.pred  	%p108, %p106, %p107;
	and.pred  	%p109, %p108, %p4;
	@%p109 bra 	$L__BB2_195;
	mov.b32 	%r179, 0;
	st.global.u32 	[%rd27+24], %r179;
	bra.uni 	$L__BB2_196;
$L__BB2_195:
	ld.global.f32 	%f22, [%rd26+24];
	st.global.f32 	[%rd27+24], %f22;
$L__BB2_196:
	add.s32 	%r180, %r103, 7;
	setp.gt.s32 	%p110, %r180, -1;
	setp.lt.s32 	%p111, %r180, %r115;
	and.pred  	%p112, %p110, %p111;
	and.pred  	%p113, %p112, %p4;
	@%p113 bra 	$L__BB2_198;
	mov.b32 	%r181, 0;
	st.global.u32 	[%rd27+28], %r181;
	bra.uni 	$L__BB2_199;
$L__BB2_198:
	ld.global.f32 	%f23, [%rd26+28];
	st.global.f32 	[%rd27+28], %f23;
$L__BB2_199:
	add.s32 	%r302, %r302, 8;
	add.s32 	%r182, %r302, %r118;
	setp.ne.s32 	%p114, %r182, %r98;
	@%p114 bra 	$L__BB2_175;
$L__BB2_200:
	setp.lt.u32 	%p115, %r71, 3;
	@%p115 bra 	$L__BB2_214;
	add.s32 	%r106, %r302, %r96;
	setp.gt.s32 	%p116, %r106, -1;
	setp.lt.s32 	%p117, %r106, %r115;
	and.pred  	%p118, %p116, %p117;
	and.pred  	%p119, %p118, %p4;
	add.s32 	%r183, %r106, %r101;
	mul.wide.s32 	%rd51, %r183, 4;
	add.s64 	%rd28, %rd18, %rd51;
	add.s32 	%r184, %r100, %r302;
	mul.wide.s32 	%rd52, %r184, 4;
	add.s64 	%rd29, %rd17, %rd52;
	@%p119 bra 	$L__BB2_203;
	mov.b32 	%r185, 0;
	st.global.u32 	[%rd29], %r185;
	bra.uni 	$L__BB2_204;
$L__BB2_203:
	ld.global.f32 	%f24, [%rd28];
	st.global.f32 	[%rd29], %f24;
$L__BB2_204:
	add.s32 	%r186, %r106, 1;
	setp.gt.s32 	%p120, %r186, -1;
	setp.lt.s32 	%p121, %r186, %r115;
	and.pred  	%p122, %p120, %p121;
	and.pred  	%p123, %p122, %p4;
	@%p123 bra 	$L__BB2_206;
	mov.b32 	%r187, 0;
	st.global.u32 	[%rd29+4], %r187;
	bra.uni 	$L__BB2_207;
$L__BB2_206:
	ld.global.f32 	%f25, [%rd28+4];
	st.global.f32 	[%rd29+4], %f25;
$L__BB2_207:
	add.s32 	%r188, %r106, 2;
	setp.gt.s32 	%p124, %r188, -1;
	setp.lt.s32 	%p125, %r188, %r115;
	and.pred  	%p126, %p124, %p125;
	and.pred  	%p127, %p126, %p4;
	@%p127 bra 	$L__BB2_209;
	mov.b32 	%r189, 0;
	st.global.u32 	[%rd29+8], %r189;
	bra.uni 	$L__BB2_210;
$L__BB2_209:
	ld.global.f32 	%f26, [%rd28+8];
	st.global.f32 	[%rd29+8], %f26;
$L__BB2_210:
	add.s32 	%r190, %r106, 3;
	setp.gt.s32 	%p128, %r190, -1;
	setp.lt.s32 	%p129, %r190, %r115;
	and.pred  	%p130, %p128, %p129;
	and.pred  	%p131, %p130, %p4;
	@%p131 bra 	$L__BB2_212;
	mov.b32 	%r191, 0;
	st.global.u32 	[%rd29+12], %r191;
	bra.uni 	$L__BB2_213;
$L__BB2_212:
	ld.global.f32 	%f27, [%rd28+12];
	st.global.f32 	[%rd29+12], %f27;
$L__BB2_213:
	add.s32 	%r302, %r302, 4;
$L__BB2_214:
	setp.eq.s32 	%p132, %r72, 0;
	@%p132 bra 	$L__BB2_222;
	add.s32 	%r109, %r302, %r96;
	setp.gt.s32 	%p133, %r109, -1;
	setp.lt.s32 	%p134, %r109, %r115;
	and.pred  	%p135, %p133, %p134;
	and.pred  	%p136, %p135, %p4;
	add.s32 	%r192, %r109, %r101;
	mul.wide.s32 	%rd53, %r192, 4;
	add.s64 	%rd30, %rd18, %rd53;
	add.s32 	%r193, %r100, %r302;
	mul.wide.s32 	%rd54, %r193, 4;
	add.s64 	%rd31, %rd17, %rd54;
	@%p136 bra 	$L__BB2_217;
	mov.b32 	%r194, 0;
	st.global.u32 	[%rd31], %r194;
	bra.uni 	$L__BB2_218;
$L__BB2_217:
	ld.global.f32 	%f28, [%rd30];
	st.global.f32 	[%rd31], %f28;
$L__BB2_218:
	add.s32 	%r195, %r109, 1;
	setp.gt.s32 	%p137, %r195, -1;
	setp.lt.s32 	%p138, %r195, %r115;
	and.pred  	%p139, %p137, %p138;
	and.pred  	%p140, %p139, %p4;
	@%p140 bra 	$L__BB2_220;
	mov.b32 	%r196, 0;
	st.global.u32 	[%rd31+4], %r196;
	bra.uni 	$L__BB2_221;
$L__BB2_220:
	ld.global.f32 	%f29, [%rd30+4];
	st.global.f32 	[%rd31+4], %f29;
$L__BB2_221:
	add.s32 	%r302, %r302, 2;
$L__BB2_222:
	add.s32 	%r112, %r302, %r96;
	setp.gt.s32 	%p141, %r112, -1;
	setp.lt.s32 	%p142, %r112, %r115;
	and.pred  	%p143, %p141, %p142;
	and.pred  	%p144, %p143, %p4;
	@%p144 bra 	$L__BB2_224;
	add.s32 	%r197, %r100, %r302;
	mul.wide.s32 	%rd55, %r197, 4;
	add.s64 	%rd56, %rd17, %rd55;
	mov.b32 	%r198, 0;
	st.global.u32 	[%rd56], %r198;
	bra.uni 	$L__BB2_225;
$L__BB2_224:
	add.s32 	%r199, %r112, %r101;
	mul.wide.s32 	%rd57, %r199, 4;
	add.s64 	%rd58, %rd18, %rd57;
	ld.global.f32 	%f30, [%rd58];
	add.s32 	%r200, %r100, %r302;
	mul.wide.s32 	%rd59, %r200, 4;
	add.s64 	%rd60, %rd17, %rd59;
	st.global.f32 	[%rd60], %f30;
$L__BB2_225:
	add.s32 	%r113, %r300, 1;
	setp.ne.s32 	%p145, %r300, %r118;
	mov.u32 	%r300, %r113;
	@%p145 bra 	$L__BB2_173;
$L__BB2_226:
	ret;

}
	// .globl	_ZN3cub18CUB_300001_SM_10006detail9transform16transform_kernelINS2_10policy_hubILb1EN4cuda3std3__45tupleIJN6thrust24THRUST_300001_SM_1000_NS17counting_iteratorIiNSA_11use_defaultESC_SC_EEEEEE10policy1000Ei9GetMedianNSA_6detail15normal_iteratorINSA_10device_ptrIfEEEEJSD_EEEvT0_iT1_T2_DpNS2_10kernel_argIT3_EE
.visible .entry _ZN3cub18CUB_300001_SM_10006detail9transform16transform_kernelINS2_10policy_hubILb1EN4cuda3std3__45tupleIJN6thrust24THRUST_300001_SM_1000_NS17counting_iteratorIiNSA_11use_defaultESC_SC_EEEEEE10policy1000Ei9GetMedianNSA_6detail15normal_iteratorINSA_10device_ptrIfEEEEJSD_EEEvT0_iT1_T2_DpNS2_10kernel_argIT3_EE(
	.param .u32 _ZN3cub18CUB_300001_SM_10006detail9transform16transform_kernelINS2_10policy_hubILb1EN4cuda3std3__45tupleIJN6thrust24THRUST_300001_SM_1000_NS17counting_iteratorIiNSA_11use_defaultESC_SC_EEEEEE10policy1000Ei9GetMedianNSA_6detail15normal_iteratorINSA_10device_ptrIfEEEEJSD_EEEvT0_iT1_T2_DpNS2_10kernel_argIT3_EE_param_0,
	.param .u32 _ZN3cub18CUB_300001_SM_10006detail9transform16transform_kernelINS2_10policy_hubILb1EN4cuda3std3__45tupleIJN6thrust24THRUST_300001_SM_1000_NS17counting_iteratorIiNSA_11use_defaultESC_SC_EEEEEE10policy1000Ei9GetMedianNSA_6detail15normal_iteratorINSA_10device_ptrIfEEEEJSD_EEEvT0_iT1_T2_DpNS2_10kernel_argIT3_EE_param_1,
	.param .align 8 .b8 _ZN3cub18CUB_300001_SM_10006detail9transform16transform_kernelINS2_10policy_hubILb1EN4cuda3std3__45tupleIJN6thrust24THRUST_300001_SM_1000_NS17counting_iteratorIiNSA_11use_defaultESC_SC_EEEEEE10policy1000Ei9GetMedianNSA_6detail15normal_iteratorINSA_10device_ptrIfEEEEJSD_EEEvT0_iT1_T2_DpNS2_10kernel_argIT3_EE_param_2[16],
	.param .align 8 .b8 _ZN3cub18CUB_300001_SM_10006detail9transform16transform_kernelINS2_10policy_hubILb1EN4cuda3std3__45tupleIJN6thrust24THRUST_300001_SM_1000_NS17counting_iteratorIiNSA_11use_defaultESC_SC_EEEEEE10policy1000Ei9GetMedianNSA_6detail15normal_iteratorINSA_10device_ptrIfEEEEJSD_EEEvT0_iT1_T2_DpNS2_10kernel_argIT3_EE_param_3[8],
	.param .align 8 .b8 _ZN3cub18CUB_300001_SM_10006detail9transform16transform_kernelINS2_10policy_hubILb1EN4cuda3std3__45tupleIJN6thrust24THRUST_300001_SM_1000_NS17counting_iteratorIiNSA_11use_defaultESC_SC_EEEEEE10policy1000Ei9GetMedianNSA_6detail15normal_iteratorINSA_10device_ptrIfEEEEJSD_EEEvT0_iT1_T2_DpNS2_10kernel_argIT3_EE_param_4[16]
)
.maxntid 128
{
	.local .align 4 .b8 	__local_depot3[72];
	.reg .b64 	%SP;
	.reg .b64 	%SPL;
	.reg .pred 	%p<199>;
	.reg .b32 	%r<948>;
	.reg .b32 	%f<167>;
	.reg .b64 	%rd<308>;

	mov.u64 	%SPL, __local_depot3;
	ld.param.u32 	%r1, [_ZN3cub18CUB_300001_SM_10006detail9transform16transform_kernelINS2_10policy_hubILb1EN4cuda3std3__45tupleIJN6thrust24THRUST_300001_SM_1000_NS17counting_iteratorIiNSA_11use_defaultESC_SC_EEEEEE10policy1000Ei9GetMedianNSA_6detail15normal_iteratorINSA_10device_ptrIfEEEEJSD_EEEvT0_iT1_T2_DpNS2_10kernel_argIT3_EE_param_2+8];
	ld.param.u32 	%r241, [_ZN3cub18CUB_300001_SM_10006detail9transform16transform_kernelINS2_10policy_hubILb1EN4cuda3std3__45tupleIJN6thrust24THRUST_300001_SM_1000_NS17counting_iteratorIiNSA_11use_defaultESC_SC_EEEEEE10policy1000Ei9GetMedianNSA_6detail15normal_iteratorINSA_10device_ptrIfEEEEJSD_EEEvT0_iT1_T2_DpNS2_10kernel_argIT3_EE_param_4];
	ld.param.u32 	%r242, [_ZN3cub18CUB_300001_SM_10006detail9transform16transform_kernelINS2_10policy_hubILb1EN4cuda3std3__45tupleIJN6thrust24THRUST_300001_SM_1000_NS17counting_iteratorIiNSA_11use_defaultESC_SC_EEEEEE10policy1000Ei9GetMedianNSA_6detail15normal_iteratorINSA_10device_ptrIfEEEEJSD_EEEvT0_iT1_T2_DpNS2_10kernel_argIT3_EE_param_0];
	ld.param.u64 	%rd106, [_ZN3cub18CUB_300001_SM_10006detail9transform16transform_kernelINS2_10policy_hubILb1EN4cuda3std3__45tupleIJN6thrust24THRUST_300001_SM_1000_NS17counting_iteratorIiNSA_11use_defaultESC_SC_EEEEEE10policy1000Ei9GetMedianNSA_6detail15normal_iteratorINSA_10device_ptrIfEEEEJSD_EEEvT0_iT1_T2_DpNS2_10kernel_argIT3_EE_param_3];
	ld.param.u64 	%rd107, [_ZN3cub18CUB_300001_SM_10006detail9transform16transform_kernelINS2_10policy_hubILb1EN4cuda3std3__45tupleIJN6thrust24THRUST_300001_SM_1000_NS17counting_iteratorIiNSA_11use_defaultESC_SC_EEEEEE10policy1000Ei9GetMedianNSA_6detail15normal_iteratorINSA_10device_ptrIfEEEEJSD_EEEvT0_iT1_T2_DpNS2_10kernel_argIT3_EE_param_2];
	ld.param.u32 	%r240, [_ZN3cub18CUB_300001_SM_10006detail9transform16transform_kernelINS2_10policy_hubILb1EN4cuda3std3__45tupleIJN6thrust24THRUST_300001_SM_1000_NS17counting_iteratorIiNSA_11use_defaultESC_SC_EEEEEE10policy1000Ei9GetMedianNSA_6detail15normal_iteratorINSA_10device_ptrIfEEEEJSD_EEEvT0_iT1_T2_DpNS2_10kernel_argIT3_EE_param_1];
	add.u64 	%rd1, %SPL, 0;
	add.u64 	%rd2, %SPL, 36;
	add.u64 	%rd3, %SPL, 0;
	add.u64 	%rd4, %SPL, 36;
	cvta.to.global.u64 	%rd5, %rd107;
	cvta.to.global.u64 	%rd112, %rd106;
	shl.b32 	%r243, %r240, 7;
	mov.u32 	%r244, %ctaid.x;
	mul.lo.s32 	%r245, %r243, %r244;
	sub.s32 	%r246, %r242, %r245;
	min.s32 	%r2, %r243, %r246;
	add.s32 	%r3, %r241, %r245;
	mul.wide.s32 	%rd113, %r245, 4;
	add.s64 	%rd6, %rd112, %rd113;
	setp.gt.s32 	%p1, %r243, %r246;
	@%p1 bra 	$L__BB3_160;
	setp.lt.s32 	%p2, %r240, 1;
	@%p2 bra 	$L__BB3_322;
	mov.u32 	%r4, %tid.x;
	add.s32 	%r5, %r1, -1;
	mul.wide.s32 	%rd114, %r1, 4;
	add.s64 	%rd7, %rd4, %rd114;
	setp.gt.s32 	%p3, %r1, 0;
	shr.u32 	%r247, %r1, 31;
	add.s32 	%r248, %r1, %r247;
	shr.s32 	%r6, %r248, 1;
	@%p3 bra 	$L__BB3_22;
	mov.b32 	%r930, 0;
$L__BB3_4:
	setp.eq.s64 	%p4, %rd7, %rd4;
	@%p4 bra 	$L__BB3_21;
	mov.b32 	%r251, 0;
	st.local.u32 	[%rd4], %r251;
	mov.u64 	%rd276, %rd4;
	mov.u64 	%rd277, %rd4;
$L__BB3_6:
	add.s64 	%rd44, %rd276, 4;
	add.s64 	%rd45, %rd277, 4;
	ld.local.u32 	%r252, [%rd277+4];
	st.local.u32 	[%rd277+4], %r931;
	add.s32 	%r931, %r252, %r931;
	add.s64 	%rd115, %rd276, 8;
	setp.ne.s64 	%p5, %rd115, %rd7;
	mov.u64 	%rd276, %rd44;
	mov.u64 	%rd277, %rd45;
	@%p5 bra 	$L__BB3_6;
	ld.local.u32 	%r932, [%rd4];
	mov.b32 	%r253, 0;
	st.local.u32 	[%rd4], %r253;
	mov.u64 	%rd278, %rd4;
	mov.u64 	%rd279, %rd4;
$L__BB3_8:
	add.s64 	%rd48, %rd278, 4;
	add.s64 	%rd49, %rd279, 4;
	ld.local.u32 	%r254, [%rd279+4];
	st.local.u32 	[%rd279+4], %r932;
	add.s32 	%r932, %r254, %r932;
	add.s64 	%rd116, %rd278, 8;
	setp.ne.s64 	%p6, %rd116, %rd7;
	mov.u64 	%rd278, %rd48;
	mov.u64 	%rd279, %rd49;
	@%p6 bra 	$L__BB3_8;
	ld.local.u32 	%r933, [%rd4];
	mov.b32 	%r255, 0;
	st.local.u32 	[%rd4], %r255;
	mov.u64 	%rd280, %rd4;
	mov.u64 	%rd281, %rd4;
$L__BB3_10:
	add.s64 	%rd52, %rd280, 4;
	add.s64 	%rd53, %rd281, 4;
	ld.local.u32 	%r256, [%rd281+4];
	st.local.u32 	[%rd281+4], %r933;
	add.s32 	%r933, %r256, %r933;
	add.s64 	%rd117, %rd280, 8;
	setp.ne.s64 	%p7, %rd117, %rd7;
	mov.u64 	%rd280, %rd52;
	mov.u64 	%rd281, %rd53;
	@%p7 bra 	$L__BB3_10;
	ld.local.u32 	%r934, [%rd4];
	mov.b32 	%r257, 0;
	st.local.u32 	[%rd4], %r257;
	mov.u64 	%rd282, %rd4;
	mov.u64 	%rd283, %rd4;
$L__BB3_12:
	add.s64 	%rd56, %rd282, 4;
	add.s64 	%rd57, %rd283, 4;
	ld.local.u32 	%r258, [%rd283+4];
	st.local.u32 	[%rd283+4], %r934;
	add.s32 	%r934, %r258, %r934;
	add.s64 	%rd118, %rd282, 8;
	setp.ne.s64 	%p8, %rd118, %rd7;
	mov.u64 	%rd282, %rd56;
	mov.u64 	%rd283, %rd57;
	@%p8 bra 	$L__BB3_12;
	ld.local.u32 	%r935, [%rd4];
	mov.b32 	%r259, 0;
	st.local.u32 	[%rd4], %r259;
	mov.u64 	%rd284, %rd4;
	mov.u64 	%rd285, %rd4;
$L__BB3_14:
	add.s64 	%rd60, %rd284, 4;
	add.s64 	%rd61, %rd285, 4;
	ld.local.u32 	%r260, [%rd285+4];
	st.local.u32 	[%rd285+4], %r935;
	add.s32 	%r935, %r260, %r935;
	add.s64 	%rd119, %rd284, 8;
	setp.ne.s64 	%p9, %rd119, %rd7;
	mov.u64 	%rd284, %rd60;
	mov.u64 	%rd285, %rd61;
	@%p9 bra 	$L__BB3_14;
	ld.local.u32 	%r936, [%rd4];
	mov.b32 	%r261, 0;
	st.local.u32 	[%rd4], %r261;
	mov.u64 	%rd286, %rd4;
	mov.u64 	%rd287, %rd4;
$L__BB3_16:
	add.s64 	%rd64, %rd286, 4;
	add.s64 	%rd65, %rd287, 4;
	ld.local.u32 	%r262, [%rd287+4];
	st.local.u32 	[%rd287+4], %r936;
	add.s32 	%r936, %r262, %r936;
	add.s64 	%rd120, %rd286, 8;
	setp.ne.s64 	%p10, %rd120, %rd7;
	mov.u64 	%rd286, %rd64;
	mov.u64 	%rd287, %rd65;
	@%p10 bra 	$L__BB3_16;
	ld.local.u32 	%r937, [%rd4];
	mov.b32 	%r263, 0;
	st.local.u32 	[%rd4], %r263;
	mov.u64 	%rd288, %rd4;
	mov.u64 	%rd289, %rd4;
$L__BB3_18:
	add.s64 	%rd68, %rd288, 4;
	add.s64 	%rd69, %rd289, 4;
	ld.local.u32 	%r264, [%rd289+4];
	st.local.u32 	[%rd289+4], %r937;
	add.s32 	%r937, %r264, %r937;
	add.s64 	%rd121, %rd288, 8;
	setp.ne.s64 	%p11, %rd121, %rd7;
	mov.u64 	%rd288, %rd68;
	mov.u64 	%rd289, %rd69;
	@%p11 bra 	$L__BB3_18;
	ld.local.u32 	%r938, [%rd4];
	mov.b32 	%r265, 0;
	st.local.u32 	[%rd4], %r265;
	mov.u64 	%rd290, %rd4;
	mov.u64 	%rd291, %rd4;
$L__BB3_20:
	add.s64 	%rd72, %rd290, 4;
	add.s64 	%rd73, %rd291, 4;
	ld.local.u32 	%r266, [%rd291+4];
	st.local.u32 	[%rd291+4], %r938;
	add.s32 	%r938, %r266, %r938;
	add.s64 	%rd122, %rd290, 8;
	setp.ne.s64 	%p12, %rd122, %rd7;
	mov.u64 	%rd290, %rd72;
	mov.u64 	%rd291, %rd73;
	@%p12 bra 	$L__BB3_20;
$L__BB3_21:
	shl.b32 	%r267, %r930, 7;
	add.s32 	%r268, %r267, %r4;
	add.s32 	%r269, %r268, %r3;
	mad.lo.s32 	%r270, %r269, %r1, %r6;
	mul.wide.s32 	%rd123, %r270, 4;
	add.s64 	%rd124, %rd5, %rd123;
	ld.global.f32 	%f35, [%rd124];
	mul.wide.s32 	%rd125, %r268, 4;
	add.s64 	%rd126, %rd6, %rd125;
	st.global.f32 	[%rd126], %f35;
	add.s32 	%r930, %r930, 1;
	setp.eq.s32 	%p13, %r930, %r240;
	@%p13 bra 	$L__BB3_322;
	bra.uni 	$L__BB3_4;
$L__BB3_22:
	setp.ne.s32 	%p14, %r1, 1;
	@%p14 bra 	$L__BB3_41;
	mov.b32 	%r867, 0;
$L__BB3_24:
	setp.eq.s64 	%p75, %rd7, %rd4;
	shl.b32 	%r483, %r867, 7;
	add.s32 	%r8, %r483, %r4;
	add.s32 	%r484, %r8, %r3;
	mul.wide.s32 	%rd192, %r484, 4;
	add.s64 	%rd8, %rd5, %rd192;
	ld.global.f32 	%f165, [%rd8];
	cvt.rzi.s32.f32 	%r485, %f165;
	and.b32  	%r486, %r485, 1;
	xor.b32  	%r487, %r486, 1;
	st.local.u32 	[%rd4], %r487;
	ld.local.u32 	%r488, [%rd7+-4];
	selp.b32 	%r489, %r487, 0, %p75;
	st.local.u32 	[%rd4], %r489;
	ld.local.u32 	%r490, [%rd7+-4];
	add.s32 	%r491, %r490, %r488;
	setp.eq.s32 	%p76, %r486, 0;
	sub.s32 	%r492, %r491, %r489;
	selp.b32 	%r493, %r489, %r492, %p76;
	setp.ne.s32 	%p77, %r493, 0;
	@%p77 bra 	$L__BB3_26;
	st.local.f32 	[%rd3], %f165;
$L__BB3_26:
	setp.eq.s64 	%p78, %rd7, %rd4;
	cvt.rzi.s32.f32 	%r9, %f165;
	not.b32 	%r10, %r9;
	shr.u32 	%r494, %r10, 1;
	and.b32  	%r495, %r494, 1;
	st.local.u32 	[%rd4], %r495;
	ld.local.u32 	%r496, [%rd7+-4];
	selp.b32 	%r497, %r495, 0, %p78;
	st.local.u32 	[%rd4], %r497;
	ld.local.u32 	%r498, [%rd7+-4];
	add.s32 	%r499, %r498, %r496;
	and.b32  	%r500, %r9, 2;
	setp.eq.s32 	%p79, %r500, 0;
	sub.s32 	%r501, %r499, %r497;
	selp.b32 	%r502, %r497, %r501, %p79;
	setp.ne.s32 	%p80, %r502, 0;
	@%p80 bra 	$L__BB3_28;
	st.local.f32 	[%rd3], %f165;
$L__BB3_28:
	setp.eq.s64 	%p81, %rd7, %rd4;
	st.global.f32 	[%rd8], %f165;
	shr.u32 	%r503, %r10, 2;
	and.b32  	%r504, %r503, 1;
	st.local.u32 	[%rd4], %r504;
	ld.local.u32 	%r505, [%rd7+-4];
	selp.b32 	%r506, %r504, 0, %p81;
	st.local.u32 	[%rd4], %r506;
	ld.local.u32 	%r507, [%rd7+-4];
	add.s32 	%r508, %r507, %r505;
	and.b32  	%r509, %r9, 4;
	setp.eq.s32 	%p82, %r509, 0;
	sub.s32 	%r510, %r508, %r506;
	selp.b32 	%r511, %r506, %r510, %p82;
	setp.ne.s32 	%p83, %r511, 0;
	@%p83 bra 	$L__BB3_30;
	st.local.f32 	[%rd3], %f165;
$L__BB3_30:
	setp.eq.s64 	%p84, %rd7, %rd4;
	shr.u32 	%r512, %r10, 3;
	and.b32  	%r513, %r512, 1;
	st.local.u32 	[%rd4], %r513;
	ld.local.u32 	%r514, [%rd7+-4];
	selp.b32 	%r515, %r513, 0, %p84;
	st.local.u32 	[%rd4], %r515;
	ld.local.u32 	%r516, [%rd7+-4];
	add.s32 	%r517, %r516, %r514;
	and.b32  	%r518, %r9, 8;
	setp.eq.s32 	%p85, %r518, 0;
	sub.s32 	%r519, %r517, %r515;
	selp.b32 	%r520, %r515, %r519, %p85;
	setp.ne.s32 	%p86, %r520, 0;
	@%p86 bra 	$L__BB3_32;
	st.local.f32 	[%rd3], %f165;
$L__BB3_32:
	setp.eq.s64 	%p87, %rd7, %rd4;
	shr.u32 	%r521, %r10, 4;
	and.b32  	%r522, %r521, 1;
	st.local.u32 	[%rd4], %r522;
	ld.local.u32 	%r523, [%rd7+-4];
	selp.b32 	%r524, %r522, 0, %p87;
	st.local.u32 	[%rd4], %r524;
	ld.local.u32 	%r525, [%rd7+-4];
	add.s32 	%r526, %r525, %r523;
	and.b32  	%r527, %r9, 16;
	setp.eq.s32 	%p88, %r527, 0;
	sub.s32 	%r528, %r526, %r524;
	selp.b32 	%r529, %r524, %r528, %p88;
	setp.ne.s32 	%p89, %r529, 0;
	@%p89 bra 	$L__BB3_34;
	st.local.f32 	[%rd3], %f165;
$L__BB3_34:
	setp.eq.s64 	%p90, %rd7, %rd4;
	st.global.f32 	[%rd8], %f165;
	shr.u32 	%r530, %r10, 5;
	and.b32  	%r531, %r530, 1;
	st.local.u32 	[%rd4], %r531;
	ld.local.u32 	%r532, [%rd7+-4];
	selp.b32 	%r533, %r531, 0, %p90;
	st.local.u32 	[%rd4], %r533;
	ld.local.u32 	%r534, [%rd7+-4];
	add.s32 	%r535, %r534, %r532;
	and.b32  	%r536, %r9, 32;
	setp.eq.s32 	%p91, %r536, 0;
	sub.s32 	%r537, %r535, %r533;
	selp.b32 	%r538, %r533, %r537, %p91;
	setp.ne.s32 	%p92, %r538, 0;
	@%p92 bra 	$L__BB3_36;
	st.local.f32 	[%rd3], %f165;
$L__BB3_36:
	setp.eq.s64 	%p93, %rd7, %rd4;
	shr.u32 	%r539, %r10, 6;
	and.b32  	%r540, %r539, 1;
	st.local.u32 	[%rd4], %r540;
	ld.local.u32 	%r541, [%rd7+-4];
	selp.b32 	%r542, %r540, 0, %p93;
	st.local.u32 	[%rd4], %r542;
	ld.local.u32 	%r543, [%rd7+-4];
	add.s32 	%r544, %r543, %r541;
	and.b32  	%r545, %r9, 64;
	setp.eq.s32 	%p94, %r545, 0;
	sub.s32 	%r546, %r544, %r542;
	selp.b32 	%r547, %r542, %r546, %p94;
	setp.ne.s32 	%p95, %r547, 0;
	@%p95 bra 	$L__BB3_38;
	st.local.f32 	[%rd3], %f165;
$L__BB3_38:
	setp.eq.s64 	%p96, %rd7, %rd4;
	shr.u32 	%r548, %r10, 7;
	and.b32  	%r549, %r548, 1;
	st.local.u32 	[%rd4], %r549;
	ld.local.u32 	%r550, [%rd7+-4];
	selp.b32 	%r551, %r549, 0, %p96;
	st.local.u32 	[%rd4], %r551;
	ld.local.u32 	%r552, [%rd7+-4];
	add.s32 	%r553, %r552, %r550;
	and.b32  	%r554, %r9, 128;
	setp.eq.s32 	%p97, %r554, 0;
	sub.s32 	%r555, %r553, %r551;
	selp.b32 	%r556, %r551, %r555, %p97;
	setp.ne.s32 	%p98, %r556, 0;
	@%p98 bra 	$L__BB3_40;
	st.local.f32 	[%rd3], %f165;
$L__BB3_40:
	st.global.f32 	[%rd8], %f165;
	mul.wide.s32 	%rd193, %r8, 4;
	add.s64 	%rd194, %rd6, %rd193;
	st.global.f32 	[%rd194], %f165;
	add.s32 	%r867, %r867, 1;
	setp.eq.s32 	%p99, %r867, %r240;
	@%p99 bra 	$L__BB3_322;
	bra.uni 	$L__BB3_24;
$L__BB3_41:
	and.b32  	%r12, %r1, 15;
	add.s32 	%r13, %r12, -1;
	and.b32  	%r14, %r1, 7;
	add.s32 	%r15, %r14, -1;
	and.b32  	%r16, %r1, 3;
	and.b32  	%r17, %r1, 2147483632;
	and.b32  	%r18, %r1, 2147483640;
	mov.b32 	%r868, 0;
$L__BB3_42:
	shl.b32 	%r273, %r868, 7;
	add.s32 	%r20, %r273, %r4;
	add.s32 	%r274, %r20, %r3;
	mul.lo.s32 	%r275, %r274, %r1;
	mul.wide.s32 	%rd127, %r275, 4;
	add.s64 	%rd9, %rd5, %rd127;
	mov.b32 	%r869, 0;
$L__BB3_43:
	setp.lt.u32 	%p15, %r5, 15;
	mov.b32 	%r872, 0;
	@%p15 bra 	$L__BB3_46;
	mov.b32 	%r870, 0;
$L__BB3_45:
	.pragma "nounroll";
	mul.wide.u32 	%rd128, %r870, 4;
	add.s64 	%rd129, %rd9, %rd128;
	ld.global.f32 	%f36, [%rd129];
	cvt.rzi.s32.f32 	%r278, %f36;
	not.b32 	%r279, %r278;
	shr.u32 	%r280, %r279, %r869;
	and.b32  	%r281, %r280, 1;
	add.s64 	%rd130, %rd4, %rd128;
	st.local.u32 	[%rd130], %r281;
	ld.global.f32 	%f37, [%rd129+4];
	cvt.rzi.s32.f32 	%r282, %f37;
	not.b32 	%r283, %r282;
	shr.u32 	%r284, %r283, %r869;
	and.b32  	%r285, %r284, 1;
	st.local.u32 	[%rd130+4], %r285;
	ld.global.f32 	%f38, [%rd129+8];
	cvt.rzi.s32.f32 	%r286, %f38;
	not.b32 	%r287, %r286;
	shr.u32 	%r288, %r287, %r869;
	and.b32  	%r289, %r288, 1;
	st.local.u32 	[%rd130+8], %r289;
	ld.global.f32 	%f39, [%rd129+12];
	cvt.rzi.s32.f32 	%r290, %f39;
	not.b32 	%r291, %r290;
	shr.u32 	%r292, %r291, %r869;
	and.b32  	%r293, %r292, 1;
	st.local.u32 	[%rd130+12], %r293;
	ld.global.f32 	%f40, [%rd129+16];
	cvt.rzi.s32.f32 	%r294, %f40;
	not.b32 	%r295, %r294;
	shr.u32 	%r296, %r295, %r869;
	and.b32  	%r297, %r296, 1;
	st.local.u32 	[%rd130+16], %r297;
	ld.global.f32 	%f41, [%rd129+20];
	cvt.rzi.s32.f32 	%r298, %f41;
	not.b32 	%r299, %r298;
	shr.u32 	%r300, %r299, %r869;
	and.b32  	%r301, %r300, 1;
	st.local.u32 	[%rd130+20], %r301;
	ld.global.f32 	%f42, [%rd129+24];
	cvt.rzi.s32.f32 	%r302, %f42;
	not.b32 	%r303, %r302;
	shr.u32 	%r304, %r303, %r869;
	and.b32  	%r305, %r304, 1;
	st.local.u32 	[%rd130+24], %r305;
	ld.global.f32 	%f43, [%rd129+28];
	cvt.rzi.s32.f32 	%r306, %f43;
	not.b32 	%r307, %r306;
	shr.u32 	%r308, %r307, %r869;
	and.b32  	%r309, %r308, 1;
	st.local.u32 	[%rd130+28], %r309;
	ld.global.f32 	%f44, [%rd129+32];
	cvt.rzi.s32.f32 	%r310, %f44;
	not.b32 	%r311, %r310;
	shr.u32 	%r312, %r311, %r869;
	and.b32  	%r313, %r312, 1;
	st.local.u32 	[%rd130+32], %r313;
	ld.global.f32 	%f45, [%rd129+36];
	cvt.rzi.s32.f32 	%r314, %f45;
	not.b32 	%r315, %r314;
	shr.u32 	%r316, %r315, %r869;
	and.b32  	%r317, %r316, 1;
	st.local.u32 	[%rd130+36], %r317;
	ld.global.f32 	%f46, [%rd129+40];
	cvt.rzi.s32.f32 	%r318, %f46;
	not.b32 	%r319, %r318;
	shr.u32 	%r320, %r319, %r869;
	and.b32  	%r321, %r320, 1;
	st.local.u32 	[%rd130+40], %r321;
	ld.global.f32 	%f47, [%rd129+44];
	cvt.rzi.s32.f32 	%r322, %f47;
	not.b32 	%r323, %r322;
	shr.u32 	%r324, %r323, %r869;
	and.b32  	%r325, %r324, 1;
	st.local.u32 	[%rd130+44], %r325;
	ld.global.f32 	%f48, [%rd129+48];
	cvt.rzi.s32.f32 	%r326, %f48;
	not.b32 	%r327, %r326;
	shr.u32 	%r328, %r327, %r869;
	and.b32  	%r329, %r328, 1;
	st.local.u32 	[%rd130+48], %r329;
	ld.global.f32 	%f49, [%rd129+52];
	cvt.rzi.s32.f32 	%r330, %f49;
	not.b32 	%r331, %r330;
	shr.u32 	%r332, %r331, %r869;
	and.b32  	%r333, %r332, 1;
	st.local.u32 	[%rd130+52], %r333;
	ld.global.f32 	%f50, [%rd129+56];
	cvt.rzi.s32.f32 	%r334, %f50;
	not.b32 	%r335, %r334;
	shr.u32 	%r336, %r335, %r869;
	and.b32  	%r337, %r336, 1;
	st.local.u32 	[%rd130+56], %r337;
	ld.global.f32 	%f51, [%rd129+60];
	cvt.rzi.s32.f32 	%r338, %f51;
	not.b32 	%r339, %r338;
	shr.u32 	%r340, %r339, %r869;
	and.b32  	%r341, %r340, 1;
	st.local.u32 	[%rd130+60], %r341;
	add.s32 	%r870, %r870, 16;
	setp.ne.s32 	%p16, %r870, %r17;
	mov.u32 	%r872, %r17;
	@%p16 bra 	$L__BB3_45;
$L__BB3_46:
	setp.eq.s32 	%p17, %r12, 0;
	@%p17 bra 	$L__BB3_56;
	setp.lt.u32 	%p18, %r13, 7;
	@%p18 bra 	$L__BB3_49;
	mul.wide.u32 	%rd131, %r872, 4;
	add.s64 	%rd132, %rd9, %rd131;
	ld.global.f32 	%f52, [%rd132];
	cvt.rzi.s32.f32 	%r342, %f52;
	not.b32 	%r343, %r342;
	shr.u32 	%r344, %r343, %r869;
	and.b32  	%r345, %r344, 1;
	add.s64 	%rd133, %rd4, %rd131;
	st.local.u32 	[%rd133], %r345;
	ld.global.f32 	%f53, [%rd132+4];
	cvt.rzi.s32.f32 	%r346, %f53;
	not.b32 	%r347, %r346;
	shr.u32 	%r348, %r347, %r869;
	and.b32  	%r349, %r348, 1;
	st.local.u32 	[%rd133+4], %r349;
	ld.global.f32 	%f54, [%rd132+8];
	cvt.rzi.s32.f32 	%r350, %f54;
	not.b32 	%r351, %r350;
	shr.u32 	%r352, %r351, %r869;
	and.b32  	%r353, %r352, 1;
	st.local.u32 	[%rd133+8], %r353;
	ld.global.f32 	%f55, [%rd132+12];
	cvt.rzi.s32.f32 	%r354, %f55;
	not.b32 	%r355, %r354;
	shr.u32 	%r356, %r355, %r869;
	and.b32  	%r357, %r356, 1;
	st.local.u32 	[%rd133+12], %r357;
	ld.global.f32 	%f56, [%rd132+16];
	cvt.rzi.s32.f32 	%r358, %f56;
	not.b32 	%r359, %r358;
	shr.u32 	%r360, %r359, %r869;
	and.b32  	%r361, %r360, 1;
	st.local.u32 	[%rd133+16], %r361;
	ld.global.f32 	%f57, [%rd132+20];
	cvt.rzi.s32.f32 	%r362, %f57;
	not.b32 	%r363, %r362;
	shr.u32 	%r364, %r363, %r869;
	and.b32  	%r365, %r364, 1;
	st.local.u32 	[%rd133+20], %r365;
	ld.global.f32 	%f58, [%rd132+24];
	cvt.rzi.s32.f32 	%r366, %f58;
	not.b32 	%r367, %r366;
	shr.u32 	%r368, %r367, %r869;
	and.b32  	%r369, %r368, 1;
	st.local.u32 	[%rd133+24], %r369;
	ld.global.f32 	%f59, [%rd132+28];
	cvt.rzi.s32.f32 	%r370, %f59;
	not.b32 	%r371, %r370;
	shr.u32 	%r372, %r371, %r869;
	and.b32  	%r373, %r372, 1;
	st.local.u32 	[%rd133+28], %r373;
	add.s32 	%r872, %r872, 8;
$L__BB3_49:
	setp.eq.s32 	%p19, %r14, 0;
	@%p19 bra 	$L__BB3_56;
	setp.lt.u32 	%p20, %r15, 3;
	@%p20 bra 	$L__BB3_52;
	mul.wide.u32 	%rd134, %r872, 4;
	add.s64 	%rd135, %rd9, %rd134;
	ld.global.f32 	%f60, [%rd135];
	cvt.rzi.s32.f32 	%r374, %f60;
	not.b32 	%r375, %r374;
	shr.u32 	%r376, %r375, %r869;
	and.b32  	%r377, %r376, 1;
	add.s64 	%rd136, %rd4, %rd134;
	st.local.u32 	[%rd136], %r377;
	ld.global.f32 	%f61, [%rd135+4];
	cvt.rzi.s32.f32 	%r378, %f61;
	not.b32 	%r379, %r378;
	shr.u32 	%r380, %r379, %r869;
	and.b32  	%r381, %r380, 1;
	st.local.u32 	[%rd136+4], %r381;
	ld.global.f32 	%f62, [%rd135+8];
	cvt.rzi.s32.f32 	%r382, %f62;
	not.b32 	%r383, %r382;
	shr.u32 	%r384, %r383, %r869;
	and.b32  	%r385, %r384, 1;
	st.local.u32 	[%rd136+8], %r385;
	ld.global.f32 	%f63, [%rd135+12];
	cvt.rzi.s32.f32 	%r386, %f63;
	not.b32 	%r387, %r386;
	shr.u32 	%r388, %r387, %r869;
	and.b32  	%r389, %r388, 1;
	st.local.u32 	[%rd136+12], %r389;
	add.s32 	%r872, %r872, 4;
$L__BB3_52:
	setp.eq.s32 	%p21, %r16, 0;
	@%p21 bra 	$L__BB3_56;
	setp.eq.s32 	%p22, %r16, 1;
	mul.wide.u32 	%rd137, %r872, 4;
	add.s64 	%rd10, %rd9, %rd137;
	ld.global.f32 	%f64, [%rd10];
	cvt.rzi.s32.f32 	%r390, %f64;
	not.b32 	%r391, %r390;
	shr.u32 	%r392, %r391, %r869;
	and.b32  	%r393, %r392, 1;
	add.s64 	%rd11, %rd4, %rd137;
	st.local.u32 	[%rd11], %r393;
	@%p22 bra 	$L__BB3_56;
	setp.eq.s32 	%p23, %r16, 2;
	ld.global.f32 	%f65, [%rd10+4];
	cvt.rzi.s32.f32 	%r394, %f65;
	not.b32 	%r395, %r394;
	shr.u32 	%r396, %r395, %r869;
	and.b32  	%r397, %r396, 1;
	st.local.u32 	[%rd11+4], %r397;
	@%p23 bra 	$L__BB3_56;
	ld.global.f32 	%f66, [%rd10+8];
	cvt.rzi.s32.f32 	%r398, %f66;
	not.b32 	%r399, %r398;
	shr.u32 	%r400, %r399, %r869;
	and.b32  	%r401, %r400, 1;
	st.local.u32 	[%rd11+8], %r401;
$L__BB3_56:
	setp.eq.s64 	%p24, %rd7, %rd4;
	ld.local.u32 	%r29, [%rd7+-4];
	mov.u32 	%r875, %r29;
	@%p24 bra 	$L__BB3_60;
	ld.local.u32 	%r874, [%rd4];
	mov.b32 	%r402, 0;
	st.local.u32 	[%rd4], %r402;
	mov.u64 	%rd272, %rd4;
$L__BB3_58:
	add.s64 	%rd13, %rd272, 4;
	ld.local.u32 	%r403, [%rd272+4];
	st.local.u32 	[%rd272+4], %r874;
	add.s32 	%r874, %r403, %r874;
	add.s64 	%rd138, %rd272, 8;
	setp.ne.s64 	%p25, %rd138, %rd7;
	mov.u64 	%rd272, %rd13;
	@%p25 bra 	$L__BB3_58;
	ld.local.u32 	%r875, [%rd7+-4];
$L__BB3_60:
	setp.lt.u32 	%p26, %r5, 7;
	mov.b32 	%r405, 1;
	shl.b32 	%r35, %r405, %r869;
	add.s32 	%r36, %r875, %r29;
	mov.b32 	%r890, 0;
	@%p26 bra 	$L__BB3_103;
	mov.b32 	%r876, 0;
$L__BB3_62:
	.pragma "nounroll";
	mul.wide.u32 	%rd139, %r876, 4;
	add.s64 	%rd14, %rd9, %rd139;
	ld.global.f32 	%f3, [%rd14];
	cvt.rzi.s32.f32 	%r407, %f3;
	and.b32  	%r408, %r407, %r35;
	setp.eq.s32 	%p27, %r408, 0;
	add.s64 	%rd15, %rd4, %rd139;
	@%p27 bra 	$L__BB3_64;
	ld.local.u32 	%r409, [%rd15];
	add.s32 	%r410, %r36, %r876;
	sub.s32 	%r877, %r410, %r409;
	bra.uni 	$L__BB3_65;
$L__BB3_64:
	ld.local.u32 	%r877, [%rd15];
$L__BB3_65:
	setp.ge.u32 	%p28, %r877, %r1;
	@%p28 bra 	$L__BB3_67;
	mul.wide.u32 	%rd140, %r877, 4;
	add.s64 	%rd141, %rd3, %rd140;
	st.local.f32 	[%rd141], %f3;
$L__BB3_67:
	ld.global.f32 	%f4, [%rd14+4];
	cvt.rzi.s32.f32 	%r411, %f4;
	and.b32  	%r412, %r411, %r35;
	setp.eq.s32 	%p29, %r412, 0;
	@%p29 bra 	$L__BB3_69;
	add.s32 	%r413, %r876, %r36;
	ld.local.u32 	%r414, [%rd15+4];
	sub.s32 	%r415, %r413, %r414;
	add.s32 	%r878, %r415, 1;
	bra.uni 	$L__BB3_70;
$L__BB3_69:
	ld.local.u32 	%r878, [%rd15+4];
$L__BB3_70:
	setp.ge.u32 	%p30, %r878, %r1;
	@%p30 bra 	$L__BB3_72;
	mul.wide.u32 	%rd142, %r878, 4;
	add.s64 	%rd143, %rd3, %rd142;
	st.local.f32 	[%rd143], %f4;
$L__BB3_72:
	ld.global.f32 	%f5, [%rd14+8];
	cvt.rzi.s32.f32 	%r416, %f5;
	and.b32  	%r417, %r416, %r35;
	setp.eq.s32 	%p31, %r417, 0;
	@%p31 bra 	$L__BB3_74;
	add.s32 	%r418, %r876, %r36;
	ld.local.u32 	%r419, [%rd15+8];
	sub.s32 	%r420, %r418, %r419;
	add.s32 	%r879, %r420, 2;
	bra.uni 	$L__BB3_75;
$L__BB3_74:
	ld.local.u32 	%r879, [%rd15+8];
$L__BB3_75:
	setp.ge.u32 	%p32, %r879, %r1;
	@%p32 bra 	$L__BB3_77;
	mul.wide.u32 	%rd144, %r879, 4;
	add.s64 	%rd145, %rd3, %rd144;
	st.local.f32 	[%rd145], %f5;
$L__BB3_77:
	ld.global.f32 	%f6, [%rd14+12];
	cvt.rzi.s32.f32 	%r421, %f6;
	and.b32  	%r422, %r421, %r35;
	setp.eq.s32 	%p33, %r422, 0;
	@%p33 bra 	$L__BB3_79;
	add.s32 	%r423, %r876, %r36;
	ld.local.u32 	%r424, [%rd15+12];
	sub.s32 	%r425, %r423, %r424;
	add.s32 	%r880, %r425, 3;
	bra.uni 	$L__BB3_80;
$L__BB3_79:
	ld.local.u32 	%r880, [%rd15+12];
$L__BB3_80:
	setp.ge.u32 	%p34, %r880, %r1;
	@%p34 bra 	$L__BB3_82;
	mul.wide.u32 	%rd146, %r880, 4;
	add.s64 	%rd147, %rd3, %rd146;
	st.local.f32 	[%rd147], %f6;
$L__BB3_82:
	ld.global.f32 	%f7, [%rd14+16];
	cvt.rzi.s32.f32 	%r426, %f7;
	and.b32  	%r427, %r426, %r35;
	setp.eq.s32 	%p35, %r427, 0;
	@%p35 bra 	$L__BB3_84;
	add.s32 	%r428, %r876, %r36;
	ld.local.u32 	%r429, [%rd15+16];
	sub.s32 	%r430, %r428, %r429;
	add.s32 	%r881, %r430, 4;
	bra.uni 	$L__BB3_85;
$L__BB3_84:
	ld.local.u32 	%r881, [%rd15+16];
$L__BB3_85:
	setp.ge.u32 	%p36, %r881, %r1;
	@%p36 bra 	$L__BB3_87;
	mul.wide.u32 	%rd148, %r881, 4;
	add.s64 	%rd149, %rd3, %rd148;
	st.local.f32 	[%rd149], %f7;
$L__BB3_87:
	ld.global.f32 	%f8, [%rd14+20];
	cvt.rzi.s32.f32 	%r431, %f8;
	and.b32  	%r432, %r431, %r35;
	setp.eq.s32 	%p37, %r432, 0;
	@%p37 bra 	$L__BB3_89;
	add.s32 	%r433, %r876, %r36;
	ld.local.u32 	%r434, [%rd15+20];
	sub.s32 	%r435, %r433, %r434;
	add.s32 	%r882, %r435, 5;
	bra.uni 	$L__BB3_90;
$L__BB3_89:
	ld.local.u32 	%r882, [%rd15+20];
$L__BB3_90:
	setp.ge.u32 	%p38, %r882, %r1;
	@%p38 bra 	$L__BB3_92;
	mul.wide.u32 	%rd150, %r882, 4;
	add.s64 	%rd151, %rd3, %rd150;
	st.local.f32 	[%rd151], %f8;
$L__BB3_92:
	ld.global.f32 	%f9, [%rd14+24];
	cvt.rzi.s32.f32 	%r436, %f9;
	and.b32  	%r437, %r436, %r35;
	setp.eq.s32 	%p39, %r437, 0;
	@%p39 bra 	$L__BB3_94;
	add.s32 	%r438, %r876, %r36;
	ld.local.u32 	%r439, [%rd15+24];
	sub.s32 	%r440, %r438, %r439;
	add.s32 	%r883, %r440, 6;
	bra.uni 	$L__BB3_95;
$L__BB3_94:
	ld.local.u32 	%r883, [%rd15+24];
$L__BB3_95:
	setp.ge.u32 	%p40, %r883, %r1;
	@%p40 bra 	$L__BB3_97;
	mul.wide.u32 	%rd152, %r883, 4;
	add.s64 	%rd153, %rd3, %rd152;
	st.local.f32 	[%rd153], %f9;
$L__BB3_97:
	ld.global.f32 	%f10, [%rd14+28];
	cvt.rzi.s32.f32 	%r441, %f10;
	and.b32  	%r442, %r441, %r35;
	setp.eq.s32 	%p41, %r442, 0;
	@%p41 bra 	$L__BB3_99;
	add.s32 	%r443, %r876, %r36;
	ld.local.u32 	%r444, [%rd15+28];
	sub.s32 	%r445, %r443, %r444;
	add.s32 	%r884, %r445, 7;
	bra.uni 	$L__BB3_100;
$L__BB3_99:
	ld.local.u32 	%r884, [%rd15+28];
$L__BB3_100:
	setp.ge.u32 	%p42, %r884, %r1;
	@%p42 bra 	$L__BB3_102;
	mul.wide.u32 	%rd154, %r884, 4;
	add.s64 	%rd155, %rd3, %rd154;
	st.local.f32 	[%rd155], %f10;
$L__BB3_102:
	add.s32 	%r876, %r876, 8;
	setp.ne.s32 	%p43, %r876, %r18;
	mov.u32 	%r890, %r18;
	@%p43 bra 	$L__BB3_62;
$L__BB3_103:
	setp.eq.s32 	%p44, %r14, 0;
	@%p44 bra 	$L__BB3_145;
	setp.lt.u32 	%p45, %r15, 3;
	@%p45 bra 	$L__BB3_126;
	mul.wide.u32 	%rd156, %r890, 4;
	add.s64 	%rd16, %rd9, %rd156;
	ld.global.f32 	%f11, [%rd16];
	cvt.rzi.s32.f32 	%r446, %f11;
	and.b32  	%r447, %r446, %r35;
	setp.eq.s32 	%p46, %r447, 0;
	add.s64 	%rd17, %rd4, %rd156;
	@%p46 bra 	$L__BB3_107;
	ld.local.u32 	%r448, [%rd17];
	add.s32 	%r449, %r36, %r890;
	sub.s32 	%r886, %r449, %r448;
	bra.uni 	$L__BB3_108;
$L__BB3_107:
	ld.local.u32 	%r886, [%rd17];
$L__BB3_108:
	setp.ge.u32 	%p47, %r886, %r1;
	@%p47 bra 	$L__BB3_110;
	mul.wide.u32 	%rd157, %r886, 4;
	add.s64 	%rd158, %rd3, %rd157;
	st.local.f32 	[%rd158], %f11;
$L__BB3_110:
	ld.global.f32 	%f12, [%rd16+4];
	cvt.rzi.s32.f32 	%r450, %f12;
	and.b32  	%r451, %r450, %r35;
	setp.eq.s32 	%p48, %r451, 0;
	@%p48 bra 	$L__BB3_112;
	add.s32 	%r452, %r890, %r36;
	ld.local.u32 	%r453, [%rd17+4];
	sub.s32 	%r454, %r452, %r453;
	add.s32 	%r887, %r454, 1;
	bra.uni 	$L__BB3_113;
$L__BB3_112:
	ld.local.u32 	%r887, [%rd17+4];
$L__BB3_113:
	setp.ge.u32 	%p49, %r887, %r1;
	@%p49 bra 	$L__BB3_115;
	mul.wide.u32 	%rd159, %r887, 4;
	add.s64 	%rd160, %rd3, %rd159;
	st.local.f32 	[%rd160], %f12;
$L__BB3_115:
	ld.global.f32 	%f13, [%rd16+8];
	cvt.rzi.s32.f32 	%r455, %f13;
	and.b32  	%r456, %r455, %r35;
	setp.eq.s32 	%p50, %r456, 0;
	@%p50 bra 	$L__BB3_117;
	add.s32 	%r457, %r890, %r36;
	ld.local.u32 	%r458, [%rd17+8];
	sub.s32 	%r459, %r457, %r458;
	add.s32 	%r888, %r459, 2;
	bra.uni 	$L__BB3_118;
$L__BB3_117:
	ld.local.u32 	%r888, [%rd17+8];
$L__BB3_118:
	setp.ge.u32 	%p51, %r888, %r1;
	@%p51 bra 	$L__BB3_120;
	mul.wide.u32 	%rd161, %r888, 4;
	add.s64 	%rd162, %rd3, %rd161;
	st.local.f32 	[%rd162], %f13;
$L__BB3_120:
	ld.global.f32 	%f14, [%rd16+12];
	cvt.rzi.s32.f32 	%r460, %f14;
	and.b32  	%r461, %r460, %r35;
	setp.eq.s32 	%p52, %r461, 0;
	@%p52 bra 	$L__BB3_122;
	add.s32 	%r462, %r890, %r36;
	ld.local.u32 	%r463, [%rd17+12];
	sub.s32 	%r464, %r462, %r463;
	add.s32 	%r889, %r464, 3;
	bra.uni 	$L__BB3_123;
$L__BB3_122:
	ld.local.u32 	%r889, [%rd17+12];
$L__BB3_123:
	setp.ge.u32 	%p53, %r889, %r1;
	@%p53 bra 	$L__BB3_125;
	mul.wide.u32 	%rd163, %r889, 4;
	add.s64 	%rd164, %rd3, %rd163;
	st.local.f32 	[%rd164], %f14;
$L__BB3_125:
	add.s32 	%r890, %r890, 4;
$L__BB3_126:
	setp.eq.s32 	%p54, %r16, 0;
	@%p54 bra 	$L__BB3_145;
	setp.eq.s32 	%p55, %r16, 1;
	@%p55 bra 	$L__BB3_139;
	mul.wide.u32 	%rd165, %r890, 4;
	add.s64 	%rd18, %rd9, %rd165;
	ld.global.f32 	%f15, [%rd18];
	cvt.rzi.s32.f32 	%r465, %f15;
	and.b32  	%r466, %r465, %r35;
	setp.eq.s32 	%p56, %r466, 0;
	add.s64 	%rd19, %rd4, %rd165;
	@%p56 bra 	$L__BB3_130;
	ld.local.u32 	%r467, [%rd19];
	add.s32 	%r468, %r36, %r890;
	sub.s32 	%r891, %r468, %r467;
	bra.uni 	$L__BB3_131;
$L__BB3_130:
	ld.local.u32 	%r891, [%rd19];
$L__BB3_131:
	setp.ge.u32 	%p57, %r891, %r1;
	@%p57 bra 	$L__BB3_133;
	mul.wide.u32 	%rd166, %r891, 4;
	add.s64 	%rd167, %rd3, %rd166;
	st.local.f32 	[%rd167], %f15;
$L__BB3_133:
	ld.global.f32 	%f16, [%rd18+4];
	cvt.rzi.s32.f32 	%r469, %f16;
	and.b32  	%r470, %r469, %r35;
	setp.eq.s32 	%p58, %r470, 0;
	@%p58 bra 	$L__BB3_135;
	add.s32 	%r471, %r890, %r36;
	ld.local.u32 	%r472, [%rd19+4];
	sub.s32 	%r473, %r471, %r472;
	add.s32 	%r892, %r473, 1;
	bra.uni 	$L__BB3_136;
$L__BB3_135:
	ld.local.u32 	%r892, [%rd19+4];
$L__BB3_136:
	setp.ge.u32 	%p59, %r892, %r1;
	@%p59 bra 	$L__BB3_138;
	mul.wide.u32 	%rd168, %r892, 4;
	add.s64 	%rd169, %rd3, %rd168;
	st.local.f32 	[%rd169], %f16;
$L__BB3_138:
	add.s32 	%r890, %r890, 2;
$L__BB3_139:
	and.b32  	%r474, %r1, 1;
	setp.eq.b32 	%p60, %r474, 1;
	not.pred 	%p61, %p60;
	@%p61 bra 	$L__BB3_145;
	mul.wide.u32 	%rd170, %r890, 4;
	add.s64 	%rd171, %rd9, %rd170;
	ld.global.f32 	%f17, [%rd171];
	cvt.rzi.s32.f32 	%r475, %f17;
	and.b32  	%r476, %r475, %r35;
	setp.eq.s32 	%p62, %r476, 0;
	@%p62 bra 	$L__BB3_142;
	mul.wide.u32 	%rd172, %r890, 4;
	add.s64 	%rd173, %rd4, %rd172;
	ld.local.u32 	%r477, [%rd173];
	add.s32 	%r478, %r36, %r890;
	sub.s32 	%r894, %r478, %r477;
	bra.uni 	$L__BB3_143;
$L__BB3_142:
	mul.wide.u32 	%rd174, %r890, 4;
	add.s64 	%rd175, %rd4, %rd174;
	ld.local.u32 	%r894, [%rd175];
$L__BB3_143:
	setp.ge.u32 	%p63, %r894, %r1;
	@%p63 bra 	$L__BB3_145;
	mul.wide.u32 	%rd176, %r894, 4;
	add.s64 	%rd177, %rd3, %rd176;
	st.local.f32 	[%rd177], %f17;
$L__BB3_145:
	mov.b32 	%r897, 0;
	@%p15 bra 	$L__BB3_148;
	mov.b32 	%r895, 0;
$L__BB3_147:
	.pragma "nounroll";
	mul.wide.u32 	%rd178, %r895, 4;
	add.s64 	%rd179, %rd3, %rd178;
	ld.local.f32 	%f67, [%rd179];
	add.s64 	%rd180, %rd9, %rd178;
	st.global.f32 	[%rd180], %f67;
	ld.local.f32 	%f68, [%rd179+4];
	st.global.f32 	[%rd180+4], %f68;
	ld.local.f32 	%f69, [%rd179+8];
	st.global.f32 	[%rd180+8], %f69;
	ld.local.f32 	%f70, [%rd179+12];
	st.global.f32 	[%rd180+12], %f70;
	ld.local.f32 	%f71, [%rd179+16];
	st.global.f32 	[%rd180+16], %f71;
	ld.local.f32 	%f72, [%rd179+20];
	st.global.f32 	[%rd180+20], %f72;
	ld.local.f32 	%f73, [%rd179+24];
	st.global.f32 	[%rd180+24], %f73;
	ld.local.f32 	%f74, [%rd179+28];
	st.global.f32 	[%rd180+28], %f74;
	ld.local.f32 	%f75, [%rd179+32];
	st.global.f32 	[%rd180+32], %f75;
	ld.local.f32 	%f76, [%rd179+36];
	st.global.f32 	[%rd180+36], %f76;
	ld.local.f32 	%f77, [%rd179+40];
	st.global.f32 	[%rd180+40], %f77;
	ld.local.f32 	%f78, [%rd179+44];
	st.global.f32 	[%rd180+44], %f78;
	ld.local.f32 	%f79, [%rd179+48];
	st.global.f32 	[%rd180+48], %f79;
	ld.local.f32 	%f80, [%rd179+52];
	st.global.f32 	[%rd180+52], %f80;
	ld.local.f32 	%f81, [%rd179+56];
	st.global.f32 	[%rd180+56], %f81;
	ld.local.f32 	%f82, [%rd179+60];
	st.global.f32 	[%rd180+60], %f82;
	add.s32 	%r895, %r895, 16;
	setp.ne.s32 	%p65, %r895, %r17;
	mov.u32 	%r897, %r17;
	@%p65 bra 	$L__BB3_147;
$L__BB3_148:
	@%p17 bra 	$L__BB3_158;
	setp.lt.u32 	%p67, %r13, 7;
	@%p67 bra 	$L__BB3_151;
	mul.wide.u32 	%rd181, %r897, 4;
	add.s64 	%rd182, %rd3, %rd181;
	ld.local.f32 	%f83, [%rd182];
	add.s64 	%rd183, %rd9, %rd181;
	st.global.f32 	[%rd183], %f83;
	ld.local.f32 	%f84, [%rd182+4];
	st.global.f32 	[%rd183+4], %f84;
	ld.local.f32 	%f85, [%rd182+8];
	st.global.f32 	[%rd183+8], %f85;
	ld.local.f32 	%f86, [%rd182+12];
	st.global.f32 	[%rd183+12], %f86;
	ld.local.f32 	%f87, [%rd182+16];
	st.global.f32 	[%rd183+16], %f87;
	ld.local.f32 	%f88, [%rd182+20];
	st.global.f32 	[%rd183+20], %f88;
	ld.local.f32 	%f89, [%rd182+24];
	st.global.f32 	[%rd183+24], %f89;
	ld.local.f32 	%f90, [%rd182+28];
	st.global.f32 	[%rd183+28], %f90;
	add.s32 	%r897, %r897, 8;
$L__BB3_151:
	@%p44 bra 	$L__BB3_158;
	setp.lt.u32 	%p69, %r15, 3;
	@%p69 bra 	$L__BB3_154;
	mul.wide.u32 	%rd184, %r897, 4;
	add.s64 	%rd185, %rd3, %rd184;
	ld.local.f32 	%f91, [%rd185];
	add.s64 	%rd186, %rd9, %rd184;
	st.global.f32 	[%rd186], %f91;
	ld.local.f32 	%f92, [%rd185+4];
	st.global.f32 	[%rd186+4], %f92;
	ld.local.f32 	%f93, [%rd185+8];
	st.global.f32 	[%rd186+8], %f93;
	ld.local.f32 	%f94, [%rd185+12];
	st.global.f32 	[%rd186+12], %f94;
	add.s32 	%r897, %r897, 4;
$L__BB3_154:
	setp.eq.s32 	%p70, %r16, 0;
	@%p70 bra 	$L__BB3_158;
	setp.eq.s32 	%p71, %r16, 1;
	mul.wide.u32 	%rd187, %r897, 4;
	add.s64 	%rd20, %rd3, %rd187;
	ld.local.f32 	%f95, [%rd20];
	add.s64 	%rd21, %rd9, %rd187;
	st.global.f32 	[%rd21], %f95;
	@%p71 bra 	$L__BB3_158;
	setp.eq.s32 	%p72, %r16, 2;
	ld.local.f32 	%f96, [%rd20+4];
	st.global.f32 	[%rd21+4], %f96;
	@%p72 bra 	$L__BB3_158;
	ld.local.f32 	%f97, [%rd20+8];
	st.global.f32 	[%rd21+8], %f97;
$L__BB3_158:
	add.s32 	%r869, %r869, 1;
	setp.ne.s32 	%p73, %r869, 8;
	@%p73 bra 	$L__BB3_43;
	shl.b32 	%r481, %r6, 2;
	cvt.u64.u32 	%rd188, %r481;
	add.s64 	%rd189, %rd9, %rd188;
	ld.global.f32 	%f98, [%rd189];
	mul.wide.s32 	%rd190, %r20, 4;
	add.s64 	%rd191, %rd6, %rd190;
	st.global.f32 	[%rd191], %f98;
	add.s32 	%r868, %r868, 1;
	setp.eq.s32 	%p74, %r868, %r240;
	@%p74 bra 	$L__BB3_322;
	bra.uni 	$L__BB3_42;
$L__BB3_160:
	setp.lt.s32 	%p100, %r240, 1;
	@%p100 bra 	$L__BB3_322;
	mov.u32 	%r98, %tid.x;
	mul.wide.s32 	%rd195, %r1, 4;
	add.s64 	%rd22, %rd2, %rd195;
	setp.gt.s32 	%p101, %r1, 0;
	shr.u32 	%r557, %r1, 31;
	add.s32 	%r558, %r1, %r557;
	shr.s32 	%r99, %r558, 1;
	@%p101 bra 	$L__BB3_183;
	mov.b32 	%r939, 0;
$L__BB3_163:
	shl.b32 	%r560, %r939, 7;
	add.s32 	%r215, %r560, %r98;
	setp.ge.s32 	%p102, %r215, %r2;
	@%p102 bra 	$L__BB3_182;
	setp.eq.s64 	%p103, %rd22, %rd2;
	@%p103 bra 	$L__BB3_181;
	mov.b32 	%r562, 0;
	st.local.u32 	[%rd2], %r562;
	mov.u64 	%rd292, %rd2;
	mov.u64 	%rd293, %rd2;
$L__BB3_166:
	add.s64 	%rd76, %rd292, 4;
	add.s64 	%rd77, %rd293, 4;
	ld.local.u32 	%r563, [%rd293+4];
	st.local.u32 	[%rd293+4], %r940;
	add.s32 	%r940, %r563, %r940;
	add.s64 	%rd196, %rd292, 8;
	setp.ne.s64 	%p104, %rd196, %rd22;
	mov.u64 	%rd292, %rd76;
	mov.u64 	%rd293, %rd77;
	@%p104 bra 	$L__BB3_166;
	ld.local.u32 	%r941, [%rd2];
	mov.b32 	%r564, 0;
	st.local.u32 	[%rd2], %r564;
	mov.u64 	%rd294, %rd2;
	mov.u64 	%rd295, %rd2;
$L__BB3_168:
	add.s64 	%rd80, %rd294, 4;
	add.s64 	%rd81, %rd295, 4;
	ld.local.u32 	%r565, [%rd295+4];
	st.local.u32 	[%rd295+4], %r941;
	add.s32 	%r941, %r565, %r941;
	add.s64 	%rd197, %rd294, 8;
	setp.ne.s64 	%p105, %rd197, %rd22;
	mov.u64 	%rd294, %rd80;
	mov.u64 	%rd295, %rd81;
	@%p105 bra 	$L__BB3_168;
	ld.local.u32 	%r942, [%rd2];
	mov.b32 	%r566, 0;
	st.local.u32 	[%rd2], %r566;
	mov.u64 	%rd296, %rd2;
	mov.u64 	%rd297, %rd2;
$L__BB3_170:
	add.s64 	%rd84, %rd296, 4;
	add.s64 	%rd85, %rd297, 4;
	ld.local.u32 	%r567, [%rd297+4];
	st.local.u32 	[%rd297+4], %r942;
	add.s32 	%r942, %r567, %r942;
	add.s64 	%rd198, %rd296, 8;
	setp.ne.s64 	%p106, %rd198, %rd22;
	mov.u64 	%rd296, %rd84;
	mov.u64 	%rd297, %rd85;
	@%p106 bra 	$L__BB3_170;
	ld.local.u32 	%r943, [%rd2];
	mov.b32 	%r568, 0;
	st.local.u32 	[%rd2], %r568;
	mov.u64 	%rd298, %rd2;
	mov.u64 	%rd299, %rd2;
$L__BB3_172:
	add.s64 	%rd88, %rd298, 4;
	add.s64 	%rd89, %rd299, 4;
	ld.local.u32 	%r569, [%rd299+4];
	st.local.u32 	[%rd299+4], %r943;
	add.s32 	%r943, %r569, %r943;
	add.s64 	%rd199, %rd298, 8;
	setp.ne.s64 	%p107, %rd199, %rd22;
	mov.u64 	%rd298, %rd88;
	mov.u64 	%rd299, %rd89;
	@%p107 bra 	$L__BB3_172;
	ld.local.u32 	%r944, [%rd2];
	mov.b32 	%r570, 0;
	st.local.u32 	[%rd2], %r570;
	mov.u64 	%rd300, %rd2;
	mov.u64 	%rd301, %rd2;
$L__BB3_174:
	add.s64 	%rd92, %rd300, 4;
	add.s64 	%rd93, %rd301, 4;
	ld.local.u32 	%r571, [%rd301+4];
	st.local.u32 	[%rd301+4], %r944;
	add.s32 	%r944, %r571, %r944;
	add.s64 	%rd200, %rd300, 8;
	setp.ne.s64 	%p108, %rd200, %rd22;
	mov.u64 	%rd300, %rd92;
	mov.u64 	%rd301, %rd93;
	@%p108 bra 	$L__BB3_174;
	ld.local.u32 	%r945, [%rd2];
	mov.b32 	%r572, 0;
	st.local.u32 	[%rd2], %r572;
	mov.u64 	%rd302, %rd2;
	mov.u64 	%rd303, %rd2;
$L__BB3_176:
	add.s64 	%rd96, %rd302, 4;
	add.s64 	%rd97, %rd303, 4;
	ld.local.u32 	%r573, [%rd303+4];
	st.local.u32 	[%rd303+4], %r945;
	add.s32 	%r945, %r573, %r945;
	add.s64 	%rd201, %rd302, 8;
	setp.ne.s64 	%p109, %rd201, %rd22;
	mov.u64 	%rd302, %rd96;
	mov.u64 	%rd303, %rd97;
	@%p109 bra 	$L__BB3_176;
	ld.local.u32 	%r946, [%rd2];
	mov.b32 	%r574, 0;
	st.local.u32 	[%rd2], %r574;
	mov.u64 	%rd304, %rd2;
	mov.u64 	%rd305, %rd2;
$L__BB3_178:
	add.s64 	%rd100, %rd304, 4;
	add.s64 	%rd101, %rd305, 4;
	ld.local.u32 	%r575, [%rd305+4];
	st.local.u32 	[%rd305+4], %r946;
	add.s32 	%r946, %r575, %r946;
	add.s64 	%rd202, %rd304, 8;
	setp.ne.s64 	%p110, %rd202, %rd22;
	mov.u64 	%rd304, %rd100;
	mov.u64 	%rd305, %rd101;
	@%p110 bra 	$L__BB3_178;
	ld.local.u32 	%r947, [%rd2];
	mov.b32 	%r576, 0;
	st.local.u32 	[%rd2], %r576;
	mov.u64 	%rd306, %rd2;
	mov.u64 	%rd307, %rd2;
$L__BB3_180:
	add.s64 	%rd104, %rd306, 4;
	add.s64 	%rd105, %rd307, 4;
	ld.local.u32 	%r577, [%rd307+4];
	st.local.u32 	[%rd307+4], %r947;
	add.s32 	%r947, %r577, %r947;
	add.s64 	%rd203, %rd306, 8;
	setp.ne.s64 	%p111, %rd203, %rd22;
	mov.u64 	%rd306, %rd104;
	mov.u64 	%rd307, %rd105;
	@%p111 bra 	$L__BB3_180;
$L__BB3_181:
	add.s32 	%r578, %r215, %r3;
	mad.lo.s32 	%r579, %r578, %r1, %r99;
	mul.wide.s32 	%rd204, %r579, 4;
	add.s64 	%rd205, %rd5, %rd204;
	ld.global.f32 	%f100, [%rd205];
	mul.wide.s32 	%rd206, %r215, 4;
	add.s64 	%rd207, %rd6, %rd206;
	st.global.f32 	[%rd207], %f100;
$L__BB3_182:
	add.s32 	%r939, %r939, 1;
	setp.ne.s32 	%p112, %r939, %r240;
	@%p112 bra 	$L__BB3_163;
	bra.uni 	$L__BB3_322;
$L__BB3_183:
	add.s32 	%r100, %r1, -1;
	and.b32  	%r101, %r1, 15;
	and.b32  	%r102, %r1, 7;
	add.s32 	%r103, %r102, -1;
	and.b32  	%r104, %r1, 3;
	and.b32  	%r105, %r1, 2147483632;
	and.b32  	%r106, %r1, 2147483640;
	mov.b32 	%r899, 0;
$L__BB3_184:
	shl.b32 	%r581, %r899, 7;
	add.s32 	%r108, %r581, %r98;
	setp.ge.s32 	%p113, %r108, %r2;
	@%p113 bra 	$L__BB3_321;
	setp.eq.s32 	%p114, %r1, 1;
	add.s32 	%r582, %r108, %r3;
	mul.lo.s32 	%r583, %r582, %r1;
	mul.wide.s32 	%rd208, %r583, 4;
	add.s64 	%rd23, %rd5, %rd208;
	@%p114 bra 	$L__BB3_208;
	mov.b32 	%r900, 0;
$L__BB3_187:
	setp.lt.u32 	%p115, %r100, 15;
	mov.b32 	%r903, 0;
	@%p115 bra 	$L__BB3_190;
	add.s32 	%r586, %r108, %r3;
	mul.lo.s32 	%r587, %r586, %r1;
	mul.wide.s32 	%rd209, %r587, 4;
	add.s64 	%rd210, %rd5, %rd209;
	add.s64 	%rd274, %rd210, 32;
	and.b32  	%r588, %r1, 2147483632;
	neg.s32 	%r901, %r588;
	add.s64 	%rd273, %rd2, 32;
$L__BB3_189:
	.pragma "nounroll";
	ld.global.f32 	%f101, [%rd274+-32];
	cvt.rzi.s32.f32 	%r589, %f101;
	not.b32 	%r590, %r589;
	shr.u32 	%r591, %r590, %r900;
	and.b32  	%r592, %r591, 1;
	st.local.u32 	[%rd273+-32], %r592;
	ld.global.f32 	%f102, [%rd274+-28];
	cvt.rzi.s32.f32 	%r593, %f102;
	not.b32 	%r594, %r593;
	shr.u32 	%r595, %r594, %r900;
	and.b32  	%r596, %r595, 1;
	st.local.u32 	[%rd273+-28], %r596;
	ld.global.f32 	%f103, [%rd274+-24];
	cvt.rzi.s32.f32 	%r597, %f103;
	not.b32 	%r598, %r597;
	shr.u32 	%r599, %r598, %r900;
	and.b32  	%r600, %r599, 1;
	st.local.u32 	[%rd273+-24], %r600;
	ld.global.f32 	%f104, [%rd274+-20];
	cvt.rzi.s32.f32 	%r601, %f104;
	not.b32 	%r602, %r601;
	shr.u32 	%r603, %r602, %r900;
	and.b32  	%r604, %r603, 1;
	st.local.u32 	[%rd273+-20], %r604;
	ld.global.f32 	%f105, [%rd274+-16];
	cvt.rzi.s32.f32 	%r605, %f105;
	not.b32 	%r606, %r605;
	shr.u32 	%r607, %r606, %r900;
	and.b32  	%r608, %r607, 1;
	st.local.u32 	[%rd273+-16], %r608;
	ld.global.f32 	%f106, [%rd274+-12];
	cvt.rzi.s32.f32 	%r609, %f106;
	not.b32 	%r610, %r609;
	shr.u32 	%r611, %r610, %r900;
	and.b32  	%r612, %r611, 1;
	st.local.u32 	[%rd273+-12], %r612;
	ld.global.f32 	%f107, [%rd274+-8];
	cvt.rzi.s32.f32 	%r613, %f107;
	not.b32 	%r614, %r613;
	shr.u32 	%r615, %r614, %r900;
	and.b32  	%r616, %r615, 1;
	st.local.u32 	[%rd273+-8], %r616;
	ld.global.f32 	%f108, [%rd274+-4];
	cvt.rzi.s32.f32 	%r617, %f108;
	not.b32 	%r618, %r617;
	shr.u32 	%r619, %r618, %r900;
	and.b32  	%r620, %r619, 1;
	st.local.u32 	[%rd273+-4], %r620;
	ld.global.f32 	%f109, [%rd274];
	cvt.rzi.s32.f32 	%r621, %f109;
	not.b32 	%r622, %r621;
	shr.u32 	%r623, %r622, %r900;
	and.b32  	%r624, %r623, 1;
	st.local.u32 	[%rd273], %r624;
	ld.global.f32 	%f110, [%rd274+4];
	cvt.rzi.s32.f32 	%r625, %f110;
	not.b32 	%r626, %r625;
	shr.u32 	%r627, %r626, %r900;
	and.b32  	%r628, %r627, 1;
	st.local.u32 	[%rd273+4], %r628;
	ld.global.f32 	%f111, [%rd274+8];
	cvt.rzi.s32.f32 	%r629, %f111;
	not.b32 	%r630, %r629;
	shr.u32 	%r631, %r630, %r900;
	and.b32  	%r632, %r631, 1;
	st.local.u32 	[%rd273+8], %r632;
	ld.global.f32 	%f112, [%rd274+12];
	cvt.rzi.s32.f32 	%r633, %f112;
	not.b32 	%r634, %r633;
	shr.u32 	%r635, %r634, %r900;
	and.b32  	%r636, %r635, 1;
	st.local.u32 	[%rd273+12], %r636;
	ld.global.f32 	%f113, [%rd274+16];
	cvt.rzi.s32.f32 	%r637, %f113;
	not.b32 	%r638, %r637;
	shr.u32 	%r639, %r638, %r900;
	and.b32  	%r640, %r639, 1;
	st.local.u32 	[%rd273+16], %r640;
	ld.global.f32 	%f114, [%rd274+20];
	cvt.rzi.s32.f32 	%r641, %f114;
	not.b32 	%r642, %r641;
	shr.u32 	%r643, %r642, %r900;
	and.b32  	%r644, %r643, 1;
	st.local.u32 	[%rd273+20], %r644;
	ld.global.f32 	%f115, [%rd274+24];
	cvt.rzi.s32.f32 	%r645, %f115;
	not.b32 	%r646, %r645;
	shr.u32 	%r647, %r646, %r900;
	and.b32  	%r648, %r647, 1;
	st.local.u32 	[%rd273+24], %r648;
	ld.global.f32 	%f116, [%rd274+28];
	cvt.rzi.s32.f32 	%r649, %f116;
	not.b32 	%r650, %r649;
	shr.u32 	%r651, %r650, %r900;
	and.b32  	%r652, %r651, 1;
	st.local.u32 	[%rd273+28], %r652;
	add.s32 	%r901, %r901, 16;
	add.s64 	%rd274, %rd274, 64;
	add.s64 	%rd273, %rd273, 64;
	setp.ne.s32 	%p116, %r901, 0;
	mov.u32 	%r903, %r105;
	@%p116 bra 	$L__BB3_189;
$L__BB3_190:
	setp.eq.s32 	%p117, %r101, 0;
	@%p117 bra 	$L__BB3_200;
	add.s32 	%r653, %r101, -1;
	setp.lt.u32 	%p118, %r653, 7;
	@%p118 bra 	$L__BB3_193;
	mul.wide.u32 	%rd211, %r903, 4;
	add.s64 	%rd212, %rd23, %rd211;
	ld.global.f32 	%f117, [%rd212];
	cvt.rzi.s32.f32 	%r654, %f117;
	not.b32 	%r655, %r654;
	shr.u32 	%r656, %r655, %r900;
	and.b32  	%r657, %r656, 1;
	add.s64 	%rd213, %rd2, %rd211;
	st.local.u32 	[%rd213], %r657;
	ld.global.f32 	%f118, [%rd212+4];
	cvt.rzi.s32.f32 	%r658, %f118;
	not.b32 	%r659, %r658;
	shr.u32 	%r660, %r659, %r900;
	and.b32  	%r661, %r660, 1;
	st.local.u32 	[%rd213+4], %r661;
	ld.global.f32 	%f119, [%rd212+8];
	cvt.rzi.s32.f32 	%r662, %f119;
	not.b32 	%r663, %r662;
	shr.u32 	%r664, %r663, %r900;
	and.b32  	%r665, %r664, 1;
	st.local.u32 	[%rd213+8], %r665;
	ld.global.f32 	%f120, [%rd212+12];
	cvt.rzi.s32.f32 	%r666, %f120;
	not.b32 	%r667, %r666;
	shr.u32 	%r668, %r667, %r900;
	and.b32  	%r669, %r668, 1;
	st.local.u32 	[%rd213+12], %r669;
	ld.global.f32 	%f121, [%rd212+16];
	cvt.rzi.s32.f32 	%r670, %f121;
	not.b32 	%r671, %r670;
	shr.u32 	%r672, %r671, %r900;
	and.b32  	%r673, %r672, 1;
	st.local.u32 	[%rd213+16], %r673;
	ld.global.f32 	%f122, [%rd212+20];
	cvt.rzi.s32.f32 	%r674, %f122;
	not.b32 	%r675, %r674;
	shr.u32 	%r676, %r675, %r900;
	and.b32  	%r677, %r676, 1;
	st.local.u32 	[%rd213+20], %r677;
	ld.global.f32 	%f123, [%rd212+24];
	cvt.rzi.s32.f32 	%r678, %f123;
	not.b32 	%r679, %r678;
	shr.u32 	%r680, %r679, %r900;
	and.b32  	%r681, %r680, 1;
	st.local.u32 	[%rd213+24], %r681;
	ld.global.f32 	%f124, [%rd212+28];
	cvt.rzi.s32.f32 	%r682, %f124;
	not.b32 	%r683, %r682;
	shr.u32 	%r684, %r683, %r900;
	and.b32  	%r685, %r684, 1;
	st.local.u32 	[%rd213+28], %r685;
	add.s32 	%r903, %r903, 8;
$L__BB3_193:
	setp.eq.s32 	%p119, %r102, 0;
	@%p119 bra 	$L__BB3_200;
	setp.lt.u32 	%p120, %r103, 3;
	@%p120 bra 	$L__BB3_196;
	mul.wide.u32 	%rd214, %r903, 4;
	add.s64 	%rd215, %rd23, %rd214;
	ld.global.f32 	%f125, [%rd215];
	cvt.rzi.s32.f32 	%r686, %f125;
	not.b32 	%r687, %r686;
	shr.u32 	%r688, %r687, %r900;
	and.b32  	%r689, %r688, 1;
	add.s64 	%rd216, %rd2, %rd214;
	st.local.u32 	[%rd216], %r689;
	ld.global.f32 	%f126, [%rd215+4];
	cvt.rzi.s32.f32 	%r690, %f126;
	not.b32 	%r691, %r690;
	shr.u32 	%r692, %r691, %r900;
	and.b32  	%r693, %r692, 1;
	st.local.u32 	[%rd216+4], %r693;
	ld.global.f32 	%f127, [%rd215+8];
	cvt.rzi.s32.f32 	%r694, %f127;
	not.b32 	%r695, %r694;
	shr.u32 	%r696, %r695, %r900;
	and.b32  	%r697, %r696, 1;
	st.local.u32 	[%rd216+8], %r697;
	ld.global.f32 	%f128, [%rd215+12];
	cvt.rzi.s32.f32 	%r698, %f128;
	not.b32 	%r699, %r698;
	shr.u32 	%r700, %r699, %r900;
	and.b32  	%r701, %r700, 1;
	st.local.u32 	[%rd216+12], %r701;
	add.s32 	%r903, %r903, 4;
$L__BB3_196:
	setp.eq.s32 	%p121, %r104, 0;
	@%p121 bra 	$L__BB3_200;
	setp.eq.s32 	%p122, %r104, 1;
	mul.wide.u32 	%rd217, %r903, 4;
	add.s64 	%rd30, %rd23, %rd217;
	ld.global.f32 	%f129, [%rd30];
	cvt.rzi.s32.f32 	%r702, %f129;
	not.b32 	%r703, %r702;
	shr.u32 	%r704, %r703, %r900;
	and.b32  	%r705, %r704, 1;
	add.s64 	%rd31, %rd2, %rd217;
	st.local.u32 	[%rd31], %r705;
	@%p122 bra 	$L__BB3_200;
	setp.eq.s32 	%p123, %r104, 2;
	ld.global.f32 	%f130, [%rd30+4];
	cvt.rzi.s32.f32 	%r706, %f130;
	not.b32 	%r707, %r706;
	shr.u32 	%r708, %r707, %r900;
	and.b32  	%r709, %r708, 1;
	st.local.u32 	[%rd31+4], %r709;
	@%p123 bra 	$L__BB3_200;
	ld.global.f32 	%f131, [%rd30+8];
	cvt.rzi.s32.f32 	%r710, %f131;
	not.b32 	%r711, %r710;
	shr.u32 	%r712, %r711, %r900;
	and.b32  	%r713, %r712, 1;
	st.local.u32 	[%rd31+8], %r713;
$L__BB3_200:
	setp.eq.s64 	%p124, %rd22, %rd2;
	ld.local.u32 	%r121, [%rd22+-4];
	mov.u32 	%r906, %r121;
	@%p124 bra 	$L__BB3_204;
	ld.local.u32 	%r905, [%rd2];
	mov.b32 	%r714, 0;
	st.local.u32 	[%rd2], %r714;
	mov.u64 	%rd275, %rd2;
$L__BB3_202:
	add.s64 	%rd33, %rd275, 4;
	ld.local.u32 	%r715, [%rd275+4];
	st.local.u32 	[%rd275+4], %r905;
	add.s32 	%r905, %r715, %r905;
	add.s64 	%rd218, %rd275, 8;
	setp.ne.s64 	%p125, %rd218, %rd22;
	mov.u64 	%rd275, %rd33;
	@%p125 bra 	$L__BB3_202;
	ld.local.u32 	%r906, [%rd22+-4];
$L__BB3_204:
	setp.lt.u32 	%p126, %r100, 7;
	mov.b32 	%r717, 1;
	shl.b32 	%r127, %r717, %r900;
	add.s32 	%r128, %r906, %r121;
	mov.b32 	%r921, 0;
	@%p126 bra 	$L__BB3_264;
	mov.b32 	%r907, 0;
$L__BB3_206:
	.pragma "nounroll";
	mul.wide.u32 	%rd219, %r907, 4;
	add.s64 	%rd34, %rd23, %rd219;
	ld.global.f32 	%f20, [%rd34];
	cvt.rzi.s32.f32 	%r719, %f20;
	and.b32  	%r720, %r719, %r127;
	setp.eq.s32 	%p127, %r720, 0;
	add.s64 	%rd35, %rd2, %rd219;
	@%p127 bra 	$L__BB3_225;
	ld.local.u32 	%r721, [%rd35];
	add.s32 	%r722, %r128, %r907;
	sub.s32 	%r908, %r722, %r721;
	bra.uni 	$L__BB3_226;
$L__BB3_208:
	setp.eq.s64 	%p174, %rd22, %rd2;
	ld.global.f32 	%f166, [%rd23];
	cvt.rzi.s32.f32 	%r794, %f166;
	and.b32  	%r795, %r794, 1;
	xor.b32  	%r796, %r795, 1;
	st.local.u32 	[%rd2], %r796;
	ld.local.u32 	%r797, [%rd22+-4];
	selp.b32 	%r798, %r796, 0, %p174;
	st.local.u32 	[%rd2], %r798;
	ld.local.u32 	%r799, [%rd22+-4];
	add.s32 	%r800, %r799, %r797;
	setp.eq.s32 	%p175, %r795, 0;
	sub.s32 	%r801, %r800, %r798;
	selp.b32 	%r802, %r798, %r801, %p175;
	setp.ne.s32 	%p176, %r802, 0;
	@%p176 bra 	$L__BB3_210;
	st.local.f32 	[%rd1], %f166;
$L__BB3_210:
	cvt.rzi.s32.f32 	%r110, %f166;
	not.b32 	%r111, %r110;
	shr.u32 	%r803, %r111, 1;
	and.b32  	%r804, %r803, 1;
	st.local.u32 	[%rd2], %r804;
	ld.local.u32 	%r805, [%rd22+-4];
	selp.b32 	%r806, %r804, 0, %p174;
	st.local.u32 	[%rd2], %r806;
	ld.local.u32 	%r807, [%rd22+-4];
	add.s32 	%r808, %r807, %r805;
	and.b32  	%r809, %r110, 2;
	setp.eq.s32 	%p178, %r809, 0;
	sub.s32 	%r810, %r808, %r806;
	selp.b32 	%r811, %r806, %r810, %p178;
	setp.ne.s32 	%p179, %r811, 0;
	@%p179 bra 	$L__BB3_212;
	st.local.f32 	[%rd1], %f166;
$L__BB3_212:
	st.global.f32 	[%rd23], %f166;
	shr.u32 	%r812, %r111, 2;
	and.b32  	%r813, %r812, 1;
	st.local.u32 	[%rd2], %r813;
	ld.local.u32 	%r814, [%rd22+-4];
	selp.b32 	%r815, %r813, 0, %p174;
	st.local.u32 	[%rd2], %r815;
	ld.local.u32 	%r816, [%rd22+-4];
	add.s32 	%r817, %r816, %r814;
	and.b32  	%r818, %r110, 4;
	setp.eq.s32 	%p181, %r818, 0;
	sub.s32 	%r819, %r817, %r815;
	selp.b32 	%r820, %r815, %r819, %p181;
	setp.ne.s32 	%p182, %r820, 0;
	@%p182 bra 	$L__BB3_214;
	st.local.f32 	[%rd1], %f166;
$L__BB3_214:
	shr.u32 	%r821, %r111, 3;
	and.b32  	%r822, %r821, 1;
	st.local.u32 	[%rd2], %r822;
	ld.local.u32 	%r823, [%rd22+-4];
	selp.b32 	%r824, %r822, 0, %p174;
	st.local.u32 	[%rd2], %r824;
	ld.local.u32 	%r825, [%rd22+-4];
	add.s32 	%r826, %r825, %r823;
	and.b32  	%r827, %r110, 8;
	setp.eq.s32 	%p184, %r827, 0;
	sub.s32 	%r828, %r826, %r824;
	selp.b32 	%r829, %r824, %r828, %p184;
	setp.ne.s32 	%p185, %r829, 0;
	@%p185 bra 	$L__BB3_216;
	st.local.f32 	[%rd1], %f166;
$L__BB3_216:
	shr.u32 	%r830, %r111, 4;
	and.b32  	%r831, %r830, 1;
	st.local.u32 	[%rd2], %r831;
	ld.local.u32 	%r832, [%rd22+-4];
	selp.b32 	%r833, %r831, 0, %p174;
	st.local.u32 	[%rd2], %r833;
	ld.local.u32 	%r834, [%rd22+-4];
	add.s32 	%r835, %r834, %r832;
	and.b32  	%r836, %r110, 16;
	setp.eq.s32 	%p187, %r836, 0;
	sub.s32 	%r837, %r835, %r833;
	selp.b32 	%r838, %r833, %r837, %p187;
	setp.ne.s32 	%p188, %r838, 0;
	@%p188 bra 	$L__BB3_218;
	st.local.f32 	[%rd1], %f166;
$L__BB3_218:
	st.global.f32 	[%rd23], %f166;
	shr.u32 	%r839, %r111, 5;
	and.b32  	%r840, %r839, 1;
	st.local.u32 	[%rd2], %r840;
	ld.local.u32 	%r841, [%rd22+-4];
	selp.b32 	%r842, %r840, 0, %p174;
	st.local.u32 	[%rd2], %r842;
	ld.local.u32 	%r843, [%rd22+-4];
	add.s32 	%r844, %r843, %r841;
	and.b32  	%r845, %r110, 32;
	setp.eq.s32 	%p190, %r845, 0;
	sub.s32 	%r846, %r844, %r842;
	selp.b32 	%r847, %r842, %r846, %p190;
	setp.ne.s32 	%p191, %r847, 0;
	@%p191 bra 	$L__BB3_220;
	st.local.f32 	[%rd1], %f166;
$L__BB3_220:
	shr.u32 	%r848, %r111, 6;
	and.b32  	%r849, %r848, 1;
	st.local.u32 	[%rd2], %r849;
	ld.local.u32 	%r850, [%rd22+-4];
	selp.b32 	%r851, %r849, 0, %p174;
	st.local.u32 	[%rd2], %r851;
	ld.local.u32 	%r852, [%rd22+-4];
	add.s32 	%r853, %r852, %r850;
	and.b32  	%r854, %r110, 64;
	setp.eq.s32 	%p193, %r854, 0;
	sub.s32 	%r855, %r853, %r851;
	selp.b32 	%r856, %r851, %r855, %p193;
	setp.ne.s32 	%p194, %r856, 0;
	@%p194 bra 	$L__BB3_222;
	st.local.f32 	[%rd1], %f166;
$L__BB3_222:
	shr.u32 	%r857, %r111, 7;
	and.b32  	%r858, %r857, 1;
	st.local.u32 	[%rd2], %r858;
	ld.local.u32 	%r859, [%rd22+-4];
	selp.b32 	%r860, %r858, 0, %p174;
	st.local.u32 	[%rd2], %r860;
	ld.local.u32 	%r861, [%rd22+-4];
	add.s32 	%r862, %r861, %r859;
	and.b32  	%r863, %r110, 128;
	setp.eq.s32 	%p196, %r863, 0;
	sub.s32 	%r864, %r862, %r860;
	selp.b32 	%r865, %r860, %r864, %p196;
	setp.ne.s32 	%p197, %r865, 0;
	@%p197 bra 	$L__BB3_224;
	st.local.f32 	[%rd1], %f166;
$L__BB3_224:
	st.global.f32 	[%rd23], %f166;
	bra.uni 	$L__BB3_320;
$L__BB3_225:
	ld.local.u32 	%r908, [%rd35];
$L__BB3_226:
	setp.ge.u32 	%p128, %r908, %r1;
	@%p128 bra 	$L__BB3_228;
	mul.wide.u32 	%rd220, %r908, 4;
	add.s64 	%rd221, %rd1, %rd220;
	st.local.f32 	[%rd221], %f20;
$L__BB3_228:
	ld.global.f32 	%f21, [%rd34+4];
	cvt.rzi.s32.f32 	%r723, %f21;
	and.b32  	%r724, %r723, %r127;
	setp.eq.s32 	%p129, %r724, 0;
	@%p129 bra 	$L__BB3_230;
	add.s32 	%r725, %r907, %r128;
	ld.local.u32 	%r726, [%rd35+4];
	sub.s32 	%r727, %r725, %r726;
	add.s32 	%r909, %r727, 1;
	bra.uni 	$L__BB3_231;
$L__BB3_230:
	ld.local.u32 	%r909, [%rd35+4];
$L__BB3_231:
	setp.ge.u32 	%p130, %r909, %r1;
	@%p130 bra 	$L__BB3_233;
	mul.wide.u32 	%rd222, %r909, 4;
	add.s64 	%rd223, %rd1, %rd222;
	st.local.f32 	[%rd223], %f21;
$L__BB3_233:
	ld.global.f32 	%f22, [%rd34+8];
	cvt.rzi.s32.f32 	%r728, %f22;
	and.b32  	%r729, %r728, %r127;
	setp.eq.s32 	%p131, %r729, 0;
	@%p131 bra 	$L__BB3_235;
	add.s32 	%r730, %r907, %r128;
	ld.local.u32 	%r731, [%rd35+8];
	sub.s32 	%r732, %r730, %r731;
	add.s32 	%r910, %r732, 2;
	bra.uni 	$L__BB3_236;
$L__BB3_235:
	ld.local.u32 	%r910, [%rd35+8];
$L__BB3_236:
	setp.ge.u32 	%p132, %r910, %r1;
	@%p132 bra 	$L__BB3_238;
	mul.wide.u32 	%rd224, %r910, 4;
	add.s64 	%rd225, %rd1, %rd224;
	st.local.f32 	[%rd225], %f22;
$L__BB3_238:
	ld.global.f32 	%f23, [%rd34+12];
	cvt.rzi.s32.f32 	%r733, %f23;
	and.b32  	%r734, %r733, %r127;
	setp.eq.s32 	%p133, %r734, 0;
	@%p133 bra 	$L__BB3_240;
	add.s32 	%r735, %r907, %r128;
	ld.local.u32 	%r736, [%rd35+12];
	sub.s32 	%r737, %r735, %r736;
	add.s32 	%r911, %r737, 3;
	bra.uni 	$L__BB3_241;
$L__BB3_240:
	ld.local.u32 	%r911, [%rd35+12];
$L__BB3_241:
	setp.ge.u32 	%p134, %r911, %r1;
	@%p134 bra 	$L__BB3_243;
	mul.wide.u32 	%rd226, %r911, 4;
	add.s64 	%rd227, %rd1, %rd226;
	st.local.f32 	[%rd227], %f23;
$L__BB3_243:
	ld.global.f32 	%f24, [%rd34+16];
	cvt.rzi.s32.f32 	%r738, %f24;
	and.b32  	%r739, %r738, %r127;
	setp.eq.s32 	%p135, %r739, 0;
	@%p135 bra 	$L__BB3_245;
	add.s32 	%r740, %r907, %r128;
	ld.local.u32 	%r741, [%rd35+16];
	sub.s32 	%r742, %r740, %r741;
	add.s32 	%r912, %r742, 4;
	bra.uni 	$L__BB3_246;
$L__BB3_245:
	ld.local.u32 	%r912, [%rd35+16];
$L__BB3_246:
	setp.ge.u32 	%p136, %r912, %r1;
	@%p136 bra 	$L__BB3_248;
	mul.wide.u32 	%rd228, %r912, 4;
	add.s64 	%rd229, %rd1, %rd228;
	st.local.f32 	[%rd229], %f24;
$L__BB3_248:
	ld.global.f32 	%f25, [%rd34+20];
	cvt.rzi.s32.f32 	%r743, %f25;
	and.b32  	%r744, %r743, %r127;
	setp.eq.s32 	%p137, %r744, 0;
	@%p137 bra 	$L__BB3_250;
	add.s32 	%r745, %r907, %r128;
	ld.local.u32 	%r746, [%rd35+20];
	sub.s32 	%r747, %r745, %r746;
	add.s32 	%r913, %r747, 5;
	bra.uni 	$L__BB3_251;
$L__BB3_250:
	ld.local.u32 	%r913, [%rd35+20];
$L__BB3_251:
	setp.ge.u32 	%p138, %r913, %r1;
	@%p138 bra 	$L__BB3_253;
	mul.wide.u32 	%rd230, %r913, 4;
	add.s64 	%rd231, %rd1, %rd230;
	st.local.f32 	[%rd231], %f25;
$L__BB3_253:
	ld.global.f32 	%f26, [%rd34+24];
	cvt.rzi.s32.f32 	%r748, %f26;
	and.b32  	%r749, %r748, %r127;
	setp.eq.s32 	%p139, %r749, 0;
	@%p139 bra 	$L__BB3_255;
	add.s32 	%r750, %r907, %r128;
	ld.local.u32 	%r751, [%rd35+24];
	sub.s32 	%r752, %r750, %r751;
	add.s32 	%r914, %r752, 6;
	bra.uni 	$L__BB3_256;
$L__BB3_255:
	ld.local.u32 	%r914, [%rd35+24];
$L__BB3_256:
	setp.ge.u32 	%p140, %r914, %r1;
	@%p140 bra 	$L__BB3_258;
	mul.wide.u32 	%rd232, %r914, 4;
	add.s64 	%rd233, %rd1, %rd232;
	st.local.f32 	[%rd233], %f26;
$L__BB3_258:
	ld.global.f32 	%f27, [%rd34+28];
	cvt.rzi.s32.f32 	%r753, %f27;
	and.b32  	%r754, %r753, %r127;
	setp.eq.s32 	%p141, %r754, 0;
	@%p141 bra 	$L__BB3_260;
	add.s32 	%r755, %r907, %r128;
	ld.local.u32 	%r756, [%rd35+28];
	sub.s32 	%r757, %r755, %r756;
	add.s32 	%r915, %r757, 7;
	bra.uni 	$L__BB3_261;
$L__BB3_260:
	ld.local.u32 	%r915, [%rd35+28];
$L__BB3_261:
	setp.ge.u32 	%p142, %r915, %r1;
	@%p142 bra 	$L__BB3_263;
	mul.wide.u32 	%rd234, %r915, 4;
	add.s64 	%rd235, %rd1, %rd234;
	st.local.f32 	[%rd235], %f27;
$L__BB3_263:
	add.s32 	%r907, %r907, 8;
	setp.ne.s32 	%p143, %r907, %r106;
	mov.u32 	%r921, %r106;
	@%p143 bra 	$L__BB3_206;
$L__BB3_264:
	setp.eq.s32 	%p144, %r102, 0;
	@%p144 bra 	$L__BB3_306;
	setp.lt.u32 	%p145, %r103, 3;
	@%p145 bra 	$L__BB3_287;
	mul.wide.u32 	%rd236, %r921, 4;
	add.s64 	%rd36, %rd23, %rd236;
	ld.global.f32 	%f28, [%rd36];
	cvt.rzi.s32.f32 	%r758, %f28;
	and.b32  	%r759, %r758, %r127;
	setp.eq.s32 	%p146, %r759, 0;
	add.s64 	%rd37, %rd2, %rd236;
	@%p146 bra 	$L__BB3_268;
	ld.local.u32 	%r760, [%rd37];
	add.s32 	%r761, %r128, %r921;
	sub.s32 	%r917, %r761, %r760;
	bra.uni 	$L__BB3_269;
$L__BB3_268:
	ld.local.u32 	%r917, [%rd37];
$L__BB3_269:
	setp.ge.u32 	%p147, %r917, %r1;
	@%p147 bra 	$L__BB3_271;
	mul.wide.u32 	%rd237, %r917, 4;
	add.s64 	%rd238, %rd1, %rd237;
	st.local.f32 	[%rd238], %f28;
$L__BB3_271:
	ld.global.f32 	%f29, [%rd36+4];
	cvt.rzi.s32.f32 	%r762, %f29;
	and.b32  	%r763, %r762, %r127;
	setp.eq.s32 	%p148, %r763, 0;
	@%p148 bra 	$L__BB3_273;
	add.s32 	%r764, %r921, %r128;
	ld.local.u32 	%r765, [%rd37+4];
	sub.s32 	%r766, %r764, %r765;
	add.s32 	%r918, %r766, 1;
	bra.uni 	$L__BB3_274;
$L__BB3_273:
	ld.local.u32 	%r918, [%rd37+4];
$L__BB3_274:
	setp.ge.u32 	%p149, %r918, %r1;
	@%p149 bra 	$L__BB3_276;
	mul.wide.u32 	%rd239, %r918, 4;
	add.s64 	%rd240, %rd1, %rd239;
	st.local.f32 	[%rd240], %f29;
$L__BB3_276:
	ld.global.f32 	%f30, [%rd36+8];
	cvt.rzi.s32.f32 	%r767, %f30;
	and.b32  	%r768, %r767, %r127;
	setp.eq.s32 	%p150, %r768, 0;
	@%p150 bra 	$L__BB3_278;
	add.s32 	%r769, %r921, %r128;
	ld.local.u32 	%r770, [%rd37+8];
	sub.s32 	%r771, %r769, %r770;
	add.s32 	%r919, %r771, 2;
	bra.uni 	$L__BB3_279;
$L__BB3_278:
	ld.local.u32 	%r919, [%rd37+8];
$L__BB3_279:
	setp.ge.u32 	%p151, %r919, %r1;
	@%p151 bra 	$L__BB3_281;
	mul.wide.u32 	%rd241, %r919, 4;
	add.s64 	%rd242, %rd1, %rd241;
	st.local.f32 	[%rd242], %f30;
$L__BB3_281:
	ld.global.f32 	%f31, [%rd36+12];
	cvt.rzi.s32.f32 	%r772, %f31;
	and.b32  	%r773, %r772, %r127;
	setp.eq.s32 	%p152, %r773, 0;
	@%p152 bra 	$L__BB3_283;
	add.s32 	%r774, %r921, %r128;
	ld.local.u32 	%r775, [%rd37+12];
	sub.s32 	%r776, %r774, %r775;
	add.s32 	%r920, %r776, 3;
	bra.uni 	$L__BB3_284;
$L__BB3_283:
	ld.local.u32 	%r920, [%rd37+12];
$L__BB3_284:
	setp.ge.u32 	%p153, %r920, %r1;
	@%p153 bra 	$L__BB3_286;
	mul.wide.u32 	%rd243, %r920, 4;
	add.s64 	%rd244, %rd1, %rd243;
	st.local.f32 	[%rd244], %f31;
$L__BB3_286:
	add.s32 	%r921, %r921, 4;
$L__BB3_287:
	setp.eq.s32 	%p154, %r104, 0;
	@%p154 bra 	$L__BB3_306;
	setp.eq.s32 	%p155, %r104, 1;
	@%p155 bra 	$L__BB3_300;
	mul.wide.u32 	%rd245, %r921, 4;
	add.s64 	%rd38, %rd23, %rd245;
	ld.global.f32 	%f32, [%rd38];
	cvt.rzi.s32.f32 	%r777, %f32;
	and.b32  	%r778, %r777, %r127;
	setp.eq.s32 	%p156, %r778, 0;
	add.s64 	%rd39, %rd2, %rd245;
	@%p156 bra 	$L__BB3_291;
	ld.local.u32 	%r779, [%rd39];
	add.s32 	%r780, %r128, %r921;
	sub.s32 	%r922, %r780, %r779;
	bra.uni 	$L__BB3_292;
$L__BB3_291:
	ld.local.u32 	%r922, [%rd39];
$L__BB3_292:
	setp.ge.u32 	%p157, %r922, %r1;
	@%p157 bra 	$L__BB3_294;
	mul.wide.u32 	%rd246, %r922, 4;
	add.s64 	%rd247, %rd1, %rd246;
	st.local.f32 	[%rd247], %f32;
$L__BB3_294:
	ld.global.f32 	%f33, [%rd38+4];
	cvt.rzi.s32.f32 	%r781, %f33;
	and.b32  	%r782, %r781, %r127;
	setp.eq.s32 	%p158, %r782, 0;
	@%p158 bra 	$L__BB3_296;
	add.s32 	%r783, %r921, %r128;
	ld.local.u32 	%r784, [%rd39+4];
	sub.s32 	%r785, %r783, %r784;
	add.s32 	%r923, %r785, 1;
	bra.uni 	$L__BB3_297;
$L__BB3_296:
	ld.local.u32 	%r923, [%rd39+4];
$L__BB3_297:
	setp.ge.u32 	%p159, %r923, %r1;
	@%p159 bra 	$L__BB3_299;
	mul.wide.u32 	%rd248, %r923, 4;
	add.s64 	%rd249, %rd1, %rd248;
	st.local.f32 	[%rd249], %f33;
$L__BB3_299:
	add.s32 	%r921, %r921, 2;
$L__BB3_300:
	and.b32  	%r786, %r1, 1;
	setp.eq.b32 	%p160, %r786, 1;
	not.pred 	%p161, %p160;
	@%p161 bra 	$L__BB3_306;
	mul.wide.u32 	%rd250, %r921, 4;
	add.s64 	%rd251, %rd23, %rd250;
	ld.global.f32 	%f34, [%rd251];
	cvt.rzi.s32.f32 	%r787, %f34;
	and.b32  	%r788, %r787, %r127;
	setp.eq.s32 	%p162, %r788, 0;
	@%p162 bra 	$L__BB3_303;
	mul.wide.u32 	%rd252, %r921, 4;
	add.s64 	%rd253, %rd2, %rd252;
	ld.local.u32 	%r789, [%rd253];
	add.s32 	%r790, %r128, %r921;
	sub.s32 	%r925, %r790, %r789;
	bra.uni 	$L__BB3_304;
$L__BB3_303:
	mul.wide.u32 	%rd254, %r921, 4;
	add.s64 	%rd255, %rd2, %rd254;
	ld.local.u32 	%r925, [%rd255];
$L__BB3_304:
	setp.ge.u32 	%p163, %r925, %r1;
	@%p163 bra 	$L__BB3_306;
	mul.wide.u32 	%rd256, %r925, 4;
	add.s64 	%rd257, %rd1, %rd256;
	st.local.f32 	[%rd257], %f34;
$L__BB3_306:
	mov.b32 	%r928, 0;
	@%p115 bra 	$L__BB3_309;
	mov.b32 	%r926, 0;
$L__BB3_308:
	.pragma "nounroll";
	mul.wide.u32 	%rd258, %r926, 4;
	add.s64 	%rd259, %rd1, %rd258;
	ld.local.f32 	%f132, [%rd259];
	add.s64 	%rd260, %rd23, %rd258;
	st.global.f32 	[%rd260], %f132;
	ld.local.f32 	%f133, [%rd259+4];
	st.global.f32 	[%rd260+4], %f133;
	ld.local.f32 	%f134, [%rd259+8];
	st.global.f32 	[%rd260+8], %f134;
	ld.local.f32 	%f135, [%rd259+12];
	st.global.f32 	[%rd260+12], %f135;
	ld.local.f32 	%f136, [%rd259+16];
	st.global.f32 	[%rd260+16], %f136;
	ld.local.f32 	%f137, [%rd259+20];
	st.global.f32 	[%rd260+20], %f137;
	ld.local.f32 	%f138, [%rd259+24];
	st.global.f32 	[%rd260+24], %f138;
	ld.local.f32 	%f139, [%rd259+28];
	st.global.f32 	[%rd260+28], %f139;
	ld.local.f32 	%f140, [%rd259+32];
	st.global.f32 	[%rd260+32], %f140;
	ld.local.f32 	%f141, [%rd259+36];
	st.global.f32 	[%rd260+36], %f141;
	ld.local.f32 	%f142, [%rd259+40];
	st.global.f32 	[%rd260+40], %f142;
	ld.local.f32 	%f143, [%rd259+44];
	st.global.f32 	[%rd260+44], %f143;
	ld.local.f32 	%f144, [%rd259+48];
	st.global.f32 	[%rd260+48], %f144;
	ld.local.f32 	%f145, [%rd259+52];
	st.global.f32 	[%rd260+52], %f145;
	ld.local.f32 	%f146, [%rd259+56];
	st.global.f32 	[%rd260+56], %f146;
	ld.local.f32 	%f147, [%rd259+60];
	st.global.f32 	[%rd260+60], %f147;
	add.s32 	%r926, %r926, 16;
	setp.ne.s32 	%p165, %r926, %r105;
	mov.u32 	%r928, %r105;
	@%p165 bra 	$L__BB3_308;
$L__BB3_309:
	@%p117 bra 	$L__BB3_319;
	add.s32 	%r793, %r101, -1;
	setp.lt.u32 	%p167, %r793, 7;
	@%p167 bra 	$L__BB3_312;
	mul.wide.u32 	%rd261, %r928, 4;
	add.s64 	%rd262, %rd1, %rd261;
	ld.local.f32 	%f148, [%rd262];
	add.s64 	%rd263, %rd23, %rd261;
	st.global.f32 	[%rd263], %f148;
	ld.local.f32 	%f149, [%rd262+4];
	st.global.f32 	[%rd263+4], %f149;
	ld.local.f32 	%f150, [%rd262+8];
	st.global.f32 	[%rd263+8], %f150;
	ld.local.f32 	%f151, [%rd262+12];
	st.global.f32 	[%rd263+12], %f151;
	ld.local.f32 	%f152, [%rd262+16];
	st.global.f32 	[%rd263+16], %f152;
	ld.local.f32 	%f153, [%rd262+20];
	st.global.f32 	[%rd263+20], %f153;
	ld.local.f32 	%f154, [%rd262+24];
	st.global.f32 	[%rd263+24], %f154;
	ld.local.f32 	%f155, [%rd262+28];
	st.global.f32 	[%rd263+28], %f155;
	add.s32 	%r928, %r928, 8;
$L__BB3_312:
	@%p144 bra 	$L__BB3_319;
	setp.lt.u32 	%p169, %r103, 3;
	@%p169 bra 	$L__BB3_315;
	mul.wide.u32 	%rd264, %r928, 4;
	add.s64 	%rd265, %rd1, %rd264;
	ld.local.f32 	%f156, [%rd265];
	add.s64 	%rd266, %rd23, %rd264;
	st.global.f32 	[%rd266], %f156;
	ld.local.f32 	%f157, [%rd265+4];
	st.global.f32 	[%rd266+4], %f157;
	ld.local.f32 	%f158, [%rd265+8];
	st.global.f32 	[%rd266+8], %f158;
	ld.local.f32 	%f159, [%rd265+12];
	st.global.f32 	[%rd266+12], %f159;
	add.s32 	%r928, %r928, 4;
$L__BB3_315:
	setp.eq.s32 	%p170, %r104, 0;
	@%p170 bra 	$L__BB3_319;
	setp.eq.s32 	%p171, %r104, 1;
	mul.wide.u32 	%rd267, %r928, 4;
	add.s64 	%rd40, %rd1, %rd267;
	ld.local.f32 	%f160, [%rd40];
	add.s64 	%rd41, %rd23, %rd267;
	st.global.f32 	[%rd41], %f160;
	@%p171 bra 	$L__BB3_319;
	setp.eq.s32 	%p172, %r104, 2;
	ld.local.f32 	%f161, [%rd40+4];
	st.global.f32 	[%rd41+4], %f161;
	@%p172 bra 	$L__BB3_319;
	ld.local.f32 	%f162, [%rd40+8];
	st.global.f32 	[%rd41+8], %f162;
$L__BB3_319:
	add.s32 	%r900, %r900, 1;
	setp.ne.s32 	%p173, %r900, 8;
	@%p173 bra 	$L__BB3_187;
$L__BB3_320:
	shl.b32 	%r866, %r99, 2;
	cvt.u64.u32 	%rd268, %r866;
	add.s64 	%rd269, %rd23, %rd268;
	ld.global.f32 	%f164, [%rd269];
	mul.wide.s32 	%rd270, %r108, 4;
	add.s64 	%rd271, %rd6, %rd270;
	st.global.f32 	[%rd271], %f164;
$L__BB3_321:
	add.s32 	%r899, %r899, 1;
	setp.eq.s32 	%p198, %r899, %r240;
	@%p198 bra 	$L__BB3_322;
	bra.uni 	$L__BB3_184;
$L__BB3_322:
	ret;

}
	// .globl	_ZN3cub18CUB_300001_SM_10006detail9transform16transform_kernelINS2_10policy_hubILb1EN4cuda3std3__45tupleIJN6thrust24THRUST_300001_SM_1000_NS17counting_iteratorIiNSA_11use_defaultESC_SC_EEEEEE10policy1000El9GetMedianNSA_6detail15normal_iteratorINSA_10device_ptrIfEEEEJSD_EEEvT0_iT1_T2_DpNS2_10kernel_argIT3_EE
.visible .entry _ZN3cub18CUB_300001_SM_10006detail9transform16transform_kernelINS2_10policy_hubILb1EN4cuda3std3__45tupleIJN6thrust24THRUST_300001_SM_1000_NS17counting_iteratorIiNSA_11use_defaultESC_SC_EEEEEE10policy1000El9GetMedianNSA_6detail15normal_iteratorINSA_10device_ptrIfEEEEJSD_EEEvT0_iT1_T2_DpNS2_10kernel_argIT3_EE(
	.param .u64 _ZN3cub18CUB_300001_SM_10006detail9transform16transform_kernelINS2_10policy_hubILb1EN4cuda3std3__45tupleIJN6thrust24THRUST_300001_SM_1000_NS17counting_iteratorIiNSA_11use_defaultESC_SC_EEEEEE10policy1000El9GetMedianNSA_6detail15normal_iteratorINSA_10device_ptrIfEEEEJSD_EEEvT0_iT1_T2_DpNS2_10kernel_argIT3_EE_param_0,
	.param .u32 _ZN3cub18CUB_300001_SM_10006detail9transform16transform_kernelINS2_10policy_hubILb1EN4cuda3std3__45tupleIJN6thrust24THRUST_300001_SM_1000_NS17counting_iteratorIiNSA_11use_defaultESC_SC_EEEEEE10policy1000El9GetMedianNSA_6detail15normal_iteratorINSA_10device_ptrIfEEEEJSD_EEEvT0_iT1_T2_DpNS2_10kernel_argIT3_EE_param_1,
	.param .align 8 .b8 _ZN3cub18CUB_300001_SM_10006detail9transform16transform_kernelINS2_10policy_hubILb1EN4cuda3std3__45tupleIJN6thrust24THRUST_300001_SM_1000_NS17counting_iteratorIiNSA_11use_defaultESC_SC_EEEEEE10policy1000El9GetMedianNSA_6detail15normal_iteratorINSA_10device_ptrIfEEEEJSD_EEEvT0_iT1_T2_DpNS2_10kernel_argIT3_EE_param_2[16],
	.param .align 8 .b8 _ZN3cub18CUB_300001_SM_10006detail9transform16transform_kernelINS2_10policy_hubILb1EN4cuda3std3__45tupleIJN6thrust24THRUST_300001_SM_1000_NS17counting_iteratorIiNSA_11use_defaultESC_SC_EEEEEE10policy1000El9GetMedianNSA_6detail15normal_iteratorINSA_10device_ptrIfEEEEJSD_EEEvT0_iT1_T2_DpNS2_10kernel_argIT3_EE_param_3[8],
	.param .align 8 .b8 _ZN3cub18CUB_300001_SM_10006detail9transform16transform_kernelINS2_10policy_hubILb1EN4cuda3std3__45tupleIJN6thrust24THRUST_300001_SM_1000_NS17counting_iteratorIiNSA_11use_defaultESC_SC_EEEEEE10policy1000El9GetMedianNSA_6detail15normal_iteratorINSA_10device_ptrIfEEEEJSD_EEEvT0_iT1_T2_DpNS2_10kernel_argIT3_EE_param_4[16]
)
.maxntid 128
{
	.local .align 4 .b8 	__local_depot4[72];
	.reg .b64 	%SP;
	.reg .b64 	%SPL;
	.reg .pred 	%p<200>;
	.reg .b16 	%rs<5>;
	.reg .b32 	%r<949>;
	.reg .b32 	%f<167>;
	.reg .b64 	%rd<313>;

	mov.u64 	%SPL, __local_depot4;
	ld.param.u32 	%r237, [_ZN3cub18CUB_300001_SM_10006detail9transform16transform_kernelINS2_10policy_hubILb1EN4cuda3std3__45tupleIJN6thrust24THRUST_300001_SM_1000_NS17counting_iteratorIiNSA_11use_defaultESC_SC_EEEEEE10policy1000El9GetMedianNSA_6detail15normal_iteratorINSA_10device_ptrIfEEEEJSD_EEEvT0_iT1_T2_DpNS2_10kernel_argIT3_EE_param_2+8];
	ld.param.u32 	%r243, [_ZN3cub18CUB_300001_SM_10006detail9transform16transform_kernelINS2_10policy_hubILb1EN4cuda3std3__45tupleIJN6thrust24THRUST_300001_SM_1000_NS17counting_iteratorIiNSA_11use_defaultESC_SC_EEEEEE10policy1000El9GetMedianNSA_6detail15normal_iteratorINSA_10device_ptrIfEEEEJSD_EEEvT0_iT1_T2_DpNS2_10kernel_argIT3_EE_param_4];
	ld.param.u64 	%rd106, [_ZN3cub18CUB_300001_SM_10006detail9transform16transform_kernelINS2_10policy_hubILb1EN4cuda3std3__45tupleIJN6thrust24THRUST_300001_SM_1000_NS17counting_iteratorIiNSA_11use_defaultESC_SC_EEEEEE10policy1000El9GetMedianNSA_6detail15normal_iteratorINSA_10device_ptrIfEEEEJSD_EEEvT0_iT1_T2_DpNS2_10kernel_argIT3_EE_param_0];
	ld.param.u64 	%rd107, [_ZN3cub18CUB_300001_SM_10006detail9transform16transform_kernelINS2_10policy_hubILb1EN4cuda3std3__45tupleIJN6thrust24THRUST_300001_SM_1000_NS17counting_iteratorIiNSA_11use_defaultESC_SC_EEEEEE10policy1000El9GetMedianNSA_6detail15normal_iteratorINSA_10device_ptrIfEEEEJSD_EEEvT0_iT1_T2_DpNS2_10kernel_argIT3_EE_param_3];
	ld.param.u64 	%rd105, [_ZN3cub18CUB_300001_SM_10006detail9transform16transform_kernelINS2_10policy_hubILb1EN4cuda3std3__45tupleIJN6thrust24THRUST_300001_SM_1000_NS17counting_iteratorIiNSA_11use_defaultESC_SC_EEEEEE10policy1000El9GetMedianNSA_6detail15normal_iteratorINSA_10device_ptrIfEEEEJSD_EEEvT0_iT1_T2_DpNS2_10kernel_argIT3_EE_param_2];
	ld.param.u32 	%r236, [_ZN3cub18CUB_300001_SM_10006detail9transform16transform_kernelINS2_10policy_hubILb1EN4cuda3std3__45tupleIJN6thrust24THRUST_300001_SM_1000_NS17counting_iteratorIiNSA_11use_defaultESC_SC_EEEEEE10policy1000El9GetMedianNSA_6detail15normal_iteratorINSA_10device_ptrIfEEEEJSD_EEEvT0_iT1_T2_DpNS2_10kernel_argIT3_EE_param_1];
	add.u64 	%rd1, %SPL, 0;
	add.u64 	%rd2, %SPL, 36;
	add.u64 	%rd3, %SPL, 0;
	add.u64 	%rd4, %SPL, 36;
	cvta.to.global.u64 	%rd5, %rd105;
	cvta.to.global.u64 	%rd112, %rd107;
	shl.b32 	%r244, %r236, 7;
	mov.u32 	%r245, %ctaid.x;
	cvt.u64.u32 	%rd113, %r245;
	cvt.s64.s32 	%rd114, %r244;
	mul.lo.s64 	%rd115, %rd114, %rd113;
	sub.s64 	%rd116, %rd106, %rd115;
	min.s64 	%rd117, %rd116, %rd114;
	cvt.u32.u64 	%r2, %rd117;
	cvt.u32.u64 	%r246, %rd115;
	add.s32 	%r3, %r243, %r246;
	shl.b64 	%rd118, %rd115, 2;
	add.s64 	%rd6, %rd112, %rd118;
	setp.eq.s32 	%p1, %r244, %r2;
	@%p1 bra 	$L__BB4_163;
	setp.lt.s32 	%p2, %r236, 1;
	@%p2 bra 	$L__BB4_321;
	mov.u32 	%r4, %tid.x;
	mul.wide.s32 	%rd119, %r237, 4;
	add.s64 	%rd7, %rd2, %rd119;
	setp.gt.s32 	%p3, %r237, 0;
	shr.u32 	%r247, %r237, 31;
	add.s32 	%r248, %r237, %r247;
	shr.s32 	%r5, %r248, 1;
	@%p3 bra 	$L__BB4_24;
	mov.b32 	%r940, 0;
$L__BB4_4:
	shl.b32 	%r250, %r940, 7;
	add.s32 	%r211, %r250, %r4;
	setp.ge.s32 	%p4, %r211, %r2;
	@%p4 bra 	$L__BB4_23;
	setp.eq.s64 	%p5, %rd7, %rd2;
	@%p5 bra 	$L__BB4_22;
	mov.b32 	%r252, 0;
	st.local.u32 	[%rd2], %r252;
	mov.u64 	%rd297, %rd2;
	mov.u64 	%rd298, %rd2;
$L__BB4_7:
	add.s64 	%rd75, %rd297, 4;
	add.s64 	%rd76, %rd298, 4;
	ld.local.u32 	%r253, [%rd298+4];
	st.local.u32 	[%rd298+4], %r941;
	add.s32 	%r941, %r253, %r941;
	add.s64 	%rd120, %rd297, 8;
	setp.ne.s64 	%p6, %rd120, %rd7;
	mov.u64 	%rd297, %rd75;
	mov.u64 	%rd298, %rd76;
	@%p6 bra 	$L__BB4_7;
	ld.local.u32 	%r942, [%rd2];
	mov.b32 	%r254, 0;
	st.local.u32 	[%rd2], %r254;
	mov.u64 	%rd299, %rd2;
	mov.u64 	%rd300, %rd2;
$L__BB4_9:
	add.s64 	%rd79, %rd299, 4;
	add.s64 	%rd80, %rd300, 4;
	ld.local.u32 	%r255, [%rd300+4];
	st.local.u32 	[%rd300+4], %r942;
	add.s32 	%r942, %r255, %r942;
	add.s64 	%rd121, %rd299, 8;
	setp.ne.s64 	%p7, %rd121, %rd7;
	mov.u64 	%rd299, %rd79;
	mov.u64 	%rd300, %rd80;
	@%p7 bra 	$L__BB4_9;
	ld.local.u32 	%r943, [%rd2];
	mov.b32 	%r256, 0;
	st.local.u32 	[%rd2], %r256;
	mov.u64 	%rd301, %rd2;
	mov.u64 	%rd302, %rd2;
$L__BB4_11:
	add.s64 	%rd83, %rd301, 4;
	add.s64 	%rd84, %rd302, 4;
	ld.local.u32 	%r257, [%rd302+4];
	st.local.u32 	[%rd302+4], %r943;
	add.s32 	%r943, %r257, %r943;
	add.s64 	%rd122, %rd301, 8;
	setp.ne.s64 	%p8, %rd122, %rd7;
	mov.u64 	%rd301, %rd83;
	mov.u64 	%rd302, %rd84;
	@%p8 bra 	$L__BB4_11;
	ld.local.u32 	%r944, [%rd2];
	mov.b32 	%r258, 0;
	st.local.u32 	[%rd2], %r258;
	mov.u64 	%rd303, %rd2;
	mov.u64 	%rd304, %rd2;
$L__BB4_13:
	add.s64 	%rd87, %rd303, 4;
	add.s64 	%rd88, %rd304, 4;
	ld.local.u32 	%r259, [%rd304+4];
	st.local.u32 	[%rd304+4], %r944;
	add.s32 	%r944, %r259, %r944;
	add.s64 	%rd123, %rd303, 8;
	setp.ne.s64 	%p9, %rd123, %rd7;
	mov.u64 	%rd303, %rd87;
	mov.u64 	%rd304, %rd88;
	@%p9 bra 	$L__BB4_13;
	ld.local.u32 	%r945, [%rd2];
	mov.b32 	%r260, 0;
	st.local.u32 	[%rd2], %r260;
	mov.u64 	%rd305, %rd2;
	mov.u64 	%rd306, %rd2;
$L__BB4_15:
	add.s64 	%rd91, %rd305, 4;
	add.s64 	%rd92, %rd306, 4;
	ld.local.u32 	%r261, [%rd306+4];
	st.local.u32 	[%rd306+4], %r945;
	add.s32 	%r945, %r261, %r945;
	add.s64 	%rd124, %rd305, 8;
	setp.ne.s64 	%p10, %rd124, %rd7;
	mov.u64 	%rd305, %rd91;
	mov.u64 	%rd306, %rd92;
	@%p10 bra 	$L__BB4_15;
	ld.local.u32 	%r946, [%rd2];
	mov.b32 	%r262, 0;
	st.local.u32 	[%rd2], %r262;
	mov.u64 	%rd307, %rd2;
	mov.u64 	%rd308, %rd2;
$L__BB4_17:
	add.s64 	%rd95, %rd307, 4;
	add.s64 	%rd96, %rd308, 4;
	ld.local.u32 	%r263, [%rd308+4];
	st.local.u32 	[%rd308+4], %r946;
	add.s32 	%r946, %r263, %r946;
	add.s64 	%rd125, %rd307, 8;
	setp.ne.s64 	%p11, %rd125, %rd7;
	mov.u64 	%rd307, %rd95;
	mov.u64 	%rd308, %rd96;
	@%p11 bra 	$L__BB4_17;
	ld.local.u32 	%r947, [%rd2];
	mov.b32 	%r264, 0;
	st.local.u32 	[%rd2], %r264;
	mov.u64 	%rd309, %rd2;
	mov.u64 	%rd310, %rd2;
$L__BB4_19:
	add.s64 	%rd99, %rd309, 4;
	add.s64 	%rd100, %rd310, 4;
	ld.local.u32 	%r265, [%rd310+4];
	st.local.u32 	[%rd310+4], %r947;
	add.s32 	%r947, %r265, %r947;
	add.s64 	%rd126, %rd309, 8;
	setp.ne.s64 	%p12, %rd126, %rd7;
	mov.u64 	%rd309, %rd99;
	mov.u64 	%rd310, %rd100;
	@%p12 bra 	$L__BB4_19;
	ld.local.u32 	%r948, [%rd2];
	mov.b32 	%r266, 0;
	st.local.u32 	[%rd2], %r266;
	mov.u64 	%rd311, %rd2;
	mov.u64 	%rd312, %rd2;
$L__BB4_21:
	add.s64 	%rd103, %rd311, 4;
	add.s64 	%rd104, %rd312, 4;
	ld.local.u32 	%r267, [%rd312+4];
	st.local.u32 	[%rd312+4], %r948;
	add.s32 	%r948, %r267, %r948;
	add.s64 	%rd127, %rd311, 8;
	setp.ne.s64 	%p13, %rd127, %rd7;
	mov.u64 	%rd311, %rd103;
	mov.u64 	%rd312, %rd104;
	@%p13 bra 	$L__BB4_21;
$L__BB4_22:
	add.s32 	%r268, %r211, %r3;
	mad.lo.s32 	%r269, %r268, %r237, %r5;
	mul.wide.s32 	%rd128, %r269, 4;
	add.s64 	%rd129, %rd5, %rd128;
	ld.global.f32 	%f35, [%rd129];
	mul.wide.s32 	%rd130, %r211, 4;
	add.s64 	%rd131, %rd6, %rd130;
	st.global.f32 	[%rd131], %f35;
$L__BB4_23:
	add.s32 	%r940, %r940, 1;
	setp.ne.s32 	%p14, %r940, %r236;
	@%p14 bra 	$L__BB4_4;
	bra.uni 	$L__BB4_321;
$L__BB4_24:
	add.s32 	%r6, %r237, -1;
	and.b32  	%r7, %r237, 15;
	add.s32 	%r8, %r7, -1;
	and.b32  	%r9, %r237, 7;
	add.s32 	%r10, %r9, -1;
	and.b32  	%r11, %r237, 3;
	and.b32  	%r12, %r237, 2147483632;
	and.b32  	%r13, %r237, 2147483640;
	mov.b32 	%r869, 0;
$L__BB4_25:
	shl.b32 	%r271, %r869, 7;
	add.s32 	%r15, %r271, %r4;
	setp.ge.s32 	%p15, %r15, %r2;
	@%p15 bra 	$L__BB4_145;
	setp.eq.s32 	%p16, %r237, 1;
	add.s32 	%r272, %r15, %r3;
	mul.lo.s32 	%r273, %r272, %r237;
	cvta.to.global.u64 	%rd132, %rd105;
	mul.wide.s32 	%rd133, %r273, 4;
	add.s64 	%rd8, %rd132, %rd133;
	@%p16 bra 	$L__BB4_146;
	mov.b32 	%r870, 0;
$L__BB4_28:
	setp.lt.u32 	%p17, %r6, 15;
	mov.b32 	%r873, 0;
	@%p17 bra 	$L__BB4_31;
	mov.b32 	%r871, 0;
$L__BB4_30:
	.pragma "nounroll";
	mul.wide.u32 	%rd134, %r871, 4;
	add.s64 	%rd135, %rd8, %rd134;
	ld.global.f32 	%f36, [%rd135];
	cvt.rzi.s32.f32 	%r277, %f36;
	not.b32 	%r278, %r277;
	shr.u32 	%r279, %r278, %r870;
	and.b32  	%r280, %r279, 1;
	add.s64 	%rd136, %rd2, %rd134;
	st.local.u32 	[%rd136], %r280;
	ld.global.f32 	%f37, [%rd135+4];
	cvt.rzi.s32.f32 	%r281, %f37;
	not.b32 	%r282, %r281;
	shr.u32 	%r283, %r282, %r870;
	and.b32  	%r284, %r283, 1;
	st.local.u32 	[%rd136+4], %r284;
	ld.global.f32 	%f38, [%rd135+8];
	cvt.rzi.s32.f32 	%r285, %f38;
	not.b32 	%r286, %r285;
	shr.u32 	%r287, %r286, %r870;
	and.b32  	%r288, %r287, 1;
	st.local.u32 	[%rd136+8], %r288;
	ld.global.f32 	%f39, [%rd135+12];
	cvt.rzi.s32.f32 	%r289, %f39;
	not.b32 	%r290, %r289;
	shr.u32 	%r291, %r290, %r870;
	and.b32  	%r292, %r291, 1;
	st.local.u32 	[%rd136+12], %r292;
	ld.global.f32 	%f40, [%rd135+16];
	cvt.rzi.s32.f32 	%r293, %f40;
	not.b32 	%r294, %r293;
	shr.u32 	%r295, %r294, %r870;
	and.b32  	%r296, %r295, 1;
	st.local.u32 	[%rd136+16], %r296;
	ld.global.f32 	%f41, [%rd135+20];
	cvt.rzi.s32.f32 	%r297, %f41;
	not.b32 	%r298, %r297;
	shr.u32 	%r299, %r298, %r870;
	and.b32  	%r300, %r299, 1;
	st.local.u32 	[%rd136+20], %r300;
	ld.global.f32 	%f42, [%rd135+24];
	cvt.rzi.s32.f32 	%r301, %f42;
	not.b32 	%r302, %r301;
	shr.u32 	%r303, %r302, %r870;
	and.b32  	%r304, %r303, 1;
	st.local.u32 	[%rd136+24], %r304;
	ld.global.f32 	%f43, [%rd135+28];
	cvt.rzi.s32.f32 	%r305, %f43;
	not.b32 	%r306, %r305;
	shr.u32 	%r307, %r306, %r870;
	and.b32  	%r308, %r307, 1;
	st.local.u32 	[%rd136+28], %r308;
	ld.global.f32 	%f44, [%rd135+32];
	cvt.rzi.s32.f32 	%r309, %f44;
	not.b32 	%r310, %r309;
	shr.u32 	%r311, %r310, %r870;
	and.b32  	%r312, %r311, 1;
	st.local.u32 	[%rd136+32], %r312;
	ld.global.f32 	%f45, [%rd135+36];
	cvt.rzi.s32.f32 	%r313, %f45;
	not.b32 	%r314, %r313;
	shr.u32 	%r315, %r314, %r870;
	and.b32  	%r316, %r315, 1;
	st.local.u32 	[%rd136+36], %r316;
	ld.global.f32 	%f46, [%rd135+40];
	cvt.rzi.s32.f32 	%r317, %f46;
	not.b32 	%r318, %r317;
	shr.u32 	%r319, %r318, %r870;
	and.b32  	%r320, %r319, 1;
	st.local.u32 	[%rd136+40], %r320;
	ld.global.f32 	%f47, [%rd135+44];
	cvt.rzi.s32.f32 	%r321, %f47;
	not.b32 	%r322, %r321;
	shr.u32 	%r323, %r322, %r870;
	and.b32  	%r324, %r323, 1;
	st.local.u32 	[%rd136+44], %r324;
	ld.global.f32 	%f48, [%rd135+48];
	cvt.rzi.s32.f32 	%r325, %f48;
	not.b32 	%r326, %r325;
	shr.u32 	%r327, %r326, %r870;
	and.b32  	%r328, %r327, 1;
	st.local.u32 	[%rd136+48], %r328;
	ld.global.f32 	%f49, [%rd135+52];
	cvt.rzi.s32.f32 	%r329, %f49;
	not.b32 	%r330, %r329;
	shr.u32 	%r331, %r330, %r870;
	and.b32  	%r332, %r331, 1;
	st.local.u32 	[%rd136+52], %r332;
	ld.global.f32 	%f50, [%rd135+56];
	cvt.rzi.s32.f32 	%r333, %f50;
	not.b32 	%r334, %r333;
	shr.u32 	%r335, %r334, %r870;
	and.b32  	%r336, %r335, 1;
	st.local.u32 	[%rd136+56], %r336;
	ld.global.f32 	%f51, [%rd135+60];
	cvt.rzi.s32.f32 	%r337, %f51;
	not.b32 	%r338, %r337;
	shr.u32 	%r339, %r338, %r870;
	and.b32  	%r340, %r339, 1;
	st.local.u32 	[%rd136+60], %r340;
	add.s32 	%r871, %r871, 16;
	setp.ne.s32 	%p18, %r871, %r12;
	mov.u32 	%r873, %r12;
	@%p18 bra 	$L__BB4_30;
$L__BB4_31:
	setp.eq.s32 	%p19, %r7, 0;
	@%p19 bra 	$L__BB4_41;
	setp.lt.u32 	%p20, %r8, 7;
	@%p20 bra 	$L__BB4_34;
	mul.wide.u32 	%rd137, %r873, 4;
	add.s64 	%rd138, %rd8, %rd137;
	ld.global.f32 	%f52, [%rd138];
	cvt.rzi.s32.f32 	%r341, %f52;
	not.b32 	%r342, %r341;
	shr.u32 	%r343, %r342, %r870;
	and.b32  	%r344, %r343, 1;
	add.s64 	%rd139, %rd2, %rd137;
	st.local.u32 	[%rd139], %r344;
	ld.global.f32 	%f53, [%rd138+4];
	cvt.rzi.s32.f32 	%r345, %f53;
	not.b32 	%r346, %r345;
	shr.u32 	%r347, %r346, %r870;
	and.b32  	%r348, %r347, 1;
	st.local.u32 	[%rd139+4], %r348;
	ld.global.f32 	%f54, [%rd138+8];
	cvt.rzi.s32.f32 	%r349, %f54;
	not.b32 	%r350, %r349;
	shr.u32 	%r351, %r350, %r870;
	and.b32  	%r352, %r351, 1;
	st.local.u32 	[%rd139+8], %r352;
	ld.global.f32 	%f55, [%rd138+12];
	cvt.rzi.s32.f32 	%r353, %f55;
	not.b32 	%r354, %r353;
	shr.u32 	%r355, %r354, %r870;
	and.b32  	%r356, %r355, 1;
	st.local.u32 	[%rd139+12], %r356;
	ld.global.f32 	%f56, [%rd138+16];
	cvt.rzi.s32.f32 	%r357, %f56;
	not.b32 	%r358, %r357;
	shr.u32 	%r359, %r358, %r870;
	and.b32  	%r360, %r359, 1;
	st.local.u32 	[%rd139+16], %r360;
	ld.global.f32 	%f57, [%rd138+20];
	cvt.rzi.s32.f32 	%r361, %f57;
	not.b32 	%r362, %r361;
	shr.u32 	%r363, %r362, %r870;
	and.b32  	%r364, %r363, 1;
	st.local.u32 	[%rd139+20], %r364;
	ld.global.f32 	%f58, [%rd138+24];
	cvt.rzi.s32.f32 	%r365, %f58;
	not.b32 	%r366, %r365;
	shr.u32 	%r367, %r366, %r870;
	and.b32  	%r368, %r367, 1;
	st.local.u32 	[%rd139+24], %r368;
	ld.global.f32 	%f59, [%rd138+28];
	cvt.rzi.s32.f32 	%r369, %f59;
	not.b32 	%r370, %r369;
	shr.u32 	%r371, %r370, %r870;
	and.b32  	%r372, %r371, 1;
	st.local.u32 	[%rd139+28], %r372;
	add.s32 	%r873, %r873, 8;
$L__BB4_34:
	setp.eq.s32 	%p21, %r9, 0;
	@%p21 bra 	$L__BB4_41;
	setp.lt.u32 	%p22, %r10, 3;
	@%p22 bra 	$L__BB4_37;
	mul.wide.u32 	%rd140, %r873, 4;
	add.s64 	%rd141, %rd8, %rd140;
	ld.global.f32 	%f60, [%rd141];
	cvt.rzi.s32.f32 	%r373, %f60;
	not.b32 	%r374, %r373;
	shr.u32 	%r375, %r374, %r870;
	and.b32  	%r376, %r375, 1;
	add.s64 	%rd142, %rd2, %rd140;
	st.local.u32 	[%rd142], %r376;
	ld.global.f32 	%f61, [%rd141+4];
	cvt.rzi.s32.f32 	%r377, %f61;
	not.b32 	%r378, %r377;
	shr.u32 	%r379, %r378, %r870;
	and.b32  	%r380, %r379, 1;
	st.local.u32 	[%rd142+4], %r380;
	ld.global.f32 	%f62, [%rd141+8];
	cvt.rzi.s32.f32 	%r381, %f62;
	not.b32 	%r382, %r381;
	shr.u32 	%r383, %r382, %r870;
	and.b32  	%r384, %r383, 1;
	st.local.u32 	[%rd142+8], %r384;
	ld.global.f32 	%f63, [%rd141+12];
	cvt.rzi.s32.f32 	%r385, %f63;
	not.b32 	%r386, %r385;
	shr.u32 	%r387, %r386, %r870;
	and.b32  	%r388, %r387, 1;
	st.local.u32 	[%rd142+12], %r388;
	add.s32 	%r873, %r873, 4;
$L__BB4_37:
	setp.eq.s32 	%p23, %r11, 0;
	@%p23 bra 	$L__BB4_41;
	setp.eq.s32 	%p24, %r11, 1;
	mul.wide.u32 	%rd143, %r873, 4;
	add.s64 	%rd9, %rd8, %rd143;
	ld.global.f32 	%f64, [%rd9];
	cvt.rzi.s32.f32 	%r389, %f64;
	not.b32 	%r390, %r389;
	shr.u32 	%r391, %r390, %r870;
	and.b32  	%r392, %r391, 1;
	add.s64 	%rd10, %rd2, %rd143;
	st.local.u32 	[%rd10], %r392;
	@%p24 bra 	$L__BB4_41;
	setp.eq.s32 	%p25, %r11, 2;
	ld.global.f32 	%f65, [%rd9+4];
	cvt.rzi.s32.f32 	%r393, %f65;
	not.b32 	%r394, %r393;
	shr.u32 	%r395, %r394, %r870;
	and.b32  	%r396, %r395, 1;
	st.local.u32 	[%rd10+4], %r396;
	@%p25 bra 	$L__BB4_41;
	ld.global.f32 	%f66, [%rd9+8];
	cvt.rzi.s32.f32 	%r397, %f66;
	not.b32 	%r398, %r397;
	shr.u32 	%r399, %r398, %r870;
	and.b32  	%r400, %r399, 1;
	st.local.u32 	[%rd10+8], %r400;
$L__BB4_41:
	setp.eq.s64 	%p26, %rd7, %rd2;
	ld.local.u32 	%r25, [%rd7+-4];
	mov.u32 	%r876, %r25;
	@%p26 bra 	$L__BB4_45;
	ld.local.u32 	%r875, [%rd2];
	mov.b32 	%r401, 0;
	st.local.u32 	[%rd2], %r401;
	mov.u64 	%rd277, %rd2;
$L__BB4_43:
	add.s64 	%rd12, %rd277, 4;
	ld.local.u32 	%r402, [%rd277+4];
	st.local.u32 	[%rd277+4], %r875;
	add.s32 	%r875, %r402, %r875;
	add.s64 	%rd144, %rd277, 8;
	setp.ne.s64 	%p27, %rd144, %rd7;
	mov.u64 	%rd277, %rd12;
	@%p27 bra 	$L__BB4_43;
	ld.local.u32 	%r876, [%rd7+-4];
$L__BB4_45:
	setp.lt.u32 	%p28, %r6, 7;
	mov.b32 	%r404, 1;
	shl.b32 	%r31, %r404, %r870;
	add.s32 	%r32, %r876, %r25;
	mov.b32 	%r891, 0;
	@%p28 bra 	$L__BB4_88;
	mov.b32 	%r877, 0;
$L__BB4_47:
	.pragma "nounroll";
	mul.wide.u32 	%rd145, %r877, 4;
	add.s64 	%rd13, %rd8, %rd145;
	ld.global.f32 	%f1, [%rd13];
	cvt.rzi.s32.f32 	%r406, %f1;
	and.b32  	%r407, %r406, %r31;
	setp.eq.s32 	%p29, %r407, 0;
	add.s64 	%rd14, %rd2, %rd145;
	@%p29 bra 	$L__BB4_49;
	ld.local.u32 	%r408, [%rd14];
	add.s32 	%r409, %r32, %r877;
	sub.s32 	%r878, %r409, %r408;
	bra.uni 	$L__BB4_50;
$L__BB4_49:
	ld.local.u32 	%r878, [%rd14];
$L__BB4_50:
	setp.ge.u32 	%p30, %r878, %r237;
	@%p30 bra 	$L__BB4_52;
	mul.wide.u32 	%rd146, %r878, 4;
	add.s64 	%rd147, %rd1, %rd146;
	st.local.f32 	[%rd147], %f1;
$L__BB4_52:
	ld.global.f32 	%f2, [%rd13+4];
	cvt.rzi.s32.f32 	%r410, %f2;
	and.b32  	%r411, %r410, %r31;
	setp.eq.s32 	%p31, %r411, 0;
	@%p31 bra 	$L__BB4_54;
	add.s32 	%r412, %r877, %r32;
	ld.local.u32 	%r413, [%rd14+4];
	sub.s32 	%r414, %r412, %r413;
	add.s32 	%r879, %r414, 1;
	bra.uni 	$L__BB4_55;
$L__BB4_54:
	ld.local.u32 	%r879, [%rd14+4];
$L__BB4_55:
	setp.ge.u32 	%p32, %r879, %r237;
	@%p32 bra 	$L__BB4_57;
	mul.wide.u32 	%rd148, %r879, 4;
	add.s64 	%rd149, %rd1, %rd148;
	st.local.f32 	[%rd149], %f2;
$L__BB4_57:
	ld.global.f32 	%f3, [%rd13+8];
	cvt.rzi.s32.f32 	%r415, %f3;
	and.b32  	%r416, %r415, %r31;
	setp.eq.s32 	%p33, %r416, 0;
	@%p33 bra 	$L__BB4_59;
	add.s32 	%r417, %r877, %r32;
	ld.local.u32 	%r418, [%rd14+8];
	sub.s32 	%r419, %r417, %r418;
	add.s32 	%r880, %r419, 2;
	bra.uni 	$L__BB4_60;
$L__BB4_59:
	ld.local.u32 	%r880, [%rd14+8];
$L__BB4_60:
	setp.ge.u32 	%p34, %r880, %r237;
	@%p34 bra 	$L__BB4_62;
	mul.wide.u32 	%rd150, %r880, 4;
	add.s64 	%rd151, %rd1, %rd150;
	st.local.f32 	[%rd151], %f3;
$L__BB4_62:
	ld.global.f32 	%f4, [%rd13+12];
	cvt.rzi.s32.f32 	%r420, %f4;
	and.b32  	%r421, %r420, %r31;
	setp.eq.s32 	%p35, %r421, 0;
	@%p35 bra 	$L__BB4_64;
	add.s32 	%r422, %r877, %r32;
	ld.local.u32 	%r423, [%rd14+12];
	sub.s32 	%r424, %r422, %r423;
	add.s32 	%r881, %r424, 3;
	bra.uni 	$L__BB4_65;
$L__BB4_64:
	ld.local.u32 	%r881, [%rd14+12];
$L__BB4_65:
	setp.ge.u32 	%p36, %r881, %r237;
	@%p36 bra 	$L__BB4_67;
	mul.wide.u32 	%rd152, %r881, 4;
	add.s64 	%rd153, %rd1, %rd152;
	st.local.f32 	[%rd153], %f4;
$L__BB4_67:
	ld.global.f32 	%f5, [%rd13+16];
	cvt.rzi.s32.f32 	%r425, %f5;
	and.b32  	%r426, %r425, %r31;
	setp.eq.s32 	%p37, %r426, 0;
	@%p37 bra 	$L__BB4_69;
	add.s32 	%r427, %r877, %r32;
	ld.local.u32 	%r428, [%rd14+16];
	sub.s32 	%r429, %r427, %r428;
	add.s32 	%r882, %r429, 4;
	bra.uni 	$L__BB4_70;
$L__BB4_69:
	ld.local.u32 	%r882, [%rd14+16];
$L__BB4_70:
	setp.ge.u32 	%p38, %r882, %r237;
	@%p38 bra 	$L__BB4_72;
	mul.wide.u32 	%rd154, %r882, 4;
	add.s64 	%rd155, %rd1, %rd154;
	st.local.f32 	[%rd155], %f5;
$L__BB4_72:
	ld.global.f32 	%f6, [%rd13+20];
	cvt.rzi.s32.f32 	%r430, %f6;
	and.b32  	%r431, %r430, %r31;
	setp.eq.s32 	%p39, %r431, 0;
	@%p39 bra 	$L__BB4_74;
	add.s32 	%r432, %r877, %r32;
	ld.local.u32 	%r433, [%rd14+20];
	sub.s32 	%r434, %r432, %r433;
	add.s32 	%r883, %r434, 5;
	bra.uni 	$L__BB4_75;
$L__BB4_74:
	ld.local.u32 	%r883, [%rd14+20];
$L__BB4_75:
	setp.ge.u32 	%p40, %r883, %r237;
	@%p40 bra 	$L__BB4_77;
	mul.wide.u32 	%rd156, %r883, 4;
	add.s64 	%rd157, %rd1, %rd156;
	st.local.f32 	[%rd157], %f6;
$L__BB4_77:
	ld.global.f32 	%f7, [%rd13+24];
	cvt.rzi.s32.f32 	%r435, %f7;
	and.b32  	%r436, %r435, %r31;
	setp.eq.s32 	%p41, %r436, 0;
	@%p41 bra 	$L__BB4_79;
	add.s32 	%r437, %r877, %r32;
	ld.local.u32 	%r438, [%rd14+24];
	sub.s32 	%r439, %r437, %r438;
	add.s32 	%r884, %r439, 6;
	bra.uni 	$L__BB4_80;
$L__BB4_79:
	ld.local.u32 	%r884, [%rd14+24];
$L__BB4_80:
	setp.ge.u32 	%p42, %r884, %r237;
	@%p42 bra 	$L__BB4_82;
	mul.wide.u32 	%rd158, %r884, 4;
	add.s64 	%rd159, %rd1, %rd158;
	st.local.f32 	[%rd159], %f7;
$L__BB4_82:
	ld.global.f32 	%f8, [%rd13+28];
	cvt.rzi.s32.f32 	%r440, %f8;
	and.b32  	%r441, %r440, %r31;
	setp.eq.s32 	%p43, %r441, 0;
	@%p43 bra 	$L__BB4_84;
	add.s32 	%r442, %r877, %r32;
	ld.local.u32 	%r443, [%rd14+28];
	sub.s32 	%r444, %r442, %r443;
	add.s32 	%r885, %r444, 7;
	bra.uni 	$L__BB4_85;
$L__BB4_84:
	ld.local.u32 	%r885, [%rd14+28];
$L__BB4_85:
	setp.ge.u32 	%p44, %r885, %r237;
	@%p44 bra 	$L__BB4_87;
	mul.wide.u32 	%rd160, %r885, 4;
	add.s64 	%rd161, %rd1, %rd160;
	st.local.f32 	[%rd161], %f8;
$L__BB4_87:
	add.s32 	%r877, %r877, 8;
	setp.ne.s32 	%p45, %r877, %r13;
	mov.u32 	%r891, %r13;
	@%p45 bra 	$L__BB4_47;
$L__BB4_88:
	setp.eq.s32 	%p46, %r9, 0;
	@%p46 bra 	$L__BB4_130;
	setp.lt.u32 	%p47, %r10, 3;
	@%p47 bra 	$L__BB4_111;
	mul.wide.u32 	%rd162, %r891, 4;
	add.s64 	%rd15, %rd8, %rd162;
	ld.global.f32 	%f9, [%rd15];
	cvt.rzi.s32.f32 	%r445, %f9;
	and.b32  	%r446, %r445, %r31;
	setp.eq.s32 	%p48, %r446, 0;
	add.s64 	%rd16, %rd2, %rd162;
	@%p48 bra 	$L__BB4_92;
	ld.local.u32 	%r447, [%rd16];
	add.s32 	%r448, %r32, %r891;
	sub.s32 	%r887, %r448, %r447;
	bra.uni 	$L__BB4_93;
$L__BB4_92:
	ld.local.u32 	%r887, [%rd16];
$L__BB4_93:
	setp.ge.u32 	%p49, %r887, %r237;
	@%p49 bra 	$L__BB4_95;
	mul.wide.u32 	%rd163, %r887, 4;
	add.s64 	%rd164, %rd1, %rd163;
	st.local.f32 	[%rd164], %f9;
$L__BB4_95:
	ld.global.f32 	%f10, [%rd15+4];
	cvt.rzi.s32.f32 	%r449, %f10;
	and.b32  	%r450, %r449, %r31;
	setp.eq.s32 	%p50, %r450, 0;
	@%p50 bra 	$L__BB4_97;
	add.s32 	%r451, %r891, %r32;
	ld.local.u32 	%r452, [%rd16+4];
	sub.s32 	%r453, %r451, %r452;
	add.s32 	%r888, %r453, 1;
	bra.uni 	$L__BB4_98;
$L__BB4_97:
	ld.local.u32 	%r888, [%rd16+4];
$L__BB4_98:
	setp.ge.u32 	%p51, %r888, %r237;
	@%p51 bra 	$L__BB4_100;
	mul.wide.u32 	%rd165, %r888, 4;
	add.s64 	%rd166, %rd1, %rd165;
	st.local.f32 	[%rd166], %f10;
$L__BB4_100:
	ld.global.f32 	%f11, [%rd15+8];
	cvt.rzi.s32.f32 	%r454, %f11;
	and.b32  	%r455, %r454, %r31;
	setp.eq.s32 	%p52, %r455, 0;
	@%p52 bra 	$L__BB4_102;
	add.s32 	%r456, %r891, %r32;
	ld.local.u32 	%r457, [%rd16+8];
	sub.s32 	%r458, %r456, %r457;
	add.s32 	%r889, %r458, 2;
	bra.uni 	$L__BB4_103;
$L__BB4_102:
	ld.local.u32 	%r889, [%rd16+8];
$L__BB4_103:
	setp.ge.u32 	%p53, %r889, %r237;
	@%p53 bra 	$L__BB4_105;
	mul.wide.u32 	%rd167, %r889, 4;
	add.s64 	%rd168, %rd1, %rd167;
	st.local.f32 	[%rd168], %f11;
$L__BB4_105:
	ld.global.f32 	%f12, [%rd15+12];
	cvt.rzi.s32.f32 	%r459, %f12;
	and.b32  	%r460, %r459, %r31;
	setp.eq.s32 	%p54, %r460, 0;
	@%p54 bra 	$L__BB4_107;
	add.s32 	%r461, %r891, %r32;
	ld.local.u32 	%r462, [%rd16+12];
	sub.s32 	%r463, %r461, %r462;
	add.s32 	%r890, %r463, 3;
	bra.uni 	$L__BB4_108;
$L__BB4_107:
	ld.local.u32 	%r890, [%rd16+12];
$L__BB4_108:
	setp.ge.u32 	%p55, %r890, %r237;
	@%p55 bra 	$L__BB4_110;
	mul.wide.u32 	%rd169, %r890, 4;
	add.s64 	%rd170, %rd1, %rd169;
	st.local.f32 	[%rd170], %f12;
$L__BB4_110:
	add.s32 	%r891, %r891, 4;
$L__BB4_111:
	setp.eq.s32 	%p56, %r11, 0;
	@%p56 bra 	$L__BB4_130;
	setp.eq.s32 	%p57, %r11, 1;
	@%p57 bra 	$L__BB4_124;
	mul.wide.u32 	%rd171, %r891, 4;
	add.s64 	%rd17, %rd8, %rd171;
	ld.global.f32 	%f13, [%rd17];
	cvt.rzi.s32.f32 	%r464, %f13;
	and.b32  	%r465, %r464, %r31;
	setp.eq.s32 	%p58, %r465, 0;
	add.s64 	%rd18, %rd2, %rd171;
	@%p58 bra 	$L__BB4_115;
	ld.local.u32 	%r466, [%rd18];
	add.s32 	%r467, %r32, %r891;
	sub.s32 	%r892, %r467, %r466;
	bra.uni 	$L__BB4_116;
$L__BB4_115:
	ld.local.u32 	%r892, [%rd18];
$L__BB4_116:
	setp.ge.u32 	%p59, %r892, %r237;
	@%p59 bra 	$L__BB4_118;
	mul.wide.u32 	%rd172, %r892, 4;
	add.s64 	%rd173, %rd1, %rd172;
	st.local.f32 	[%rd173], %f13;
$L__BB4_118:
	ld.global.f32 	%f14, [%rd17+4];
	cvt.rzi.s32.f32 	%r468, %f14;
	and.b32  	%r469, %r468, %r31;
	setp.eq.s32 	%p60, %r469, 0;
	@%p60 bra 	$L__BB4_120;
	add.s32 	%r470, %r891, %r32;
	ld.local.u32 	%r471, [%rd18+4];
	sub.s32 	%r472, %r470, %r471;
	add.s32 	%r893, %r472, 1;
	bra.uni 	$L__BB4_121;
$L__BB4_120:
	ld.local.u32 	%r893, [%rd18+4];
$L__BB4_121:
	setp.ge.u32 	%p61, %r893, %r237;
	@%p61 bra 	$L__BB4_123;
	mul.wide.u32 	%rd174, %r893, 4;
	add.s64 	%rd175, %rd1, %rd174;
	st.local.f32 	[%rd175], %f14;
$L__BB4_123:
	add.s32 	%r891, %r891, 2;
$L__BB4_124:
	and.b32  	%r473, %r237, 1;
	setp.eq.b32 	%p62, %r473, 1;
	not.pred 	%p63, %p62;
	@%p63 bra 	$L__BB4_130;
	mul.wide.u32 	%rd176, %r891, 4;
	add.s64 	%rd177, %rd8, %rd176;
	ld.global.f32 	%f15, [%rd177];
	cvt.rzi.s32.f32 	%r474, %f15;
	and.b32  	%r475, %r474, %r31;
	setp.eq.s32 	%p64, %r475, 0;
	@%p64 bra 	$L__BB4_127;
	mul.wide.u32 	%rd178, %r891, 4;
	add.s64 	%rd179, %rd2, %rd178;
	ld.local.u32 	%r476, [%rd179];
	add.s32 	%r477, %r32, %r891;
	sub.s32 	%r895, %r477, %r476;
	bra.uni 	$L__BB4_128;
$L__BB4_127:
	mul.wide.u32 	%rd180, %r891, 4;
	add.s64 	%rd181, %rd2, %rd180;
	ld.local.u32 	%r895, [%rd181];
$L__BB4_128:
	setp.ge.u32 	%p65, %r895, %r237;
	@%p65 bra 	$L__BB4_130;
	mul.wide.u32 	%rd182, %r895, 4;
	add.s64 	%rd183, %rd1, %rd182;
	st.local.f32 	[%rd183], %f15;
$L__BB4_130:
	mov.b32 	%r898, 0;
	@%p17 bra 	$L__BB4_133;
	mov.b32 	%r896, 0;
$L__BB4_132:
	.pragma "nounroll";
	mul.wide.u32 	%rd184, %r896, 4;
	add.s64 	%rd185, %rd1, %rd184;
	ld.local.f32 	%f67, [%rd185];
	add.s64 	%rd186, %rd8, %rd184;
	st.global.f32 	[%rd186], %f67;
	ld.local.f32 	%f68, [%rd185+4];
	st.global.f32 	[%rd186+4], %f68;
	ld.local.f32 	%f69, [%rd185+8];
	st.global.f32 	[%rd186+8], %f69;
	ld.local.f32 	%f70, [%rd185+12];
	st.global.f32 	[%rd186+12], %f70;
	ld.local.f32 	%f71, [%rd185+16];
	st.global.f32 	[%rd186+16], %f71;
	ld.local.f32 	%f72, [%rd185+20];
	st.global.f32 	[%rd186+20], %f72;
	ld.local.f32 	%f73, [%rd185+24];
	st.global.f32 	[%rd186+24], %f73;
	ld.local.f32 	%f74, [%rd185+28];
	st.global.f32 	[%rd186+28], %f74;
	ld.local.f32 	%f75, [%rd185+32];
	st.global.f32 	[%rd186+32], %f75;
	ld.local.f32 	%f76, [%rd185+36];
	st.global.f32 	[%rd186+36], %f76;
	ld.local.f32 	%f77, [%rd185+40];
	st.global.f32 	[%rd186+40], %f77;
	ld.local.f32 	%f78, [%rd185+44];
	st.global.f32 	[%rd186+44], %f78;
	ld.local.f32 	%f79, [%rd185+48];
	st.global.f32 	[%rd186+48], %f79;
	ld.local.f32 	%f80, [%rd185+52];
	st.global.f32 	[%rd186+52], %f80;
	ld.local.f32 	%f81, [%rd185+56];
	st.global.f32 	[%rd186+56], %f81;
	ld.local.f32 	%f82, [%rd185+60];
	st.global.f32 	[%rd186+60], %f82;
	add.s32 	%r896, %r896, 16;
	setp.ne.s32 	%p67, %r896, %r12;
	mov.u32 	%r898, %r12;
	@%p67 bra 	$L__BB4_132;
$L__BB4_133:
	@%p19 bra 	$L__BB4_143;
	setp.lt.u32 	%p69, %r8, 7;
	@%p69 bra 	$L__BB4_136;
	mul.wide.u32 	%rd187, %r898, 4;
	add.s64 	%rd188, %rd1, %rd187;
	ld.local.f32 	%f83, [%rd188];
	add.s64 	%rd189, %rd8, %rd187;
	st.global.f32 	[%rd189], %f83;
	ld.local.f32 	%f84, [%rd188+4];
	st.global.f32 	[%rd189+4], %f84;
	ld.local.f32 	%f85, [%rd188+8];
	st.global.f32 	[%rd189+8], %f85;
	ld.local.f32 	%f86, [%rd188+12];
	st.global.f32 	[%rd189+12], %f86;
	ld.local.f32 	%f87, [%rd188+16];
	st.global.f32 	[%rd189+16], %f87;
	ld.local.f32 	%f88, [%rd188+20];
	st.global.f32 	[%rd189+20], %f88;
	ld.local.f32 	%f89, [%rd188+24];
	st.global.f32 	[%rd189+24], %f89;
	ld.local.f32 	%f90, [%rd188+28];
	st.global.f32 	[%rd189+28], %f90;
	add.s32 	%r898, %r898, 8;
$L__BB4_136:
	@%p46 bra 	$L__BB4_143;
	setp.lt.u32 	%p71, %r10, 3;
	@%p71 bra 	$L__BB4_139;
	mul.wide.u32 	%rd190, %r898, 4;
	add.s64 	%rd191, %rd1, %rd190;
	ld.local.f32 	%f91, [%rd191];
	add.s64 	%rd192, %rd8, %rd190;
	st.global.f32 	[%rd192], %f91;
	ld.local.f32 	%f92, [%rd191+4];
	st.global.f32 	[%rd192+4], %f92;
	ld.local.f32 	%f93, [%rd191+8];
	st.global.f32 	[%rd192+8], %f93;
	ld.local.f32 	%f94, [%rd191+12];
	st.global.f32 	[%rd192+12], %f94;
	add.s32 	%r898, %r898, 4;
$L__BB4_139:
	setp.eq.s32 	%p72, %r11, 0;
	@%p72 bra 	$L__BB4_143;
	setp.eq.s32 	%p73, %r11, 1;
	mul.wide.u32 	%rd193, %r898, 4;
	add.s64 	%rd19, %rd1, %rd193;
	ld.local.f32 	%f95, [%rd19];
	add.s64 	%rd20, %rd8, %rd193;
	st.global.f32 	[%rd20], %f95;
	@%p73 bra 	$L__BB4_143;
	setp.eq.s32 	%p74, %r11, 2;
	ld.local.f32 	%f96, [%rd19+4];
	st.global.f32 	[%rd20+4], %f96;
	@%p74 bra 	$L__BB4_143;
	ld.local.f32 	%f97, [%rd19+8];
	st.global.f32 	[%rd20+8], %f97;
$L__BB4_143:
	add.s32 	%r870, %r870, 1;
	setp.ne.s32 	%p75, %r870, 8;
	@%p75 bra 	$L__BB4_28;
$L__BB4_144:
	shl.b32 	%r552, %r5, 2;
	cvt.u64.u32 	%rd194, %r552;
	add.s64 	%rd195, %rd8, %rd194;
	ld.global.f32 	%f99, [%rd195];
	mul.wide.s32 	%rd196, %r15, 4;
	add.s64 	%rd197, %rd6, %rd196;
	st.global.f32 	[%rd197], %f99;
$L__BB4_145:
	add.s32 	%r869, %r869, 1;
	setp.eq.s32 	%p100, %r869, %r236;
	@%p100 bra 	$L__BB4_321;
	bra.uni 	$L__BB4_25;
$L__BB4_146:
	setp.eq.s64 	%p76, %rd7, %rd2;
	ld.global.f32 	%f165, [%rd8];
	cvt.rzi.s32.f32 	%r480, %f165;
	and.b32  	%r481, %r480, 1;
	xor.b32  	%r482, %r481, 1;
	st.local.u32 	[%rd2], %r482;
	ld.local.u32 	%r483, [%rd7+-4];
	selp.b32 	%r484, %r482, 0, %p76;
	st.local.u32 	[%rd2], %r484;
	ld.local.u32 	%r485, [%rd7+-4];
	add.s32 	%r486, %r485, %r483;
	setp.eq.s32 	%p77, %r481, 0;
	sub.s32 	%r487, %r486, %r484;
	selp.b32 	%r488, %r484, %r487, %p77;
	setp.ne.s32 	%p78, %r488, 0;
	@%p78 bra 	$L__BB4_148;
	st.local.f32 	[%rd1], %f165;
$L__BB4_148:
	cvt.rzi.s32.f32 	%r93, %f165;
	not.b32 	%r94, %r93;
	shr.u32 	%r489, %r94, 1;
	and.b32  	%r490, %r489, 1;
	st.local.u32 	[%rd2], %r490;
	ld.local.u32 	%r491, [%rd7+-4];
	selp.b32 	%r492, %r490, 0, %p76;
	st.local.u32 	[%rd2], %r492;
	ld.local.u32 	%r493, [%rd7+-4];
	add.s32 	%r494, %r493, %r491;
	and.b32  	%r495, %r93, 2;
	setp.eq.s32 	%p80, %r495, 0;
	sub.s32 	%r496, %r494, %r492;
	selp.b32 	%r497, %r492, %r496, %p80;
	setp.ne.s32 	%p81, %r497, 0;
	@%p81 bra 	$L__BB4_150;
	st.local.f32 	[%rd1], %f165;
$L__BB4_150:
	st.global.f32 	[%rd8], %f165;
	shr.u32 	%r498, %r94, 2;
	and.b32  	%r499, %r498, 1;
	st.local.u32 	[%rd2], %r499;
	ld.local.u32 	%r500, [%rd7+-4];
	selp.b32 	%r501, %r499, 0, %p76;
	st.local.u32 	[%rd2], %r501;
	ld.local.u32 	%r502, [%rd7+-4];
	add.s32 	%r503, %r502, %r500;
	and.b32  	%r504, %r93, 4;
	setp.eq.s32 	%p83, %r504, 0;
	sub.s32 	%r505, %r503, %r501;
	selp.b32 	%r506, %r501, %r505, %p83;
	setp.ne.s32 	%p84, %r506, 0;
	@%p84 bra 	$L__BB4_152;
	st.local.f32 	[%rd1], %f165;
$L__BB4_152:
	shr.u32 	%r507, %r94, 3;
	and.b32  	%r508, %r507, 1;
	st.local.u32 	[%rd2], %r508;
	ld.local.u32 	%r509, [%rd7+-4];
	selp.b32 	%r510, %r508, 0, %p76;
	st.local.u32 	[%rd2], %r510;
	ld.local.u32 	%r511, [%rd7+-4];
	add.s32 	%r512, %r511, %r509;
	and.b32  	%r513, %r93, 8;
	setp.eq.s32 	%p86, %r513, 0;
	sub.s32 	%r514, %r512, %r510;
	selp.b32 	%r515, %r510, %r514, %p86;
	setp.ne.s32 	%p87, %r515, 0;
	@%p87 bra 	$L__BB4_154;
	st.local.f32 	[%rd1], %f165;
$L__BB4_154:
	shr.u32 	%r516, %r94, 4;
	and.b32  	%r517, %r516, 1;
	st.local.u32 	[%rd2], %r517;
	ld.local.u32 	%r518, [%rd7+-4];
	selp.b32 	%r519, %r517, 0, %p76;
	st.local.u32 	[%rd2], %r519;
	ld.local.u32 	%r520, [%rd7+-4];
	add.s32 	%r521, %r520, %r518;
	and.b32  	%r522, %r93, 16;
	setp.eq.s32 	%p89, %r522, 0;
	sub.s32 	%r523, %r521, %r519;
	selp.b32 	%r524, %r519, %r523, %p89;
	setp.ne.s32 	%p90, %r524, 0;
	@%p90 bra 	$L__BB4_156;
	st.local.f32 	[%rd1], %f165;
$L__BB4_156:
	st.global.f32 	[%rd8], %f165;
	shr.u32 	%r525, %r94, 5;
	and.b32  	%r526, %r525, 1;
	st.local.u32 	[%rd2], %r526;
	ld.local.u32 	%r527, [%rd7+-4];
	selp.b32 	%r528, %r526, 0, %p76;
	st.local.u32 	[%rd2], %r528;
	ld.local.u32 	%r529, [%rd7+-4];
	add.s32 	%r530, %r529, %r527;
	and.b32  	%r531, %r93, 32;
	setp.eq.s32 	%p92, %r531, 0;
	sub.s32 	%r532, %r530, %r528;
	selp.b32 	%r533, %r528, %r532, %p92;
	setp.ne.s32 	%p93, %r533, 0;
	@%p93 bra 	$L__BB4_158;
	st.local.f32 	[%rd1], %f165;
$L__BB4_158:
	shr.u32 	%r534, %r94, 6;
	and.b32  	%r535, %r534, 1;
	st.local.u32 	[%rd2], %r535;
	ld.local.u32 	%r536, [%rd7+-4];
	selp.b32 	%r537, %r535, 0, %p76;
	st.local.u32 	[%rd2], %r537;
	ld.local.u32 	%r538, [%rd7+-4];
	add.s32 	%r539, %r538, %r536;
	and.b32  	%r540, %r93, 64;
	setp.eq.s32 	%p95, %r540, 0;
	sub.s32 	%r541, %r539, %r537;
	selp.b32 	%r542, %r537, %r541, %p95;
	setp.ne.s32 	%p96, %r542, 0;
	@%p96 bra 	$L__BB4_160;
	st.local.f32 	[%rd1], %f165;
$L__BB4_160:
	shr.u32 	%r543, %r94, 7;
	and.b32  	%r544, %r543, 1;
	st.local.u32 	[%rd2], %r544;
	ld.local.u32 	%r545, [%rd7+-4];
	selp.b32 	%r546, %r544, 0, %p76;
	st.local.u32 	[%rd2], %r546;
	ld.local.u32 	%r547, [%rd7+-4];
	add.s32 	%r548, %r547, %r545;
	and.b32  	%r549, %r93, 128;
	setp.eq.s32 	%p98, %r549, 0;
	sub.s32 	%r550, %r548, %r546;
	selp.b32 	%r551, %r546, %r550, %p98;
	setp.ne.s32 	%p99, %r551, 0;
	@%p99 bra 	$L__BB4_162;
	st.local.f32 	[%rd1], %f165;
$L__BB4_162:
	st.global.f32 	[%rd8], %f165;
	bra.uni 	$L__BB4_144;
$L__BB4_163:
	setp.lt.s32 	%p101, %r236, 1;
	@%p101 bra 	$L__BB4_321;
	mov.u32 	%r95, %tid.x;
	mul.wide.s32 	%rd198, %r237, 4;
	add.s64 	%rd21, %rd4, %rd198;
	setp.gt.s32 	%p102, %r237, 0;
	shr.u32 	%r553, %r237, 31;
	add.s32 	%r554, %r237, %r553;
	shr.s32 	%r96, %r554, 1;
	@%p102 bra 	$L__BB4_184;
	mov.b32 	%r931, 0;
$L__BB4_166:
	setp.eq.s32 	%p103, %r237, 1;
	setp.eq.s64 	%p104, %rd21, %rd4;
	or.pred  	%p105, %p103, %p104;
	@%p105 bra 	$L__BB4_183;
	mov.b32 	%r557, 0;
	st.local.u32 	[%rd4], %r557;
	mov.u64 	%rd281, %rd4;
	mov.u64 	%rd282, %rd4;
$L__BB4_168:
	add.s64 	%rd43, %rd281, 4;
	add.s64 	%rd44, %rd282, 4;
	ld.local.u32 	%r558, [%rd282+4];
	st.local.u32 	[%rd282+4], %r932;
	add.s32 	%r932, %r558, %r932;
	add.s64 	%rd199, %rd281, 8;
	setp.ne.s64 	%p106, %rd199, %rd21;
	mov.u64 	%rd281, %rd43;
	mov.u64 	%rd282, %rd44;
	@%p106 bra 	$L__BB4_168;
	ld.local.u32 	%r933, [%rd4];
	mov.b32 	%r559, 0;
	st.local.u32 	[%rd4], %r559;
	mov.u64 	%rd283, %rd4;
	mov.u64 	%rd284, %rd4;
$L__BB4_170:
	add.s64 	%rd47, %rd283, 4;
	add.s64 	%rd48, %rd284, 4;
	ld.local.u32 	%r560, [%rd284+4];
	st.local.u32 	[%rd284+4], %r933;
	add.s32 	%r933, %r560, %r933;
	add.s64 	%rd200, %rd283, 8;
	setp.ne.s64 	%p107, %rd200, %rd21;
	mov.u64 	%rd283, %rd47;
	mov.u64 	%rd284, %rd48;
	@%p107 bra 	$L__BB4_170;
	ld.local.u32 	%r934, [%rd4];
	mov.b32 	%r561, 0;
	st.local.u32 	[%rd4], %r561;
	mov.u64 	%rd285, %rd4;
	mov.u64 	%rd286, %rd4;
$L__BB4_172:
	add.s64 	%rd51, %rd285, 4;
	add.s64 	%rd52, %rd286, 4;
	ld.local.u32 	%r562, [%rd286+4];
	st.local.u32 	[%rd286+4], %r934;
	add.s32 	%r934, %r562, %r934;
	add.s64 	%rd201, %rd285, 8;
	setp.ne.s64 	%p108, %rd201, %rd21;
	mov.u64 	%rd285, %rd51;
	mov.u64 	%rd286, %rd52;
	@%p108 bra 	$L__BB4_172;
	ld.local.u32 	%r935, [%rd4];
	mov.b32 	%r563, 0;
	st.local.u32 	[%rd4], %r563;
	mov.u64 	%rd287, %rd4;
	mov.u64 	%rd288, %rd4;
$L__BB4_174:
	add.s64 	%rd55, %rd287, 4;
	add.s64 	%rd56, %rd288, 4;
	ld.local.u32 	%r564, [%rd288+4];
	st.local.u32 	[%rd288+4], %r935;
	add.s32 	%r935, %r564, %r935;
	add.s64 	%rd202, %rd287, 8;
	setp.ne.s64 	%p109, %rd202, %rd21;
	mov.u64 	%rd287, %rd55;
	mov.u64 	%rd288, %rd56;
	@%p109 bra 	$L__BB4_174;
	ld.local.u32 	%r936, [%rd4];
	mov.b32 	%r565, 0;
	st.local.u32 	[%rd4], %r565;
	mov.u64 	%rd289, %rd4;
	mov.u64 	%rd290, %rd4;
$L__BB4_176:
	add.s64 	%rd59, %rd289, 4;
	add.s64 	%rd60, %rd290, 4;
	ld.local.u32 	%r566, [%rd290+4];
	st.local.u32 	[%rd290+4], %r936;
	add.s32 	%r936, %r566, %r936;
	add.s64 	%rd203, %rd289, 8;
	setp.ne.s64 	%p110, %rd203, %rd21;
	mov.u64 	%rd289, %rd59;
	mov.u64 	%rd290, %rd60;
	@%p110 bra 	$L__BB4_176;
	ld.local.u32 	%r937, [%rd4];
	mov.b32 	%r567, 0;
	st.local.u32 	[%rd4], %r567;
	mov.u64 	%rd291, %rd4;
	mov.u64 	%rd292, %rd4;
$L__BB4_178:
	add.s64 	%rd63, %rd291, 4;
	add.s64 	%rd64, %rd292, 4;
	ld.local.u32 	%r568, [%rd292+4];
	st.local.u32 	[%rd292+4], %r937;
	add.s32 	%r937, %r568, %r937;
	add.s64 	%rd204, %rd291, 8;
	setp.ne.s64 	%p111, %rd204, %rd21;
	mov.u64 	%rd291, %rd63;
	mov.u64 	%rd292, %rd64;
	@%p111 bra 	$L__BB4_178;
	ld.local.u32 	%r938, [%rd4];
	mov.b32 	%r569, 0;
	st.local.u32 	[%rd4], %r569;
	mov.u64 	%rd293, %rd4;
	mov.u64 	%rd294, %rd4;
$L__BB4_180:
	add.s64 	%rd67, %rd293, 4;
	add.s64 	%rd68, %rd294, 4;
	ld.local.u32 	%r570, [%rd294+4];
	st.local.u32 	[%rd294+4], %r938;
	add.s32 	%r938, %r570, %r938;
	add.s64 	%rd205, %rd293, 8;
	setp.ne.s64 	%p112, %rd205, %rd21;
	mov.u64 	%rd293, %rd67;
	mov.u64 	%rd294, %rd68;
	@%p112 bra 	$L__BB4_180;
	ld.local.u32 	%r939, [%rd4];
	mov.b32 	%r571, 0;
	st.local.u32 	[%rd4], %r571;
	mov.u64 	%rd295, %rd4;
	mov.u64 	%rd296, %rd4;
$L__BB4_182:
	add.s64 	%rd71, %rd295, 4;
	add.s64 	%rd72, %rd296, 4;
	ld.local.u32 	%r572, [%rd296+4];
	st.local.u32 	[%rd296+4], %r939;
	add.s32 	%r939, %r572, %r939;
	add.s64 	%rd206, %rd295, 8;
	setp.ne.s64 	%p113, %rd206, %rd21;
	mov.u64 	%rd295, %rd71;
	mov.u64 	%rd296, %rd72;
	@%p113 bra 	$L__BB4_182;
$L__BB4_183:
	shl.b32 	%r573, %r931, 7;
	add.s32 	%r574, %r573, %r95;
	add.s32 	%r575, %r574, %r3;
	mad.lo.s32 	%r576, %r575, %r237, %r96;
	mul.wide.s32 	%rd207, %r576, 4;
	add.s64 	%rd208, %rd5, %rd207;
	ld.global.f32 	%f100, [%rd208];
	mul.wide.s32 	%rd209, %r574, 4;
	add.s64 	%rd210, %rd6, %rd209;
	st.global.f32 	[%rd210], %f100;
	add.s32 	%r931, %r931, 1;
	setp.eq.s32 	%p114, %r931, %r236;
	@%p114 bra 	$L__BB4_321;
	bra.uni 	$L__BB4_166;
$L__BB4_184:
	add.s32 	%r97, %r237, -1;
	and.b32  	%r98, %r237, 15;
	and.b32  	%r99, %r237, 7;
	add.s32 	%r100, %r99, -1;
	and.b32  	%r101, %r237, 3;
	and.b32  	%r102, %r237, 2147483632;
	and.b32  	%r103, %r237, 2147483640;
	mov.b32 	%r900, 0;
$L__BB4_185:
	setp.eq.s32 	%p115, %r237, 1;
	shl.b32 	%r578, %r900, 7;
	add.s32 	%r579, %r578, %r95;
	add.s32 	%r580, %r579, %r3;
	mul.lo.s32 	%r581, %r580, %r237;
	cvta.to.global.u64 	%rd211, %rd105;
	mul.wide.s32 	%rd212, %r581, 4;
	add.s64 	%rd22, %rd211, %rd212;
	@%p115 bra 	$L__BB4_208;
	mov.b32 	%r901, 0;
$L__BB4_187:
	setp.lt.u32 	%p116, %r97, 15;
	mov.b32 	%r904, 0;
	@%p116 bra 	$L__BB4_190;
	cvta.to.global.u64 	%rd213, %rd105;
	shl.b32 	%r584, %r900, 7;
	add.s32 	%r585, %r584, %r95;
	add.s32 	%r586, %r585, %r3;
	mul.lo.s32 	%r587, %r586, %r237;
	mul.wide.s32 	%rd214, %r587, 4;
	add.s64 	%rd215, %rd213, %rd214;
	add.s64 	%rd279, %rd215, 32;
	and.b32  	%r588, %r237, 2147483632;
	neg.s32 	%r902, %r588;
	add.s64 	%rd278, %rd4, 32;
$L__BB4_189:
	.pragma "nounroll";
	ld.global.f32 	%f101, [%rd279+-32];
	cvt.rzi.s32.f32 	%r589, %f101;
	not.b32 	%r590, %r589;
	shr.u32 	%r591, %r590, %r901;
	and.b32  	%r592, %r591, 1;
	st.local.u32 	[%rd278+-32], %r592;
	ld.global.f32 	%f102, [%rd279+-28];
	cvt.rzi.s32.f32 	%r593, %f102;
	not.b32 	%r594, %r593;
	shr.u32 	%r595, %r594, %r901;
	and.b32  	%r596, %r595, 1;
	st.local.u32 	[%rd278+-28], %r596;
	ld.global.f32 	%f103, [%rd279+-24];
	cvt.rzi.s32.f32 	%r597, %f103;
	not.b32 	%r598, %r597;
	shr.u32 	%r599, %r598, %r901;
	and.b32  	%r600, %r599, 1;
	st.local.u32 	[%rd278+-24], %r600;
	ld.global.f32 	%f104, [%rd279+-20];
	cvt.rzi.s32.f32 	%r601, %f104;
	not.b32 	%r602, %r601;
	shr.u32 	%r603, %r602, %r901;
	and.b32  	%r604, %r603, 1;
	st.local.u32 	[%rd278+-20], %r604;
	ld.global.f32 	%f105, [%rd279+-16];
	cvt.rzi.s32.f32 	%r605, %f105;
	not.b32 	%r606, %r605;
	shr.u32 	%r607, %r606, %r901;
	and.b32  	%r608, %r607, 1;
	st.local.u32 	[%rd278+-16], %r608;
	ld.global.f32 	%f106, [%rd279+-12];
	cvt.rzi.s32.f32 	%r609, %f106;
	not.b32 	%r610, %r609;
	shr.u32 	%r611, %r610, %r901;
	and.b32  	%r612, %r611, 1;
	st.local.u32 	[%rd278+-12], %r612;
	ld.global.f32 	%f107, [%rd279+-8];
	cvt.rzi.s32.f32 	%r613, %f107;
	not.b32 	%r614, %r613;
	shr.u32 	%r615, %r614, %r901;
	and.b32  	%r616, %r615, 1;
	st.local.u32 	[%rd278+-8], %r616;
	ld.global.f32 	%f108, [%rd279+-4];
	cvt.rzi.s32.f32 	%r617, %f108;
	not.b32 	%r618, %r617;
	shr.u32 	%r619, %r618, %r901;
	and.b32  	%r620, %r619, 1;
	st.local.u32 	[%rd278+-4], %r620;
	ld.global.f32 	%f109, [%rd279];
	cvt.rzi.s32.f32 	%r621, %f109;
	not.b32 	%r622, %r621;
	shr.u32 	%r623, %r622, %r901;
	and.b32  	%r624, %r623, 1;
	st.local.u32 	[%rd278], %r624;
	ld.global.f32 	%f110, [%rd279+4];
	cvt.rzi.s32.f32 	%r625, %f110;
	not.b32 	%r626, %r625;
	shr.u32 	%r627, %r626, %r901;
	and.b32  	%r628, %r627, 1;
	st.local.u32 	[%rd278+4], %r628;
	ld.global.f32 	%f111, [%rd279+8];
	cvt.rzi.s32.f32 	%r629, %f111;
	not.b32 	%r630, %r629;
	shr.u32 	%r631, %r630, %r901;
	and.b32  	%r632, %r631, 1;
	st.local.u32 	[%rd278+8], %r632;
	ld.global.f32 	%f112, [%rd279+12];
	cvt.rzi.s32.f32 	%r633, %f112;
	not.b32 	%r634, %r633;
	shr.u32 	%r635, %r634, %r901;
	and.b32  	%r636, %r635, 1;
	st.local.u32 	[%rd278+12], %r636;
	ld.global.f32 	%f113, [%rd279+16];
	cvt.rzi.s32.f32 	%r637, %f113;
	not.b32 	%r638, %r637;
	shr.u32 	%r639, %r638, %r901;
	and.b32  	%r640, %r639, 1;
	st.local.u32 	[%rd278+16], %r640;
	ld.global.f32 	%f114, [%rd279+20];
	cvt.rzi.s32.f32 	%r641, %f114;
	not.b32 	%r642, %r641;
	shr.u32 	%r643, %r642, %r901;
	and.b32  	%r644, %r643, 1;
	st.local.u32 	[%rd278+20], %r644;
	ld.global.f32 	%f115, [%rd279+24];
	cvt.rzi.s32.f32 	%r645, %f115;
	not.b32 	%r646, %r645;
	shr.u32 	%r647, %r646, %r901;
	and.b32  	%r648, %r647, 1;
	st.local.u32 	[%rd278+24], %r648;
	ld.global.f32 	%f116, [%rd279+28];
	cvt.rzi.s32.f32 	%r649, %f116;
	not.b32 	%r650, %r649;
	shr.u32 	%r651, %r650, %r901;
	and.b32  	%r652, %r651, 1;
	st.local.u32 	[%rd278+28], %r652;
	add.s32 	%r902, %r902, 16;
	add.s64 	%rd279, %rd279, 64;
	add.s64 	%rd278, %rd278, 64;
	setp.ne.s32 	%p117, %r902, 0;
	mov.u32 	%r904, %r102;
	@%p117 bra 	$L__BB4_189;
$L__BB4_190:
	setp.eq.s32 	%p118, %r98, 0;
	@%p118 bra 	$L__BB4_200;
	add.s32 	%r653, %r98, -1;
	setp.lt.u32 	%p119, %r653, 7;
	@%p119 bra 	$L__BB4_193;
	mul.wide.u32 	%rd216, %r904, 4;
	add.s64 	%rd217, %rd22, %rd216;
	ld.global.f32 	%f117, [%rd217];
	cvt.rzi.s32.f32 	%r654, %f117;
	not.b32 	%r655, %r654;
	shr.u32 	%r656, %r655, %r901;
	and.b32  	%r657, %r656, 1;
	add.s64 	%rd218, %rd4, %rd216;
	st.local.u32 	[%rd218], %r657;
	ld.global.f32 	%f118, [%rd217+4];
	cvt.rzi.s32.f32 	%r658, %f118;
	not.b32 	%r659, %r658;
	shr.u32 	%r660, %r659, %r901;
	and.b32  	%r661, %r660, 1;
	st.local.u32 	[%rd218+4], %r661;
	ld.global.f32 	%f119, [%rd217+8];
	cvt.rzi.s32.f32 	%r662, %f119;
	not.b32 	%r663, %r662;
	shr.u32 	%r664, %r663, %r901;
	and.b32  	%r665, %r664, 1;
	st.local.u32 	[%rd218+8], %r665;
	ld.global.f32 	%f120, [%rd217+12];
	cvt.rzi.s32.f32 	%r666, %f120;
	not.b32 	%r667, %r666;
	shr.u32 	%r668, %r667, %r901;
	and.b32  	%r669, %r668, 1;
	st.local.u32 	[%rd218+12], %r669;
	ld.global.f32 	%f121, [%rd217+16];
	cvt.rzi.s32.f32 	%r670, %f121;
	not.b32 	%r671, %r670;
	shr.u32 	%r672, %r671, %r901;
	and.b32  	%r673, %r672, 1;
	st.local.u32 	[%rd218+16], %r673;
	ld.global.f32 	%f122, [%rd217+20];
	cvt.rzi.s32.f32 	%r674, %f122;
	not.b32 	%r675, %r674;
	shr.u32 	%r676, %r675, %r901;
	and.b32  	%r677, %r676, 1;
	st.local.u32 	[%rd218+20], %r677;
	ld.global.f32 	%f123, [%rd217+24];
	cvt.rzi.s32.f32 	%r678, %f123;
	not.b32 	%r679, %r678;
	shr.u32 	%r680, %r679, %r901;
	and.b32  	%r681, %r680, 1;
	st.local.u32 	[%rd218+24], %r681;
	ld.global.f32 	%f124, [%rd217+28];
	cvt.rzi.s32.f32 	%r682, %f124;
	not.b32 	%r683, %r682;
	shr.u32 	%r684, %r683, %r901;
	and.b32  	%r685, %r684, 1;
	st.local.u32 	[%rd218+28], %r685;
	add.s32 	%r904, %r904, 8;
$L__BB4_193:
	setp.eq.s32 	%p120, %r99, 0;
	@%p120 bra 	$L__BB4_200;
	setp.lt.u32 	%p121, %r100, 3;
	@%p121 bra 	$L__BB4_196;
	mul.wide.u32 	%rd219, %r904, 4;
	add.s64 	%rd220, %rd22, %rd219;
	ld.global.f32 	%f125, [%rd220];
	cvt.rzi.s32.f32 	%r686, %f125;
	not.b32 	%r687, %r686;
	shr.u32 	%r688, %r687, %r901;
	and.b32  	%r689, %r688, 1;
	add.s64 	%rd221, %rd4, %rd219;
	st.local.u32 	[%rd221], %r689;
	ld.global.f32 	%f126, [%rd220+4];
	cvt.rzi.s32.f32 	%r690, %f126;
	not.b32 	%r691, %r690;
	shr.u32 	%r692, %r691, %r901;
	and.b32  	%r693, %r692, 1;
	st.local.u32 	[%rd221+4], %r693;
	ld.global.f32 	%f127, [%rd220+8];
	cvt.rzi.s32.f32 	%r694, %f127;
	not.b32 	%r695, %r694;
	shr.u32 	%r696, %r695, %r901;
	and.b32  	%r697, %r696, 1;
	st.local.u32 	[%rd221+8], %r697;
	ld.global.f32 	%f128, [%rd220+12];
	cvt.rzi.s32.f32 	%r698, %f128;
	not.b32 	%r699, %r698;
	shr.u32 	%r700, %r699, %r901;
	and.b32  	%r701, %r700, 1;
	st.local.u32 	[%rd221+12], %r701;
	add.s32 	%r904, %r904, 4;
$L__BB4_196:
	setp.eq.s32 	%p122, %r101, 0;
	@%p122 bra 	$L__BB4_200;
	setp.eq.s32 	%p123, %r101, 1;
	mul.wide.u32 	%rd222, %r904, 4;
	add.s64 	%rd29, %rd22, %rd222;
	ld.global.f32 	%f129, [%rd29];
	cvt.rzi.s32.f32 	%r702, %f129;
	not.b32 	%r703, %r702;
	shr.u32 	%r704, %r703, %r901;
	and.b32  	%r705, %r704, 1;
	add.s64 	%rd30, %rd4, %rd222;
	st.local.u32 	[%rd30], %r705;
	@%p123 bra 	$L__BB4_200;
	setp.eq.s32 	%p124, %r101, 2;
	ld.global.f32 	%f130, [%rd29+4];
	cvt.rzi.s32.f32 	%r706, %f130;
	not.b32 	%r707, %r706;
	shr.u32 	%r708, %r707, %r901;
	and.b32  	%r709, %r708, 1;
	st.local.u32 	[%rd30+4], %r709;
	@%p124 bra 	$L__BB4_200;
	ld.global.f32 	%f131, [%rd29+8];
	cvt.rzi.s32.f32 	%r710, %f131;
	not.b32 	%r711, %r710;
	shr.u32 	%r712, %r711, %r901;
	and.b32  	%r713, %r712, 1;
	st.local.u32 	[%rd30+8], %r713;
$L__BB4_200:
	setp.eq.s64 	%p125, %rd21, %rd4;
	ld.local.u32 	%r116, [%rd21+-4];
	mov.u32 	%r907, %r116;
	@%p125 bra 	$L__BB4_204;
	ld.local.u32 	%r906, [%rd4];
	mov.b32 	%r714, 0;
	st.local.u32 	[%rd4], %r714;
	mov.u64 	%rd280, %rd4;
$L__BB4_202:
	add.s64 	%rd32, %rd280, 4;
	ld.local.u32 	%r715, [%rd280+4];
	st.local.u32 	[%rd280+4], %r906;
	add.s32 	%r906, %r715, %r906;
	add.s64 	%rd223, %rd280, 8;
	setp.ne.s64 	%p126, %rd223, %rd21;
	mov.u64 	%rd280, %rd32;
	@%p126 bra 	$L__BB4_202;
	ld.local.u32 	%r907, [%rd21+-4];
$L__BB4_204:
	setp.lt.u32 	%p127, %r97, 7;
	mov.b32 	%r717, 1;
	shl.b32 	%r122, %r717, %r901;
	add.s32 	%r123, %r907, %r116;
	mov.b32 	%r922, 0;
	@%p127 bra 	$L__BB4_264;
	mov.b32 	%r908, 0;
$L__BB4_206:
	.pragma "nounroll";
	mul.wide.u32 	%rd224, %r908, 4;
	add.s64 	%rd33, %rd22, %rd224;
	ld.global.f32 	%f20, [%rd33];
	cvt.rzi.s32.f32 	%r719, %f20;
	and.b32  	%r720, %r719, %r122;
	setp.eq.s32 	%p128, %r720, 0;
	add.s64 	%rd34, %rd4, %rd224;
	@%p128 bra 	$L__BB4_225;
	ld.local.u32 	%r721, [%rd34];
	add.s32 	%r722, %r123, %r908;
	sub.s32 	%r909, %r722, %r721;
	bra.uni 	$L__BB4_226;
$L__BB4_208:
	setp.eq.s64 	%p175, %rd21, %rd4;
	ld.global.f32 	%f166, [%rd22];
	cvt.rzi.s32.f32 	%r794, %f166;
	and.b32  	%r795, %r794, 1;
	xor.b32  	%r796, %r795, 1;
	st.local.u32 	[%rd4], %r796;
	ld.local.u32 	%r797, [%rd21+-4];
	selp.b32 	%r798, %r796, 0, %p175;
	st.local.u32 	[%rd4], %r798;
	ld.local.u32 	%r799, [%rd21+-4];
	add.s32 	%r800, %r799, %r797;
	setp.eq.s32 	%p176, %r795, 0;
	sub.s32 	%r801, %r800, %r798;
	selp.b32 	%r802, %r798, %r801, %p176;
	setp.ne.s32 	%p177, %r802, 0;
	@%p177 bra 	$L__BB4_210;
	st.local.f32 	[%rd3], %f166;
$L__BB4_210:
	cvt.rzi.s32.f32 	%r105, %f166;
	not.b32 	%r106, %r105;
	shr.u32 	%r803, %r106, 1;
	and.b32  	%r804, %r803, 1;
	st.local.u32 	[%rd4], %r804;
	ld.local.u32 	%r805, [%rd21+-4];
	selp.b32 	%r806, %r804, 0, %p175;
	st.local.u32 	[%rd4], %r806;
	ld.local.u32 	%r807, [%rd21+-4];
	add.s32 	%r808, %r807, %r805;
	and.b32  	%r809, %r105, 2;
	setp.eq.s32 	%p179, %r809, 0;
	sub.s32 	%r810, %r808, %r806;
	selp.b32 	%r811, %r806, %r810, %p179;
	setp.ne.s32 	%p180, %r811, 0;
	@%p180 bra 	$L__BB4_212;
	st.local.f32 	[%rd3], %f166;
$L__BB4_212:
	st.global.f32 	[%rd22], %f166;
	shr.u32 	%r812, %r106, 2;
	and.b32  	%r813, %r812, 1;
	st.local.u32 	[%rd4], %r813;
	ld.local.u32 	%r814, [%rd21+-4];
	selp.b32 	%r815, %r813, 0, %p175;
	st.local.u32 	[%rd4], %r815;
	ld.local.u32 	%r816, [%rd21+-4];
	add.s32 	%r817, %r816, %r814;
	and.b32  	%r818, %r105, 4;
	setp.eq.s32 	%p182, %r818, 0;
	sub.s32 	%r819, %r817, %r815;
	selp.b32 	%r820, %r815, %r819, %p182;
	setp.ne.s32 	%p183, %r820, 0;
	@%p183 bra 	$L__BB4_214;
	st.local.f32 	[%rd3], %f166;
$L__BB4_214:
	shr.u32 	%r821, %r106, 3;
	and.b32  	%r822, %r821, 1;
	st.local.u32 	[%rd4], %r822;
	ld.local.u32 	%r823, [%rd21+-4];
	selp.b32 	%r824, %r822, 0, %p175;
	st.local.u32 	[%rd4], %r824;
	ld.local.u32 	%r825, [%rd21+-4];
	add.s32 	%r826, %r825, %r823;
	and.b32  	%r827, %r105, 8;
	setp.eq.s32 	%p185, %r827, 0;
	sub.s32 	%r828, %r826, %r824;
	selp.b32 	%r829, %r824, %r828, %p185;
	setp.ne.s32 	%p186, %r829, 0;
	@%p186 bra 	$L__BB4_216;
	st.local.f32 	[%rd3], %f166;
$L__BB4_216:
	shr.u32 	%r830, %r106, 4;
	and.b32  	%r831, %r830, 1;
	st.local.u32 	[%rd4], %r831;
	ld.local.u32 	%r832, [%rd21+-4];
	selp.b32 	%r833, %r831, 0, %p175;
	st.local.u32 	[%rd4], %r833;
	ld.local.u32 	%r834, [%rd21+-4];
	add.s32 	%r835, %r834, %r832;
	and.b32  	%r836, %r105, 16;
	setp.eq.s32 	%p188, %r836, 0;
	sub.s32 	%r837, %r835, %r833;
	selp.b32 	%r838, %r833, %r837, %p188;
	setp.ne.s32 	%p189, %r838, 0;
	@%p189 bra 	$L__BB4_218;
	st.local.f32 	[%rd3], %f166;
$L__BB4_218:
	st.global.f32 	[%rd22], %f166;
	shr.u32 	%r839, %r106, 5;
	and.b32  	%r840, %r839, 1;
	st.local.u32 	[%rd4], %r840;
	ld.local.u32 	%r841, [%rd21+-4];
	selp.b32 	%r842, %r840, 0, %p175;
	st.local.u32 	[%rd4], %r842;
	ld.local.u32 	%r843, [%rd21+-4];
	add.s32 	%r844, %r843, %r841;
	and.b32  	%r845, %r105, 32;
	setp.eq.s32 	%p191, %r845, 0;
	sub.s32 	%r846, %r844, %r842;
	selp.b32 	%r847, %r842, %r846, %p191;
	setp.ne.s32 	%p192, %r847, 0;
	@%p192 bra 	$L__BB4_220;
	st.local.f32 	[%rd3], %f166;
$L__BB4_220:
	shr.u32 	%r848, %r106, 6;
	and.b32  	%r849, %r848, 1;
	st.local.u32 	[%rd4], %r849;
	ld.local.u32 	%r850, [%rd21+-4];
	selp.b32 	%r851, %r849, 0, %p175;
	st.local.u32 	[%rd4], %r851;
	ld.local.u32 	%r852, [%rd21+-4];
	add.s32 	%r853, %r852, %r850;
	and.b32  	%r854, %r105, 64;
	setp.eq.s32 	%p194, %r854, 0;
	sub.s32 	%r855, %r853, %r851;
	selp.b32 	%r856, %r851, %r855, %p194;
	setp.ne.s32 	%p195, %r856, 0;
	@%p195 bra 	$L__BB4_222;
	st.local.f32 	[%rd3], %f166;
$L__BB4_222:
	shr.u32 	%r857, %r106, 7;
	and.b32  	%r858, %r857, 1;
	st.local.u32 	[%rd4], %r858;
	ld.local.u32 	%r859, [%rd21+-4];
	selp.b32 	%r860, %r858, 0, %p175;
	st.local.u32 	[%rd4], %r860;
	ld.local.u32 	%r861, [%rd21+-4];
	add.s32 	%r862, %r861, %r859;
	and.b32  	%r863, %r105, 128;
	setp.eq.s32 	%p197, %r863, 0;
	sub.s32 	%r864, %r862, %r860;
	selp.b32 	%r865, %r860, %r864, %p197;
	setp.ne.s32 	%p198, %r865, 0;
	@%p198 bra 	$L__BB4_224;
	st.local.f32 	[%rd3], %f166;
$L__BB4_224:
	st.global.f32 	[%rd22], %f166;
	bra.uni 	$L__BB4_320;
$L__BB4_225:
	ld.local.u32 	%r909, [%rd34];
$L__BB4_226:
	setp.ge.u32 	%p129, %r909, %r237;
	@%p129 bra 	$L__BB4_228;
	mul.wide.u32 	%rd225, %r909, 4;
	add.s64 	%rd226, %rd3, %rd225;
	st.local.f32 	[%rd226], %f20;
$L__BB4_228:
	ld.global.f32 	%f21, [%rd33+4];
	cvt.rzi.s32.f32 	%r723, %f21;
	and.b32  	%r724, %r723, %r122;
	setp.eq.s32 	%p130, %r724, 0;
	@%p130 bra 	$L__BB4_230;
	add.s32 	%r725, %r908, %r123;
	ld.local.u32 	%r726, [%rd34+4];
	sub.s32 	%r727, %r725, %r726;
	add.s32 	%r910, %r727, 1;
	bra.uni 	$L__BB4_231;
$L__BB4_230:
	ld.local.u32 	%r910, [%rd34+4];
$L__BB4_231:
	setp.ge.u32 	%p131, %r910, %r237;
	@%p131 bra 	$L__BB4_233;
	mul.wide.u32 	%rd227, %r910, 4;
	add.s64 	%rd228, %rd3, %rd227;
	st.local.f32 	[%rd228], %f21;
$L__BB4_233:
	ld.global.f32 	%f22, [%rd33+8];
	cvt.rzi.s32.f32 	%r728, %f22;
	and.b32  	%r729, %r728, %r122;
	setp.eq.s32 	%p132, %r729, 0;
	@%p132 bra 	$L__BB4_235;
	add.s32 	%r730, %r908, %r123;
	ld.local.u32 	%r731, [%rd34+8];
	sub.s32 	%r732, %r730, %r731;
	add.s32 	%r911, %r732, 2;
	bra.uni 	$L__BB4_236;
$L__BB4_235:
	ld.local.u32 	%r911, [%rd34+8];
$L__BB4_236:
	setp.ge.u32 	%p133, %r911, %r237;
	@%p133 bra 	$L__BB4_238;
	mul.wide.u32 	%rd229, %r911, 4;
	add.s64 	%rd230, %rd3, %rd229;
	st.local.f32 	[%rd230], %f22;
$L__BB4_238:
	ld.global.f32 	%f23, [%rd33+12];
	cvt.rzi.s32.f32 	%r733, %f23;
	and.b32  	%r734, %r733, %r122;
	setp.eq.s32 	%p134, %r734, 0;
	@%p134 bra 	$L__BB4_240;
	add.s32 	%r735, %r908, %r123;
	ld.local.u32 	%r736, [%rd34+12];
	sub.s32 	%r737, %r735, %r736;
	add.s32 	%r912, %r737, 3;
	bra.uni 	$L__BB4_241;
$L__BB4_240:
	ld.local.u32 	%r912, [%rd34+12];
$L__BB4_241:
	setp.ge.u32 	%p135, %r912, %r237;
	@%p135 bra 	$L__BB4_243;
	mul.wide.u32 	%rd231, %r912, 4;
	add.s64 	%rd232, %rd3, %rd231;
	st.local.f32 	[%rd232], %f23;
$L__BB4_243:
	ld.global.f32 	%f24, [%rd33+16];
	cvt.rzi.s32.f32 	%r738, %f24;
	and.b32  	%r739, %r738, %r122;
	setp.eq.s32 	%p136, %r739, 0;
	@%p136 bra 	$L__BB4_245;
	add.s32 	%r740, %r908, %r123;
	ld.local.u32 	%r741, [%rd34+16];
	sub.s32 	%r742, %r740, %r741;
	add.s32 	%r913, %r742, 4;
	bra.uni 	$L__BB4_246;
$L__BB4_245:
	ld.local.u32 	%r913, [%rd34+16];
$L__BB4_246:
	setp.ge.u32 	%p137, %r913, %r237;
	@%p137 bra 	$L__BB4_248;
	mul.wide.u32 	%rd233, %r913, 4;
	add.s64 	%rd234, %rd3, %rd233;
	st.local.f32 	[%rd234], %f24;
$L__BB4_248:
	ld.global.f32 	%f25, [%rd33+20];
	cvt.rzi.s32.f32 	%r743, %f25;
	and.b32  	%r744, %r743, %r122;
	setp.eq.s32 	%p138, %r744, 0;
	@%p138 bra 	$L__BB4_250;
	add.s32 	%r745, %r908, %r123;
	ld.local.u32 	%r746, [%rd34+20];
	sub.s32 	%r747, %r745, %r746;
	add.s32 	%r914, %r747, 5;
	bra.uni 	$L__BB4_251;
$L__BB4_250:
	ld.local.u32 	%r914, [%rd34+20];
$L__BB4_251:
	setp.ge.u32 	%p139, %r914, %r237;
	@%p139 bra 	$L__BB4_253;
	mul.wide.u32 	%rd235, %r914, 4;
	add.s64 	%rd236, %rd3, %rd235;
	st.local.f32 	[%rd236], %f25;
$L__BB4_253:
	ld.global.f32 	%f26, [%rd33+24];
	cvt.rzi.s32.f32 	%r748, %f26;
	and.b32  	%r749, %r748, %r122;
	setp.eq.s32 	%p140, %r749, 0;
	@%p140 bra 	$L__BB4_255;
	add.s32 	%r750, %r908, %r123;
	ld.local.u32 	%r751, [%rd34+24];
	sub.s32 	%r752, %r750, %r751;
	add.s32 	%r915, %r752, 6;
	bra.uni 	$L__BB4_256;
$L__BB4_255:
	ld.local.u32 	%r915, [%rd34+24];
$L__BB4_256:
	setp.ge.u32 	%p141, %r915, %r237;
	@%p141 bra 	$L__BB4_258;
	mul.wide.u32 	%rd237, %r915, 4;
	add.s64 	%rd238, %rd3, %rd237;
	st.local.f32 	[%rd238], %f26;
$L__BB4_258:
	ld.global.f32 	%f27, [%rd33+28];
	cvt.rzi.s32.f32 	%r753, %f27;
	and.b32  	%r754, %r753, %r122;
	setp.eq.s32 	%p142, %r754, 0;
	@%p142 bra 	$L__BB4_260;
	add.s32 	%r755, %r908, %r123;
	ld.local.u32 	%r756, [%rd34+28];
	sub.s32 	%r757, %r755, %r756;
	add.s32 	%r916, %r757, 7;
	bra.uni 	$L__BB4_261;
$L__BB4_260:
	ld.local.u32 	%r916, [%rd34+28];
$L__BB4_261:
	setp.ge.u32 	%p143, %r916, %r237;
	@%p143 bra 	$L__BB4_263;
	mul.wide.u32 	%rd239, %r916, 4;
	add.s64 	%rd240, %rd3, %rd239;
	st.local.f32 	[%rd240], %f27;
$L__BB4_263:
	add.s32 	%r908, %r908, 8;
	setp.ne.s32 	%p144, %r908, %r103;
	mov.u32 	%r922, %r103;
	@%p144 bra 	$L__BB4_206;
$L__BB4_264:
	setp.eq.s32 	%p145, %r99, 0;
	@%p145 bra 	$L__BB4_306;
	setp.lt.u32 	%p146, %r100, 3;
	@%p146 bra 	$L__BB4_287;
	mul.wide.u32 	%rd241, %r922, 4;
	add.s64 	%rd35, %rd22, %rd241;
	ld.global.f32 	%f28, [%rd35];
	cvt.rzi.s32.f32 	%r758, %f28;
	and.b32  	%r759, %r758, %r122;
	setp.eq.s32 	%p147, %r759, 0;
	add.s64 	%rd36, %rd4, %rd241;
	@%p147 bra 	$L__BB4_268;
	ld.local.u32 	%r760, [%rd36];
	add.s32 	%r761, %r123, %r922;
	sub.s32 	%r918, %r761, %r760;
	bra.uni 	$L__BB4_269;
$L__BB4_268:
	ld.local.u32 	%r918, [%rd36];
$L__BB4_269:
	setp.ge.u32 	%p148, %r918, %r237;
	@%p148 bra 	$L__BB4_271;
	mul.wide.u32 	%rd242, %r918, 4;
	add.s64 	%rd243, %rd3, %rd242;
	st.local.f32 	[%rd243], %f28;
$L__BB4_271:
	ld.global.f32 	%f29, [%rd35+4];
	cvt.rzi.s32.f32 	%r762, %f29;
	and.b32  	%r763, %r762, %r122;
	setp.eq.s32 	%p149, %r763, 0;
	@%p149 bra 	$L__BB4_273;
	add.s32 	%r764, %r922, %r123;
	ld.local.u32 	%r765, [%rd36+4];
	sub.s32 	%r766, %r764, %r765;
	add.s32 	%r919, %r766, 1;
	bra.uni 	$L__BB4_274;
$L__BB4_273:
	ld.local.u32 	%r919, [%rd36+4];
$L__BB4_274:
	setp.ge.u32 	%p150, %r919, %r237;
	@%p150 bra 	$L__BB4_276;
	mul.wide.u32 	%rd244, %r919, 4;
	add.s64 	%rd245, %rd3, %rd244;
	st.local.f32 	[%rd245], %f29;
$L__BB4_276:
	ld.global.f32 	%f30, [%rd35+8];
	cvt.rzi.s32.f32 	%r767, %f30;
	and.b32  	%r768, %r767, %r122;
	setp.eq.s32 	%p151, %r768, 0;
	@%p151 bra 	$L__BB4_278;
	add.s32 	%r769, %r922, %r123;
	ld.local.u32 	%r770, [%rd36+8];
	sub.s32 	%r771, %r769, %r770;
	add.s32 	%r920, %r771, 2;
	bra.uni 	$L__BB4_279;
$L__BB4_278:
	ld.local.u32 	%r920, [%rd36+8];
$L__BB4_279:
	setp.ge.u32 	%p152, %r920, %r237;
	@%p152 bra 	$L__BB4_281;
	mul.wide.u32 	%rd246, %r920, 4;
	add.s64 	%rd247, %rd3, %rd246;
	st.local.f32 	[%rd247], %f30;
$L__BB4_281:
	ld.global.f32 	%f31, [%rd35+12];
	cvt.rzi.s32.f32 	%r772, %f31;
	and.b32  	%r773, %r772, %r122;
	setp.eq.s32 	%p153, %r773, 0;
	@%p153 bra 	$L__BB4_283;
	add.s32 	%r774, %r922, %r123;
	ld.local.u32 	%r775, [%rd36+12];
	sub.s32 	%r776, %r774, %r775;
	add.s32 	%r921, %r776, 3;
	bra.uni 	$L__BB4_284;
$L__BB4_283:
	ld.local.u32 	%r921, [%rd36+12];
$L__BB4_284:
	setp.ge.u32 	%p154, %r921, %r237;
	@%p154 bra 	$L__BB4_286;
	mul.wide.u32 	%rd248, %r921, 4;
	add.s64 	%rd249, %rd3, %rd248;
	st.local.f32 	[%rd249], %f31;
$L__BB4_286:
	add.s32 	%r922, %r922, 4;
$L__BB4_287:
	setp.eq.s32 	%p155, %r101, 0;
	@%p155 bra 	$L__BB4_306;
	setp.eq.s32 	%p156, %r101, 1;
	@%p156 bra 	$L__BB4_300;
	mul.wide.u32 	%rd250, %r922, 4;
	add.s64 	%rd37, %rd22, %rd250;
	ld.global.f32 	%f32, [%rd37];
	cvt.rzi.s32.f32 	%r777, %f32;
	and.b32  	%r778, %r777, %r122;
	setp.eq.s32 	%p157, %r778, 0;
	add.s64 	%rd38, %rd4, %rd250;
	@%p157 bra 	$L__BB4_291;
	ld.local.u32 	%r779, [%rd38];
	add.s32 	%r780, %r123, %r922;
	sub.s32 	%r923, %r780, %r779;
	bra.uni 	$L__BB4_292;
$L__BB4_291:
	ld.local.u32 	%r923, [%rd38];
$L__BB4_292:
	setp.ge.u32 	%p158, %r923, %r237;
	@%p158 bra 	$L__BB4_294;
	mul.wide.u32 	%rd251, %r923, 4;
	add.s64 	%rd252, %rd3, %rd251;
	st.local.f32 	[%rd252], %f32;
$L__BB4_294:
	ld.global.f32 	%f33, [%rd37+4];
	cvt.rzi.s32.f32 	%r781, %f33;
	and.b32  	%r782, %r781, %r122;
	setp.eq.s32 	%p159, %r782, 0;
	@%p159 bra 	$L__BB4_296;
	add.s32 	%r783, %r922, %r123;
	ld.local.u32 	%r784, [%rd38+4];
	sub.s32 	%r785, %r783, %r784;
	add.s32 	%r924, %r785, 1;
	bra.uni 	$L__BB4_297;
$L__BB4_296:
	ld.local.u32 	%r924, [%rd38+4];
$L__BB4_297:
	setp.ge.u32 	%p160, %r924, %r237;
	@%p160 bra 	$L__BB4_299;
	mul.wide.u32 	%rd253, %r924, 4;
	add.s64 	%rd254, %rd3, %rd253;
	st.local.f32 	[%rd254], %f33;
$L__BB4_299:
	add.s32 	%r922, %r922, 2;
$L__BB4_300:
	and.b32  	%r786, %r237, 1;
	setp.eq.b32 	%p161, %r786, 1;
	not.pred 	%p162, %p161;
	@%p162 bra 	$L__BB4_306;
	mul.wide.u32 	%rd255, %r922, 4;
	add.s64 	%rd256, %rd22, %rd255;
	ld.global.f32 	%f34, [%rd256];
	cvt.rzi.s32.f32 	%r787, %f34;
	and.b32  	%r788, %r787, %r122;
	setp.eq.s32 	%p163, %r788, 0;
	@%p163 bra 	$L__BB4_303;
	mul.wide.u32 	%rd257, %r922, 4;
	add.s64 	%rd258, %rd4, %rd257;
	ld.local.u32 	%r789, [%rd258];
	add.s32 	%r790, %r123, %r922;
	sub.s32 	%r926, %r790, %r789;
	bra.uni 	$L__BB4_304;
$L__BB4_303:
	mul.wide.u32 	%rd259, %r922, 4;
	add.s64 	%rd260, %rd4, %rd259;
	ld.local.u32 	%r926, [%rd260];
$L__BB4_304:
	setp.ge.u32 	%p164, %r926, %r237;
	@%p164 bra 	$L__BB4_306;
	mul.wide.u32 	%rd261, %r926, 4;
	add.s64 	%rd262, %rd3, %rd261;
	st.local.f32 	[%rd262], %f34;
$L__BB4_306:
	mov.b32 	%r929, 0;
	@%p116 bra 	$L__BB4_309;
	mov.b32 	%r927, 0;
$L__BB4_308:
	.pragma "nounroll";
	mul.wide.u32 	%rd263, %r927, 4;
	add.s64 	%rd264, %rd3, %rd263;
	ld.local.f32 	%f132, [%rd264];
	add.s64 	%rd265, %rd22, %rd263;
	st.global.f32 	[%rd265], %f132;
	ld.local.f32 	%f133, [%rd264+4];
	st.global.f32 	[%rd265+4], %f133;
	ld.local.f32 	%f134, [%rd264+8];
	st.global.f32 	[%rd265+8], %f134;
	ld.local.f32 	%f135, [%rd264+12];
	st.global.f32 	[%rd265+12], %f135;
	ld.local.f32 	%f136, [%rd264+16];
	st.global.f32 	[%rd265+16], %f136;
	ld.local.f32 	%f137, [%rd264+20];
	st.global.f32 	[%rd265+20], %f137;
	ld.local.f32 	%f138, [%rd264+24];
	st.global.f32 	[%rd265+24], %f138;
	ld.local.f32 	%f139, [%rd264+28];
	st.global.f32 	[%rd265+28], %f139;
	ld.local.f32 	%f140, [%rd264+32];
	st.global.f32 	[%rd265+32], %f140;
	ld.local.f32 	%f141, [%rd264+36];
	st.global.f32 	[%rd265+36], %f141;
	ld.local.f32 	%f142, [%rd264+40];
	st.global.f32 	[%rd265+40], %f142;
	ld.local.f32 	%f143, [%rd264+44];
	st.global.f32 	[%rd265+44], %f143;
	ld.local.f32 	%f144, [%rd264+48];
	st.global.f32 	[%rd265+48], %f144;
	ld.local.f32 	%f145, [%rd264+52];
	st.global.f32 	[%rd265+52], %f145;
	ld.local.f32 	%f146, [%rd264+56];
	st.global.f32 	[%rd265+56], %f146;
	ld.local.f32 	%f147, [%rd264+60];
	st.global.f32 	[%rd265+60], %f147;
	add.s32 	%r927, %r927, 16;
	setp.ne.s32 	%p166, %r927, %r102;
	mov.u32 	%r929, %r102;
	@%p166 bra 	$L__BB4_308;
$L__BB4_309:
	@%p118 bra 	$L__BB4_319;
	add.s32 	%r793, %r98, -1;
	setp.lt.u32 	%p168, %r793, 7;
	@%p168 bra 	$L__BB4_312;
	mul.wide.u32 	%rd266, %r929, 4;
	add.s64 	%rd267, %rd3, %rd266;
	ld.local.f32 	%f148, [%rd267];
	add.s64 	%rd268, %rd22, %rd266;
	st.global.f32 	[%rd268], %f148;
	ld.local.f32 	%f149, [%rd267+4];
	st.global.f32 	[%rd268+4], %f149;
	ld.local.f32 	%f150, [%rd267+8];
	st.global.f32 	[%rd268+8], %f150;
	ld.local.f32 	%f151, [%rd267+12];
	st.global.f32 	[%rd268+12], %f151;
	ld.local.f32 	%f152, [%rd267+16];
	st.global.f32 	[%rd268+16], %f152;
	ld.local.f32 	%f153, [%rd267+20];
	st.global.f32 	[%rd268+20], %f153;
	ld.local.f32 	%f154, [%rd267+24];
	st.global.f32 	[%rd268+24], %f154;
	ld.local.f32 	%f155, [%rd267+28];
	st.global.f32 	[%rd268+28], %f155;
	add.s32 	%r929, %r929, 8;
$L__BB4_312:
	@%p145 bra 	$L__BB4_319;
	setp.lt.u32 	%p170, %r100, 3;
	@%p170 bra 	$L__BB4_315;
	mul.wide.u32 	%rd269, %r929, 4;
	add.s64 	%rd270, %rd3, %rd269;
	ld.local.f32 	%f156, [%rd270];
	add.s64 	%rd271, %rd22, %rd269;
	st.global.f32 	[%rd271], %f156;
	ld.local.f32 	%f157, [%rd270+4];
	st.global.f32 	[%rd271+4], %f157;
	ld.local.f32 	%f158, [%rd270+8];
	st.global.f32 	[%rd271+8], %f158;
	ld.local.f32 	%f159, [%rd270+12];
	st.global.f32 	[%rd271+12], %f159;
	add.s32 	%r929, %r929, 4;
$L__BB4_315:
	setp.eq.s32 	%p171, %r101, 0;
	@%p171 bra 	$L__BB4_319;
	setp.eq.s32 	%p172, %r101, 1;
	mul.wide.u32 	%rd272, %r929, 4;
	add.s64 	%rd39, %rd3, %rd272;
	ld.local.f32 	%f160, [%rd39];
	add.s64 	%rd40, %rd22, %rd272;
	st.global.f32 	[%rd40], %f160;
	@%p172 bra 	$L__BB4_319;
	setp.eq.s32 	%p173, %r101, 2;
	ld.local.f32 	%f161, [%rd39+4];
	st.global.f32 	[%rd40+4], %f161;
	@%p173 bra 	$L__BB4_319;
	ld.local.f32 	%f162, [%rd39+8];
	st.global.f32 	[%rd40+8], %f162;
$L__BB4_319:
	add.s32 	%r901, %r901, 1;
	setp.ne.s32 	%p174, %r901, 8;
	@%p174 bra 	$L__BB4_187;
$L__BB4_320:
	shl.b32 	%r866, %r96, 2;
	cvt.u64.u32 	%rd273, %r866;
	add.s64 	%rd274, %rd22, %rd273;
	ld.global.f32 	%f164, [%rd274];
	shl.b32 	%r867, %r900, 7;
	add.s32 	%r868, %r867, %r95;
	mul.wide.s32 	%rd275, %r868, 4;
	add.s64 	%rd276, %rd6, %rd275;
	st.global.f32 	[%rd276], %f164;
	add.s32 	%r900, %r900, 1;
	setp.eq.s32 	%p199, %r900, %r236;
	@%p199 bra 	$L__BB4_321;
	bra.uni 	$L__BB4_185;
$L__BB4_321:
	ret;

}


// ===== COMPILED SASS (sm_100) =====

	.target	sm_100

	.elftype	@"ET_EXEC"


//--------------------- .note.nv.tkinfo           --------------------------
	.section	.note.nv.tkinfo,"",@"SHT_NOTE"
	.sectionflags	@"SHF_NOTE_NV_TKINFO"
	.tkinfo
        /*0018*/ 	.word	0x00000002
        /*0030*/ 	.string	""
        /*0030*/ 	.string	"ptxas"
        /*0030*/ 	.string	"Cuda compilation tools, release 13.0, V13.0.88"
        /*0030*/ 	.string	"Build cuda_13.0.r13.0/compiler.36424714_0"
        /*0030*/ 	.string	"-arch sm_100 -m 64 "



//--------------------- .note.nv.cuinfo           --------------------------
	.section	.note.nv.cuinfo,"",@"SHT_NOTE"
	.sectionflags	@"SHF_NOTE_NV_CUINFO"
        /*0018*/ 	.short	0x0002
        /*001a*/ 	.short	0x0064
        /*001c*/ 	.short	0x0082
	.zero		2


//--------------------- .nv.info                  --------------------------
	.section	.nv.info,"",@"SHT_CUDA_INFO"
	.align	4


	//----- nvinfo : EIATTR_REGCOUNT
	.align		4
        /*0000*/ 	.byte	0x04, 0x2f
        /*0002*/ 	.short	(.L_46 - .L_45)
	.align		4
.L_45:
        /*0004*/ 	.word	index@(_ZN3cub18CUB_300001_SM_10006detail11EmptyKernelIvEEvv)
        /*0008*/ 	.word	0x00000004


	//----- nvinfo : EIATTR_FRAME_SIZE
	.align		4
.L_46:
        /*000c*/ 	.byte	0x04, 0x11
        /*000e*/ 	.short	(.L_48 - .L_47)
	.align		4
.L_47:
        /*0010*/ 	.word	index@(_ZN3cub18CUB_300001_SM_10006detail11EmptyKernelIvEEvv)
        /*0014*/ 	.word	0x00000000


	//----- nvinfo : EIATTR_REGCOUNT
	.align		4
.L_48:
        /*0018*/ 	.byte	0x04, 0x2f
        /*001a*/ 	.short	(.L_50 - .L_49)
	.align		4
.L_49:
        /*001c*/ 	.word	index@(_ZN3cub18CUB_300001_SM_10006detail8for_each13static_kernelINS2_12policy_hub_t12policy_500_tEmN6thrust24THRUST_300001_SM_1000_NS8cuda_cub20__uninitialized_fill7functorINS7_10device_ptrIfEEfEEEEvT0_T1_)
        /*0020*/ 	.word	0x00000008


	//----- nvinfo : EIATTR_FRAME_SIZE
	.align		4
.L_50:
        /*0024*/ 	.byte	0x04, 0x11
        /*0026*/ 	.short	(.L_52 - .L_51)
	.align		4
.L_51:
        /*0028*/ 	.word	index@(_ZN3cub18CUB_300001_SM_10006detail8for_each13static_kernelINS2_12policy_hub_t12policy_500_tEmN6thrust24THRUST_300001_SM_1000_NS8cuda_cub20__uninitialized_fill7functorINS7_10device_ptrIfEEfEEEEvT0_T1_)
        /*002c*/ 	.word	0x00000000


	//----- nvinfo : EIATTR_REGCOUNT
	.align		4
.L_52:
        /*0030*/ 	.byte	0x04, 0x2f
        /*0032*/ 	.short	(.L_54 - .L_53)
	.align		4
.L_53:
        /*0034*/ 	.word	index@(_ZN3cub18CUB_300001_SM_10006detail8for_each13static_kernelINS2_12policy_hub_t12policy_500_tElNS2_12op_wrapper_tIl10GetWindowsN6thrust24THRUST_300001_SM_1000_NS17counting_iteratorIiNS9_11use_defaultESB_SB_EEEEEEvT0_T1_)
        /*0038*/ 	.word	0x00000020


	//----- nvinfo : EIATTR_FRAME_SIZE
	.align		4
.L_54:
        /*003c*/ 	.byte	0x04, 0x11
        /*003e*/ 	.short	(.L_56 - .L_55)
	.align		4
.L_55:
        /*0040*/ 	.word	index@(_ZN3cub18CUB_300001_SM_10006detail8for_each13static_kernelINS2_12policy_hub_t12policy_500_tElNS2_12op_wrapper_tIl10GetWindowsN6thrust24THRUST_300001_SM_1000_NS17counting_iteratorIiNS9_11use_defaultESB_SB_EEEEEEvT0_T1_)
        /*0044*/ 	.word	0x00000000


	//----- nvinfo : EIATTR_REGCOUNT
	.align		4
.L_56:
        /*0048*/ 	.byte	0x04, 0x2f
        /*004a*/ 	.short	(.L_58 - .L_57)
	.align		4
.L_57:
        /*004c*/ 	.word	index@(_ZN3cub18CUB_300001_SM_10006detail9transform16transform_kernelINS2_10policy_hubILb1EN4cuda3std3__45tupleIJN6thrust24THRUST_300001_SM_1000_NS17counting_iteratorIiNSA_11use_defaultESC_SC_EEEEEE10policy1000Ei9GetMedianNSA_6detail15normal_iteratorINSA_10device_ptrIfEEEEJSD_EEEvT0_iT1_T2_DpNS2_10kernel_argIT3_EE)
        /*0050*/ 	.word	0x00000020


	//----- nvinfo : EIATTR_FRAME_SIZE
	.align		4
.L_58:
        /*0054*/ 	.byte	0x04, 0x11
        /*0056*/ 	.short	(.L_60 - .L_59)
	.align		4
.L_59:
        /*0058*/ 	.word	index@(_ZN3cub18CUB_300001_SM_10006detail9transform16transform_kernelINS2_10policy_hubILb1EN4cuda3std3__45tupleIJN6thrust24THRUST_300001_SM_1000_NS17counting_iteratorIiNSA_11use_defaultESC_SC_EEEEEE10policy1000Ei9GetMedianNSA_6detail15normal_iteratorINSA_10device_ptrIfEEEEJSD_EEEvT0_iT1_T2_DpNS2_10kernel_argIT3_EE)
        /*005c*/ 	.word	0x00000048


	//----- nvinfo : EIATTR_REGCOUNT
	.align		4
.L_60:
        /*0060*/ 	.byte	0x04, 0x2f
        /*0062*/ 	.short	(.L_62 - .L_61)
	.align		4
.L_61:
        /*0064*/ 	.word	index@(_ZN3cub18CUB_300001_SM_10006detail9transform16transform_kernelINS2_10policy_hubILb1EN4cuda3std3__45tupleIJN6thrust24THRUST_300001_SM_1000_NS17counting_iteratorIiNSA_11use_defaultESC_SC_EEEEEE10policy1000El9GetMedianNSA_6detail15normal_iteratorINSA_10device_ptrIfEEEEJSD_EEEvT0_iT1_T2_DpNS2_10kernel_argIT3_EE)
        /*0068*/ 	.word	0x00000020


	//----- nvinfo : EIATTR_FRAME_SIZE
	.align		4
.L_62:
        /*006c*/ 	.byte	0x04, 0x11
        /*006e*/ 	.short	(.L_64 - .L_63)
	.align		4
.L_63:
        /*0070*/ 	.word	index@(_ZN3cub18CUB_300001_SM_10006detail9transform16transform_kernelINS2_10policy_hubILb1EN4cuda3std3__45tupleIJN6thrust24THRUST_300001_SM_1000_NS17counting_iteratorIiNSA_11use_defaultESC_SC_EEEEEE10policy1000El9GetMedianNSA_6detail15normal_iteratorINSA_10device_ptrIfEEEEJSD_EEEvT0_iT1_T2_DpNS2_10kernel_argIT3_EE)
        /*0074*/ 	.word	0x00000048


	//----- nvinfo : EIATTR_MIN_STACK_SIZE
	.align		4
.L_64:
        /*0078*/ 	.byte	0x04, 0x12
        /*007a*/ 	.short	(.L_66 - .L_65)
	.align		4
.L_65:
        /*007c*/ 	.word	index@(_ZN3cub18CUB_300001_SM_10006detail9transform16transform_kernelINS2_10policy_hubILb1EN4cuda3std3__45tupleIJN6thrust24THRUST_300001_SM_1000_NS17counting_iteratorIiNSA_11use_defaultESC_SC_EEEEEE10policy1000El9GetMedianNSA_6detail15normal_iteratorINSA_10device_ptrIfEEEEJSD_EEEvT0_iT1_T2_DpNS2_10kernel_argIT3_EE)
        /*0080*/ 	.word	0x00000048


	//----- nvinfo : EIATTR_MIN_STACK_SIZE
	.align		4
.L_66:
        /*0084*/ 	.byte	0x04, 0x12
        /*0086*/ 	.short	(.L_68 - .L_67)
	.align		4
.L_67:
        /*0088*/ 	.word	index@(_ZN3cub18CUB_300001_SM_10006detail9transform16transform_kernelINS2_10policy_hubILb1EN4cuda3std3__45tupleIJN6thrust24THRUST_300001_SM_1000_NS17counting_iteratorIiNSA_11use_defaultESC_SC_EEEEEE10policy1000Ei9GetMedianNSA_6detail15normal_iteratorINSA_10device_ptrIfEEEEJSD_EEEvT0_iT1_T2_DpNS2_10kernel_argIT3_EE)
        /*008c*/ 	.word	0x00000048


	//----- nvinfo : EIATTR_MIN_STACK_SIZE
	.align		4
.L_68:
        /*0090*/ 	.byte	0x04, 0x12
        /*0092*/ 	.short	(.L_70 - .L_69)
	.align		4
.L_69:
        /*0094*/ 	.word	index@(_ZN3cub18CUB_300001_SM_10006detail8for_each13static_kernelINS2_12policy_hub_t12policy_500_tElNS2_12op_wrapper_tIl10GetWindowsN6thrust24THRUST_300001_SM_1000_NS17counting_iteratorIiNS9_11use_defaultESB_SB_EEEEEEvT0_T1_)
        /*0098*/ 	.word	0x00000000


	//----- nvinfo : EIATTR_MIN_STACK_SIZE
	.align		4
.L_70:
        /*009c*/ 	.byte	0x04, 0x12
        /*009e*/ 	.short	(.L_72 - .L_71)
	.align		4
.L_71:
        /*00a0*/ 	.word	index@(_ZN3cub18CUB_300001_SM_10006detail8for_each13static_kernelINS2_12policy_hub_t12policy_500_tEmN6thrust24THRUST_300001_SM_1000_NS8cuda_cub20__uninitialized_fill7functorINS7_10device_ptrIfEEfEEEEvT0_T1_)
        /*00a4*/ 	.word	0x00000000


	//----- nvinfo : EIATTR_MIN_STACK_SIZE
	.align		4
.L_72:
        /*00a8*/ 	.byte	0x04, 0x12
        /*00aa*/ 	.short	(.L_74 - .L_73)
	.align		4
.L_73:
        /*00ac*/ 	.word	index@(_ZN3cub18CUB_300001_SM_10006detail11EmptyKernelIvEEvv)
        /*00b0*/ 	.word	0x00000000
.L_74:


//--------------------- .nv.compat                --------------------------
	.section	.nv.compat,"",@"SHT_CUDA_COMPAT_INFO"
	.align	4
        /*0000*/ 	.byte	0x02, 0x09, 0x00, 0x00, 0x02, 0x02, 0x01, 0x00, 0x02, 0x05, 0x05, 0x00, 0x03, 0x07, 0x01, 0x01
        /*0010*/ 	.byte	0x02, 0x03, 0x00, 0x00, 0x02, 0x06, 0x01, 0x00, 0x04, 0x0b, 0x08, 0x00, 0x09, 0x00, 0x00, 0x00
        /*0020*/ 	.byte	0x00, 0x00, 0x00, 0x00


//--------------------- .nv.info._ZN3cub18CUB_300001_SM_10006detail9transform16transform_kernelINS2_10policy_hubILb1EN4cuda3std3__45tupleIJN6thrust24THRUST_300001_SM_1000_NS17counting_iteratorIiNSA_11use_defaultESC_SC_EEEEEE10policy1000El9GetMedianNSA_6detail15normal_iteratorINSA_10device_ptrIfEEEEJSD_EEEvT0_iT1_T2_DpNS2_10kernel_argIT3_EE --------------------------
	.section	.nv.info._ZN3cub18CUB_300001_SM_10006detail9transform16transform_kernelINS2_10policy_hubILb1EN4cuda3std3__45tupleIJN6thrust24THRUST_300001_SM_1000_NS17counting_iteratorIiNSA_11use_defaultESC_SC_EEEEEE10policy1000El9GetMedianNSA_6detail15normal_iteratorINSA_10device_ptrIfEEEEJSD_EEEvT0_iT1_T2_DpNS2_10kernel_argIT3_EE,"",@"SHT_CUDA_INFO"
	.sectionflags	@""
	.align	4


	//----- nvinfo : EIATTR_CUDA_API_VERSION
	.align		4
        /*0000*/ 	.byte	0x04, 0x37
        /*0002*/ 	.short	(.L_76 - .L_75)
.L_75:
        /*0004*/ 	.word	0x00000082


	//----- nvinfo : EIATTR_KPARAM_INFO
	.align		4
.L_76:
        /*0008*/ 	.byte	0x04, 0x17
        /*000a*/ 	.short	(.L_78 - .L_77)
.L_77:
        /*000c*/ 	.word	0x00000000
        /*0010*/ 	.short	0x0004
        /*0012*/ 	.short	0x0028
        /*0014*/ 	.byte	0x00, 0xf0, 0x41, 0x00


	//----- nvinfo : EIATTR_KPARAM_INFO
	.align		4
.L_78:
        /*0018*/ 	.byte	0x04, 0x17
        /*001a*/ 	.short	(.L_80 - .L_79)
.L_79:
        /*001c*/ 	.word	0x00000000
        /*0020*/ 	.short	0x0003
        /*0022*/ 	.short	0x0020
        /*0024*/ 	.byte	0x00, 0xf0, 0x21, 0x00


	//----- nvinfo : EIATTR_KPARAM_INFO
	.align		4
.L_80:
        /*0028*/ 	.byte	0x04, 0x17
        /*002a*/ 	.short	(.L_82 - .L_81)
.L_81:
        /*002c*/ 	.word	0x00000000
        /*0030*/ 	.short	0x0002
        /*0032*/ 	.short	0x0010
        /*0034*/ 	.byte	0x00, 0xf0, 0x41, 0x00


	//----- nvinfo : EIATTR_KPARAM_INFO
	.align		4
.L_82:
        /*0038*/ 	.byte	0x04, 0x17
        /*003a*/ 	.short	(.L_84 - .L_83)
.L_83:
        /*003c*/ 	.word	0x00000000
        /*0040*/ 	.short	0x0001
        /*0042*/ 	.short	0x0008
        /*0044*/ 	.byte	0x00, 0xf0, 0x11, 0x00


	//----- nvinfo : EIATTR_KPARAM_INFO
	.align		4
.L_84:
        /*0048*/ 	.byte	0x04, 0x17
        /*004a*/ 	.short	(.L_86 - .L_85)
.L_85:
        /*004c*/ 	.word	0x00000000
        /*0050*/ 	.short	0x0000
        /*0052*/ 	.short	0x0000
        /*0054*/ 	.byte	0x00, 0xf0, 0x21, 0x00


	//----- nvinfo : EIATTR_SPARSE_MMA_MASK
	.align		4
.L_86:
        /*0058*/ 	.byte	0x03, 0x50
        /*005a*/ 	.short	0x0000


	//----- nvinfo : EIATTR_MAXREG_COUNT
	.align		4
        /*005c*/ 	.byte	0x03, 0x1b
        /*005e*/ 	.short	0x00ff


	//----- nvinfo : EIATTR_MERCURY_ISA_VERSION
	.align		4
        /*0060*/ 	.byte	0x03, 0x5f
        /*0062*/ 	.short	0x0101


	//----- nvinfo : EIATTR_VRC_CTA_INIT_COUNT
	.align		4
        /*0064*/ 	.byte	0x02, 0x4a
	.zero		1
	.zero		1


	//----- nvinfo : EIATTR_EXIT_INSTR_OFFSETS
	.align		4
        /*0068*/ 	.byte	0x04, 0x1c
        /*006a*/ 	.short	(.L_88 - .L_87)


	//   ....[0]....
.L_87:
        /*006c*/ 	.word	0x000001a0


	//   ....[1]....
        /*0070*/ 	.word	0x00000bf0


	//   ....[2]....
        /*0074*/ 	.word	0x00003450


	//   ....[3]....
        /*0078*/ 	.word	0x00003490


	//   ....[4]....
        /*007c*/ 	.word	0x00003f50


	//   ....[5]....
        /*0080*/ 	.word	0x00006880


	//----- nvinfo : EIATTR_MAX_THREADS
	.align		4
.L_88:
        /*0084*/ 	.byte	0x04, 0x05
        /*0086*/ 	.short	(.L_90 - .L_89)
.L_89:
        /*0088*/ 	.word	0x00000080
        /*008c*/ 	.word	0x00000001
        /*0090*/ 	.word	0x00000001


	//----- nvinfo : EIATTR_CRS_STACK_SIZE
	.align		4
.L_90:
        /*0094*/ 	.byte	0x04, 0x1e
        /*0096*/ 	.short	(.L_92 - .L_91)
.L_91:
        /*0098*/ 	.word	0x00000000


	//----- nvinfo : EIATTR_CBANK_PARAM_SIZE
	.align		4
.L_92:
        /*009c*/ 	.byte	0x03, 0x19
        /*009e*/ 	.short	0x0038


	//----- nvinfo : EIATTR_PARAM_CBANK
	.align		4
        /*00a0*/ 	.byte	0x04, 0x0a
        /*00a2*/ 	.short	(.L_94 - .L_93)
	.align		4
.L_93:
        /*00a4*/ 	.word	index@(.nv.constant0._ZN3cub18CUB_300001_SM_10006detail9transform16transform_kernelINS2_10policy_hubILb1EN4cuda3std3__45tupleIJN6thrust24THRUST_300001_SM_1000_NS17counting_iteratorIiNSA_11use_defaultESC_SC_EEEEEE10policy1000El9GetMedianNSA_6detail15normal_iteratorINSA_10device_ptrIfEEEEJSD_EEEvT0_iT1_T2_DpNS2_10kernel_argIT3_EE)
        /*00a8*/ 	.short	0x0380
        /*00aa*/ 	.short	0x0038


	//----- nvinfo : EIATTR_SW_WAR
	.align		4
.L_94:
        /*00ac*/ 	.byte	0x04, 0x36
        /*00ae*/ 	.short	(.L_96 - .L_95)
.L_95:
        /*00b0*/ 	.word	0x00000008
.L_96:


//--------------------- .nv.info._ZN3cub18CUB_300001_SM_10006detail9transform16transform_kernelINS2_10policy_hubILb1EN4cuda3std3__45tupleIJN6thrust24THRUST_300001_SM_1000_NS17counting_iteratorIiNSA_11use_defaultESC_SC_EEEEEE10policy1000Ei9GetMedianNSA_6detail15normal_iteratorINSA_10device_ptrIfEEEEJSD_EEEvT0_iT1_T2_DpNS2_10kernel_argIT3_EE --------------------------
	.section	.nv.info._ZN3cub18CUB_300001_SM_10006detail9transform16transform_kernelINS2_10policy_hubILb1EN4cuda3std3__45tupleIJN6thrust24THRUST_300001_SM_1000_NS17counting_iteratorIiNSA_11use_defaultESC_SC_EEEEEE10policy1000Ei9GetMedianNSA_6detail15normal_iteratorINSA_10device_ptrIfEEEEJSD_EEEvT0_iT1_T2_DpNS2_10kernel_argIT3_EE,"",@"SHT_CUDA_INFO"
	.sectionflags	@""
	.align	4


	//----- nvinfo : EIATTR_CUDA_API_VERSION
	.align		4
        /*0000*/ 	.byte	0x04, 0x37
        /*0002*/ 	.short	(.L_98 - .L_97)
.L_97:
        /*0004*/ 	.word	0x00000082


	//----- nvinfo : EIATTR_KPARAM_INFO
	.align		4
.L_98:
        /*0008*/ 	.byte	0x04, 0x17
        /*000a*/ 	.short	(.L_100 - .L_99)
.L_99:
        /*000c*/ 	.word	0x00000000
        /*0010*/ 	.short	0x0004
        /*0012*/ 	.short	0x0020
        /*0014*/ 	.byte	0x00, 0xf0, 0x41, 0x00


	//----- nvinfo : EIATTR_KPARAM_INFO
	.align		4
.L_100:
        /*0018*/ 	.byte	0x04, 0x17
        /*001a*/ 	.short	(.L_102 - .L_101)
.L_101:
        /*001c*/ 	.word	0x00000000
        /*0020*/ 	.short	0x0003
        /*0022*/ 	.short	0x0018
        /*0024*/ 	.byte	0x00, 0xf0, 0x21, 0x00


	//----- nvinfo : EIATTR_KPARAM_INFO
	.align		4
.L_102:
        /*0028*/ 	.byte	0x04, 0x17
        /*002a*/ 	.short	(.L_104 - .L_103)
.L_103:
        /*002c*/ 	.word	0x00000000
        /*0030*/ 	.short	0x0002
        /*0032*/ 	.short	0x0008
        /*0034*/ 	.byte	0x00, 0xf0, 0x41, 0x00


	//----- nvinfo : EIATTR_KPARAM_INFO
	.align		4
.L_104:
        /*0038*/ 	.byte	0x04, 0x17
        /*003a*/ 	.short	(.L_106 - .L_105)
.L_105:
        /*003c*/ 	.word	0x00000000
        /*0040*/ 	.short	0x0001
        /*0042*/ 	.short	0x0004
        /*0044*/ 	.byte	0x00, 0xf0, 0x11, 0x00


	//----- nvinfo : EIATTR_KPARAM_INFO
	.align		4
.L_106:
        /*0048*/ 	.byte	0x04, 0x17
        /*004a*/ 	.short	(.L_108 - .L_107)
.L_107:
        /*004c*/ 	.word	0x00000000
        /*0050*/ 	.short	0x0000
        /*0052*/ 	.short	0x0000
        /*0054*/ 	.byte	0x00, 0xf0, 0x11, 0x00


	//----- nvinfo : EIATTR_SPARSE_MMA_MASK
	.align		4
.L_108:
        /*0058*/ 	.byte	0x03, 0x50
        /*005a*/ 	.short	0x0000


	//----- nvinfo : EIATTR_MAXREG_COUNT
	.align		4
        /*005c*/ 	.byte	0x03, 0x1b
        /*005e*/ 	.short	0x00ff


	//----- nvinfo : EIATTR_MERCURY_ISA_VERSION
	.align		4
        /*0060*/ 	.byte	0x03, 0x5f
        /*0062*/ 	.short	0x0101


	//----- nvinfo : EIATTR_VRC_CTA_INIT_COUNT
	.align		4
        /*0064*/ 	.byte	0x02, 0x4a
	.zero		1
	.zero		1


	//----- nvinfo : EIATTR_EXIT_INSTR_OFFSETS
	.align		4
        /*0068*/ 	.byte	0x04, 0x1c
        /*006a*/ 	.short	(.L_110 - .L_109)


	//   ....[0]....
.L_109:
        /*006c*/ 	.word	0x00000110


	//   ....[1]....
        /*0070*/ 	.word	0x00000b20


	//   ....[2]....
        /*0074*/ 	.word	0x00001290


	//   ....[3]....
        /*0078*/ 	.word	0x00003380


	//   ....[4]....
        /*007c*/ 	.word	0x000033c0


	//   ....[5]....
        /*0080*/ 	.word	0x00003e60


	//   ....[6]....
        /*0084*/ 	.word	0x000067b0


	//----- nvinfo : EIATTR_MAX_THREADS
	.align		4
.L_110:
        /*0088*/ 	.byte	0x04, 0x05
        /*008a*/ 	.short	(.L_112 - .L_111)
.L_111:
        /*008c*/ 	.word	0x00000080
        /*0090*/ 	.word	0x00000001
        /*0094*/ 	.word	0x00000001


	//----- nvinfo : EIATTR_CRS_STACK_SIZE
	.align		4
.L_112:
        /*0098*/ 	.byte	0x04, 0x1e
        /*009a*/ 	.short	(.L_114 - .L_113)
.L_113:
        /*009c*/ 	.word	0x00000000


	//----- nvinfo : EIATTR_CBANK_PARAM_SIZE
	.align		4
.L_114:
        /*00a0*/ 	.byte	0x03, 0x19
        /*00a2*/ 	.short	0x0030


	//----- nvinfo : EIATTR_PARAM_CBANK
	.align		4
        /*00a4*/ 	.byte	0x04, 0x0a
        /*00a6*/ 	.short	(.L_116 - .L_115)
	.align		4
.L_115:
        /*00a8*/ 	.word	index@(.nv.constant0._ZN3cub18CUB_300001_SM_10006detail9transform16transform_kernelINS2_10policy_hubILb1EN4cuda3std3__45tupleIJN6thrust24THRUST_300001_SM_1000_NS17counting_iteratorIiNSA_11use_defaultESC_SC_EEEEEE10policy1000Ei9GetMedianNSA_6detail15normal_iteratorINSA_10device_ptrIfEEEEJSD_EEEvT0_iT1_T2_DpNS2_10kernel_argIT3_EE)
        /*00ac*/ 	.short	0x0380
        /*00ae*/ 	.short	0x0030


	//----- nvinfo : EIATTR_SW_WAR
	.align		4
.L_116:
        /*00b0*/ 	.byte	0x04, 0x36
        /*00b2*/ 	.short	(.L_118 - .L_117)
.L_117:
        /*00b4*/ 	.word	0x00000008
.L_118:


//--------------------- .nv.info._ZN3cub18CUB_300001_SM_10006detail8for_each13static_kernelINS2_12policy_hub_t12policy_500_tElNS2_12op_wrapper_tIl10GetWindowsN6thrust24THRUST_300001_SM_1000_NS17counting_iteratorIiNS9_11use_defaultESB_SB_EEEEEEvT0_T1_ --------------------------
	.section	.nv.info._ZN3cub18CUB_300001_SM_10006detail8for_each13static_kernelINS2_12policy_hub_t12policy_500_tElNS2_12op_wrapper_tIl10GetWindowsN6thrust24THRUST_300001_SM_1000_NS17counting_iteratorIiNS9_11use_defaultESB_SB_EEEEEEvT0_T1_,"",@"SHT_CUDA_INFO"
	.sectionflags	@""
	.align	4


	//----- nvinfo : EIATTR_CUDA_API_VERSION
	.align		4
        /*0000*/ 	.byte	0x04, 0x37
        /*0002*/ 	.short	(.L_120 - .L_119)
.L_119:
        /*0004*/ 	.word	0x00000082


	//----- nvinfo : EIATTR_KPARAM_INFO
	.align		4
.L_120:
        /*0008*/ 	.byte	0x04, 0x17
        /*000a*/ 	.short	(.L_122 - .L_121)
.L_121:
        /*000c*/ 	.word	0x00000000
        /*0010*/ 	.short	0x0001
        /*0012*/ 	.short	0x0008
        /*0014*/ 	.byte	0x00, 0xf0, 0xa1, 0x00


	//----- nvinfo : EIATTR_KPARAM_INFO
	.align		4
.L_122:
        /*0018*/ 	.byte	0x04, 0x17
        /*001a*/ 	.short	(.L_124 - .L_123)
.L_123:
        /*001c*/ 	.word	0x00000000
        /*0020*/ 	.short	0x0000
        /*0022*/ 	.short	0x0000
        /*0024*/ 	.byte	0x00, 0xf0, 0x21, 0x00


	//----- nvinfo : EIATTR_SPARSE_MMA_MASK
	.align		4
.L_124:
        /*0028*/ 	.byte	0x03, 0x50
        /*002a*/ 	.short	0x0000


	//----- nvinfo : EIATTR_MAXREG_COUNT
	.align		4
        /*002c*/ 	.byte	0x03, 0x1b
        /*002e*/ 	.short	0x00ff


	//----- nvinfo : EIATTR_MERCURY_ISA_VERSION
	.align		4
        /*0030*/ 	.byte	0x03, 0x5f
        /*0032*/ 	.short	0x0101


	//----- nvinfo : EIATTR_VRC_CTA_INIT_COUNT
	.align		4
        /*0034*/ 	.byte	0x02, 0x4a
	.zero		1
	.zero		1


	//----- nvinfo : EIATTR_EXIT_INSTR_OFFSETS
	.align		4
        /*0038*/ 	.byte	0x04, 0x1c
        /*003a*/ 	.short	(.L_126 - .L_125)


	//   ....[0]....
.L_125:
        /*003c*/ 	.word	0x000000e0


	//   ....[1]....
        /*0040*/ 	.word	0x00000ea0


	//   ....[2]....
        /*0044*/ 	.word	0x00001b60


	//   ....[3]....
        /*0048*/ 	.word	0x00001bc0


	//   ....[4]....
        /*004c*/ 	.word	0x00002a10


	//   ....[5]....
        /*0050*/ 	.word	0x00002a40


	//   ....[6]....
        /*0054*/ 	.word	0x000036c0


	//----- nvinfo : EIATTR_MAX_THREADS
	.align		4
.L_126:
        /*0058*/ 	.byte	0x04, 0x05
        /*005a*/ 	.short	(.L_128 - .L_127)
.L_127:
        /*005c*/ 	.word	0x00000100
        /*0060*/ 	.word	0x00000001
        /*0064*/ 	.word	0x00000001


	//----- nvinfo : EIATTR_CRS_STACK_SIZE
	.align		4
.L_128:
        /*0068*/ 	.byte	0x04, 0x1e
        /*006a*/ 	.short	(.L_130 - .L_129)
.L_129:
        /*006c*/ 	.word	0x00000000


	//----- nvinfo : EIATTR_CBANK_PARAM_SIZE
	.align		4
.L_130:
        /*0070*/ 	.byte	0x03, 0x19
        /*0072*/ 	.short	0x0030


	//----- nvinfo : EIATTR_PARAM_CBANK
	.align		4
        /*0074*/ 	.byte	0x04, 0x0a
        /*0076*/ 	.short	(.L_132 - .L_131)
	.align		4
.L_131:
        /*0078*/ 	.word	index@(.nv.constant0._ZN3cub18CUB_300001_SM_10006detail8for_each13static_kernelINS2_12policy_hub_t12policy_500_tElNS2_12op_wrapper_tIl10GetWindowsN6thrust24THRUST_300001_SM_1000_NS17counting_iteratorIiNS9_11use_defaultESB_SB_EEEEEEvT0_T1_)
        /*007c*/ 	.short	0x0380
        /*007e*/ 	.short	0x0030


	//----- nvinfo : EIATTR_SW_WAR
	.align		4
.L_132:
        /*0080*/ 	.byte	0x04, 0x36
        /*0082*/ 	.short	(.L_134 - .L_133)
.L_133:
        /*0084*/ 	.word	0x00000008
.L_134:


//--------------------- .nv.info._ZN3cub18CUB_300001_SM_10006detail8for_each13static_kernelINS2_12policy_hub_t12policy_500_tEmN6thrust24THRUST_300001_SM_1000_NS8cuda_cub20__uninitialized_fill7functorINS7_10device_ptrIfEEfEEEEvT0_T1_ --------------------------
	.section	.nv.info._ZN3cub18CUB_300001_SM_10006detail8for_each13static_kernelINS2_12policy_hub_t12policy_500_tEmN6thrust24THRUST_300001_SM_1000_NS8cuda_cub20__uninitialized_fill7functorINS7_10device_ptrIfEEfEEEEvT0_T1_,"",@"SHT_CUDA_INFO"
	.sectionflags	@""
	.align	4


	//----- nvinfo : EIATTR_CUDA_API_VERSION
	.align		4
        /*0000*/ 	.byte	0x04, 0x37
        /*0002*/ 	.short	(.L_136 - .L_135)
.L_135:
        /*0004*/ 	.word	0x00000082


	//----- nvinfo : EIATTR_KPARAM_INFO
	.align		4
.L_136:
        /*0008*/ 	.byte	0x04, 0x17
        /*000a*/ 	.short	(.L_138 - .L_137)
.L_137:
        /*000c*/ 	.word	0x00000000
        /*0010*/ 	.short	0x0001
        /*0012*/ 	.short	0x0008
        /*0014*/ 	.byte	0x00, 0xf0, 0x41, 0x00


	//----- nvinfo : EIATTR_KPARAM_INFO
	.align		4
.L_138:
        /*0018*/ 	.byte	0x04, 0x17
        /*001a*/ 	.short	(.L_140 - .L_139)
.L_139:
        /*001c*/ 	.word	0x00000000
        /*0020*/ 	.short	0x0000
        /*0022*/ 	.short	0x0000
        /*0024*/ 	.byte	0x00, 0xf0, 0x21, 0x00


	//----- nvinfo : EIATTR_SPARSE_MMA_MASK
	.align		4
.L_140:
        /*0028*/ 	.byte	0x03, 0x50
        /*002a*/ 	.short	0x0000


	//----- nvinfo : EIATTR_MAXREG_COUNT
	.align		4
        /*002c*/ 	.byte	0x03, 0x1b
        /*002e*/ 	.short	0x00ff


	//----- nvinfo : EIATTR_MERCURY_ISA_VERSION
	.align		4
        /*0030*/ 	.byte	0x03, 0x5f
        /*0032*/ 	.short	0x0101


	//----- nvinfo : EIATTR_VRC_CTA_INIT_COUNT
	.align		4
        /*0034*/ 	.byte	0x02, 0x4a
	.zero		1
	.zero		1


	//----- nvinfo : EIATTR_EXIT_INSTR_OFFSETS
	.align		4
        /*0038*/ 	.byte	0x04, 0x1c
        /*003a*/ 	.short	(.L_142 - .L_141)


	//   ....[0]....
.L_141:
        /*003c*/ 	.word	0x00000130


	//   ....[1]....
        /*0040*/ 	.word	0x00000230


	//   ....[2]....
        /*0044*/ 	.word	0x00000260


	//----- nvinfo : EIATTR_MAX_THREADS
	.align		4
.L_142:
        /*0048*/ 	.byte	0x04, 0x05
        /*004a*/ 	.short	(.L_144 - .L_143)
.L_143:
        /*004c*/ 	.word	0x00000100
        /*0050*/ 	.word	0x00000001
        /*0054*/ 	.word	0x00000001


	//----- nvinfo : EIATTR_CBANK_PARAM_SIZE
	.align		4
.L_144:
        /*0058*/ 	.byte	0x03, 0x19
        /*005a*/ 	.short	0x0018


	//----- nvinfo : EIATTR_PARAM_CBANK
	.align		4
        /*005c*/ 	.byte	0x04, 0x0a
        /*005e*/ 	.short	(.L_146 - .L_145)
	.align		4
.L_145:
        /*0060*/ 	.word	index@(.nv.constant0._ZN3cub18CUB_300001_SM_10006detail8for_each13static_kernelINS2_12policy_hub_t12policy_500_tEmN6thrust24THRUST_300001_SM_1000_NS8cuda_cub20__uninitialized_fill7functorINS7_10device_ptrIfEEfEEEEvT0_T1_)
        /*0064*/ 	.short	0x0380
        /*0066*/ 	.short	0x0018


	//----- nvinfo : EIATTR_SW_WAR
	.align		4
.L_146:
        /*0068*/ 	.byte	0x04, 0x36
        /*006a*/ 	.short	(.L_148 - .L_147)
.L_147:
        /*006c*/ 	.word	0x00000008
.L_148:


//--------------------- .nv.info._ZN3cub18CUB_300001_SM_10006detail11EmptyKernelIvEEvv --------------------------
	.section	.nv.info._ZN3cub18CUB_300001_SM_10006detail11EmptyKernelIvEEvv,"",@"SHT_CUDA_INFO"
	.sectionflags	@""
	.align	4


	//----- nvinfo : EIATTR_CUDA_API_VERSION
	.align		4
        /*0000*/ 	.byte	0x04, 0x37
        /*0002*/ 	.short	(.L_150 - .L_149)
.L_149:
        /*0004*/ 	.word	0x00000082


	//----- nvinfo : EIATTR_SPARSE_MMA_MASK
	.align		4
.L_150:
        /*0008*/ 	.byte	0x03, 0x50
        /*000a*/ 	.short	0x0000


	//----- nvinfo : EIATTR_MAXREG_COUNT
	.align		4
        /*000c*/ 	.byte	0x03, 0x1b
        /*000e*/ 	.short	0x00ff


	//----- nvinfo : EIATTR_MERCURY_ISA_VERSION
	.align		4
        /*0010*/ 	.byte	0x03, 0x5f
        /*0012*/ 	.short	0x0101


	//----- nvinfo : EIATTR_VRC_CTA_INIT_COUNT
	.align		4
        /*0014*/ 	.byte	0x02, 0x4a
	.zero		1
	.zero		1


	//----- nvinfo : EIATTR_EXIT_INSTR_OFFSETS
	.align		4
        /*0018*/ 	.byte	0x04, 0x1c
        /*001a*/ 	.short	(.L_152 - .L_151)


	//   ....[0]....
.L_151:
        /*001c*/ 	.word	0x00000010


	//----- nvinfo : EIATTR_SW_WAR
	.align		4
.L_152:
        /*0020*/ 	.byte	0x04, 0x36
        /*0022*/ 	.short	(.L_154 - .L_153)
.L_153:
        /*0024*/ 	.word	0x00000008
.L_154:


//--------------------- .nv.callgraph             --------------------------
	.section	.nv.callgraph,"",@"SHT_CUDA_CALLGRAPH"
	.align	4
	.sectionentsize	8
	.align		4
        /*0000*/ 	.word	0x00000000
	.align		4
        /*0004*/ 	.word	0xffffffff
	.align		4
        /*0008*/ 	.word	0x00000000
	.align		4
        /*000c*/ 	.word	0xfffffffe
	.align		4
        /*0010*/ 	.word	0x00000000
	.align		4
        /*0014*/ 	.word	0xfffffffd
	.align		4
        /*0018*/ 	.word	0x00000000
	.align		4
        /*001c*/ 	.word	0xfffffffc


//--------------------- .nv.constant4             --------------------------
	.section	.nv.constant4,"a",@progbits
	.align	8
	.align		8
.nv.constant4:
        /*0000*/ 	.dword	_ZN34_INTERNAL_dc776d28_4_k_cu_d23e65024cuda3std3__45__cpo5beginE
	.align		8
        /*0008*/ 	.dword	_ZN34_INTERNAL_dc776d28_4_k_cu_d23e65024cuda3std3__45__cpo3endE
	.align		8
        /*0010*/ 	.dword	_ZN34_INTERNAL_dc776d28_4_k_cu_d23e65024cuda3std3__45__cpo6cbeginE
	.align		8
        /*0018*/ 	.dword	_ZN34_INTERNAL_dc776d28_4_k_cu_d23e65024cuda3std3__45__cpo4cendE
	.align		8
        /*0020*/ 	.dword	_ZN34_INTERNAL_dc776d28_4_k_cu_d23e65024cuda3std3__45__cpo6rbeginE
	.align		8
        /*0028*/ 	.dword	_ZN34_INTERNAL_dc776d28_4_k_cu_d23e65024cuda3std3__45__cpo4rendE
	.align		8
        /*0030*/ 	.dword	_ZN34_INTERNAL_dc776d28_4_k_cu_d23e65024cuda3std3__45__cpo7crbeginE
	.align		8
        /*0038*/ 	.dword	_ZN34_INTERNAL_dc776d28_4_k_cu_d23e65024cuda3std3__45__cpo5crendE
	.align		8
        /*0040*/ 	.dword	_ZN34_INTERNAL_dc776d28_4_k_cu_d23e65024cuda3std3__436_GLOBAL__N__dc776d28_4_k_cu_d23e65026ignoreE
	.align		8
        /*0048*/ 	.dword	_ZN34_INTERNAL_dc776d28_4_k_cu_d23e65024cuda3std3__419piecewise_constructE
	.align		8
        /*0050*/ 	.dword	_ZN34_INTERNAL_dc776d28_4_k_cu_d23e65024cuda3std3__48in_placeE
	.align		8
        /*0058*/ 	.dword	_ZN34_INTERNAL_dc776d28_4_k_cu_d23e65024cuda3std3__420unreachable_sentinelE
	.align		8
        /*0060*/ 	.dword	_ZN34_INTERNAL_dc776d28_4_k_cu_d23e65024cuda3std3__47nulloptE
	.align		8
        /*0068*/ 	.dword	_ZN34_INTERNAL_dc776d28_4_k_cu_d23e65024cuda3std3__48unexpectE
	.align		8
        /*0070*/ 	.dword	_ZN34_INTERNAL_dc776d28_4_k_cu_d23e65024cuda3std6ranges3__45__cpo4swapE
	.align		8
        /*0078*/ 	.dword	_ZN34_INTERNAL_dc776d28_4_k_cu_d23e65024cuda3std6ranges3__45__cpo9iter_moveE
	.align		8
        /*0080*/ 	.dword	_ZN34_INTERNAL_dc776d28_4_k_cu_d23e65024cuda3std6ranges3__45__cpo5beginE
	.align		8
        /*0088*/ 	.dword	_ZN34_INTERNAL_dc776d28_4_k_cu_d23e65024cuda3std6ranges3__45__cpo3endE
	.align		8
        /*0090*/ 	.dword	_ZN34_INTERNAL_dc776d28_4_k_cu_d23e65024cuda3std6ranges3__45__cpo6cbeginE
	.align		8
        /*0098*/ 	.dword	_ZN34_INTERNAL_dc776d28_4_k_cu_d23e65024cuda3std6ranges3__45__cpo4cendE
	.align		8
        /*00a0*/ 	.dword	_ZN34_INTERNAL_dc776d28_4_k_cu_d23e65024cuda3std6ranges3__45__cpo7advanceE
	.align		8
        /*00a8*/ 	.dword	_ZN34_INTERNAL_dc776d28_4_k_cu_d23e65024cuda3std6ranges3__45__cpo9iter_swapE
	.align		8
        /*00b0*/ 	.dword	_ZN34_INTERNAL_dc776d28_4_k_cu_d23e65024cuda3std6ranges3__45__cpo4nextE
	.align		8
        /*00b8*/ 	.dword	_ZN34_INTERNAL_dc776d28_4_k_cu_d23e65024cuda3std6ranges3__45__cpo4prevE
	.align		8
        /*00c0*/ 	.dword	_ZN34_INTERNAL_dc776d28_4_k_cu_d23e65024cuda3std6ranges3__45__cpo4dataE
	.align		8
        /*00c8*/ 	.dword	_ZN34_INTERNAL_dc776d28_4_k_cu_d23e65024cuda3std6ranges3__45__cpo5cdataE
	.align		8
        /*00d0*/ 	.dword	_ZN34_INTERNAL_dc776d28_4_k_cu_d23e65024cuda3std6ranges3__45__cpo4sizeE
	.align		8
        /*00d8*/ 	.dword	_ZN34_INTERNAL_dc776d28_4_k_cu_d23e65024cuda3std6ranges3__45__cpo5ssizeE
	.align		8
        /*00e0*/ 	.dword	_ZN34_INTERNAL_dc776d28_4_k_cu_d23e65024cuda3std6ranges3__45__cpo8distanceE
	.align		8
        /*00e8*/ 	.dword	_ZN34_INTERNAL_dc776d28_4_k_cu_d23e65026thrust24THRUST_300001_SM_1000_NS8cuda_cub3parE
	.align		8
        /*00f0*/ 	.dword	_ZN34_INTERNAL_dc776d28_4_k_cu_d23e65026thrust24THRUST_300001_SM_1000_NS8cuda_cub10par_nosyncE
	.align		8
        /*00f8*/ 	.dword	_ZN34_INTERNAL_dc776d28_4_k_cu_d23e65026thrust24THRUST_300001_SM_1000_NS6system6detail10sequential3seqE
	.align		8
        /*0100*/ 	.dword	_ZN34_INTERNAL_dc776d28_4_k_cu_d23e65026thrust24THRUST_300001_SM_1000_NS6system3cpp3parE
	.align		8
        /*0108*/ 	.dword	_ZN34_INTERNAL_dc776d28_4_k_cu_d23e65026thrust24THRUST_300001_SM_1000_NS12placeholders2_1E
	.align		8
        /*0110*/ 	.dword	_ZN34_INTERNAL_dc776d28_4_k_cu_d23e65026thrust24THRUST_300001_SM_1000_NS12placeholders2_2E
	.align		8
        /*0118*/ 	.dword	_ZN34_INTERNAL_dc776d28_4_k_cu_d23e65026thrust24THRUST_300001_SM_1000_NS12placeholders2_3E
	.align		8
        /*0120*/ 	.dword	_ZN34_INTERNAL_dc776d28_4_k_cu_d23e65026thrust24THRUST_300001_SM_1000_NS12placeholders2_4E
	.align		8
        /*0128*/ 	.dword	_ZN34_INTERNAL_dc776d28_4_k_cu_d23e65026thrust24THRUST_300001_SM_1000_NS12placeholders2_5E
	.align		8
        /*0130*/ 	.dword	_ZN34_INTERNAL_dc776d28_4_k_cu_d23e65026thrust24THRUST_300001_SM_1000_NS12placeholders2_6E
	.align		8
        /*0138*/ 	.dword	_ZN34_INTERNAL_dc776d28_4_k_cu_d23e65026thrust24THRUST_300001_SM_1000_NS12placeholders2_7E
	.align		8
        /*0140*/ 	.dword	_ZN34_INTERNAL_dc776d28_4_k_cu_d23e65026thrust24THRUST_300001_SM_1000_NS12placeholders2_8E
	.align		8
        /*0148*/ 	.dword	_ZN34_INTERNAL_dc776d28_4_k_cu_d23e65026thrust24THRUST_300001_SM_1000_NS12placeholders2_9E
	.align		8
        /*0150*/ 	.dword	_ZN34_INTERNAL_dc776d28_4_k_cu_d23e65026thrust24THRUST_300001_SM_1000_NS12placeholders3_10E
	.align		8
        /*0158*/ 	.dword	_ZN34_INTERNAL_dc776d28_4_k_cu_d23e65026thrust24THRUST_300001_SM_1000_NS3seqE
	.align		8
        /*0160*/ 	.dword	_ZN34_INTERNAL_dc776d28_4_k_cu_d23e65026thrust24THRUST_300001_SM_1000_NS6deviceE


//--------------------- .text._ZN3cub18CUB_300001_SM_10006detail9transform16transform_kernelINS2_10policy_hubILb1EN4cuda3std3__45tupleIJN6thrust24THRUST_300001_SM_1000_NS17counting_iteratorIiNSA_11use_defaultESC_SC_EEEEEE10policy1000El9GetMedianNSA_6detail15normal_iteratorINSA_10device_ptrIfEEEEJSD_EEEvT0_iT1_T2_DpNS2_10kernel_argIT3_EE --------------------------
	.section	.text._ZN3cub18CUB_300001_SM_10006detail9transform16transform_kernelINS2_10policy_hubILb1EN4cuda3std3__45tupleIJN6thrust24THRUST_300001_SM_1000_NS17counting_iteratorIiNSA_11use_defaultESC_SC_EEEEEE10policy1000El9GetMedianNSA_6detail15normal_iteratorINSA_10device_ptrIfEEEEJSD_EEEvT0_iT1_T2_DpNS2_10kernel_argIT3_EE,"ax",@progbits
	.align	128
        .global         _ZN3cub18CUB_300001_SM_10006detail9transform16transform_kernelINS2_10policy_hubILb1EN4cuda3std3__45tupleIJN6thrust24THRUST_300001_SM_1000_NS17counting_iteratorIiNSA_11use_defaultESC_SC_EEEEEE10policy1000El9GetMedianNSA_6detail15normal_iteratorINSA_10device_ptrIfEEEEJSD_EEEvT0_iT1_T2_DpNS2_10kernel_argIT3_EE
        .type           _ZN3cub18CUB_300001_SM_10006detail9transform16transform_kernelINS2_10policy_hubILb1EN4cuda3std3__45tupleIJN6thrust24THRUST_300001_SM_1000_NS17counting_iteratorIiNSA_11use_defaultESC_SC_EEEEEE10policy1000El9GetMedianNSA_6detail15normal_iteratorINSA_10device_ptrIfEEEEJSD_EEEvT0_iT1_T2_DpNS2_10kernel_argIT3_EE,@function
        .size           _ZN3cub18CUB_300001_SM_10006detail9transform16transform_kernelINS2_10policy_hubILb1EN4cuda3std3__45tupleIJN6thrust24THRUST_300001_SM_1000_NS17counting_iteratorIiNSA_11use_defaultESC_SC_EEEEEE10policy1000El9GetMedianNSA_6detail15normal_iteratorINSA_10device_ptrIfEEEEJSD_EEEvT0_iT1_T2_DpNS2_10kernel_argIT3_EE,(.L_x_192 - _ZN3cub18CUB_300001_SM_10006detail9transform16transform_kernelINS2_10policy_hubILb1EN4cuda3std3__45tupleIJN6thrust24THRUST_300001_SM_1000_NS17counting_iteratorIiNSA_11use_defaultESC_SC_EEEEEE10policy1000El9GetMedianNSA_6detail15normal_iteratorINSA_10device_ptrIfEEEEJSD_EEEvT0_iT1_T2_DpNS2_10kernel_argIT3_EE)
        .other          _ZN3cub18CUB_300001_SM_10006detail9transform16transform_kernelINS2_10policy_hubILb1EN4cuda3std3__45tupleIJN6thrust24THRUST_300001_SM_1000_NS17counting_iteratorIiNSA_11use_defaultESC_SC_EEEEEE10policy1000El9GetMedianNSA_6detail15normal_iteratorINSA_10device_ptrIfEEEEJSD_EEEvT0_iT1_T2_DpNS2_10kernel_argIT3_EE,@"STO_CUDA_ENTRY STV_DEFAULT"
_ZN3cub18CUB_300001_SM_10006detail9transform16transform_kernelINS2_10policy_hubILb1EN4cuda3std3__45tupleIJN6thrust24THRUST_300001_SM_1000_NS17counting_iteratorIiNSA_11use_defaultESC_SC_EEEEEE10policy1000El9GetMedianNSA_6detail15normal_iteratorINSA_10device_ptrIfEEEEJSD_EEEvT0_iT1_T2_DpNS2_10kernel_argIT3_EE:
.text._ZN3cub18CUB_300001_SM_10006detail9transform16transform_kernelINS2_10policy_hubILb1EN4cuda3std3__45tupleIJN6thrust24THRUST_300001_SM_1000_NS17counting_iteratorIiNSA_11use_defaultESC_SC_EEEEEE10policy1000El9GetMedianNSA_6detail15normal_iteratorINSA_10device_ptrIfEEEEJSD_EEEvT0_iT1_T2_DpNS2_10kernel_argIT3_EE:
[----:B------:R-:W0:Y:S08]  /*0000*/  LDC R1, c[0x0][0x37c] ;  /* 0x0000df00ff017b82 */ /* 0x000e300000000800 */
[----:B------:R-:W1:Y:S01]  /*0010*/  LDC R10, c[0x0][0x388] ;  /* 0x0000e200ff0a7b82 */ /* 0x000e620000000800 */
[----:B------:R-:W2:Y:S01]  /*0020*/  LDCU.64 UR4, c[0x0][0x380] ;  /* 0x00007000ff0477ac */ /* 0x000ea20008000a00 */
[----:B0-----:R-:W-:Y:S01]  /*0030*/  VIADD R1, R1, 0xffffffb8 ;  /* 0xffffffb801017836 */ /* 0x001fe20000000000 */
[----:B------:R-:W0:Y:S05]  /*0040*/  LDCU.64 UR10, c[0x0][0x358] ;  /* 0x00006b00ff0a77ac */ /* 0x000e2a0008000a00 */
[----:B------:R-:W3:Y:S08]  /*0050*/  S2UR UR7, SR_CTAID.X ;  /* 0x00000000000779c3 */ /* 0x000ef00000002500 */
[----:B------:R-:W4:Y:S01]  /*0060*/  LDC.64 R8, c[0x0][0x3a0] ;  /* 0x0000e800ff087b82 */ /* 0x000f220000000a00 */
[----:B-1----:R-:W-:-:S05]  /*0070*/  IMAD.SHL.U32 R3, R10, 0x80, RZ ;  /* 0x000000800a037824 */ /* 0x002fca00078e00ff */
[----:B------:R-:W-:Y:S01]  /*0080*/  SHF.R.S32.HI R0, RZ, 0x1f, R3 ;  /* 0x0000001fff007819 */ /* 0x000fe20000011403 */
[----:B---3--:R-:W-:-:S04]  /*0090*/  IMAD.WIDE.U32 R4, R3, UR7, RZ ;  /* 0x0000000703047c25 */ /* 0x008fc8000f8e00ff */
[----:B------:R-:W-:Y:S01]  /*00a0*/  IMAD R7, R0, UR7, RZ ;  /* 0x0000000700077c24 */ /* 0x000fe2000f8e02ff */
[C---:B--2---:R-:W-:Y:S01]  /*00b0*/  IADD3 R2, P0, PT, -R4.reuse, UR4, RZ ;  /* 0x0000000404027c10 */ /* 0x044fe2000ff1e1ff */
[----:B------:R-:W1:Y:S02]  /*00c0*/  LDCU UR4, c[0x0][0x3a8] ;  /* 0x00007500ff0477ac */ /* 0x000e640008000800 */
[----:B------:R-:W-:Y:S01]  /*00d0*/  IMAD.IADD R7, R5, 0x1, R7 ;  /* 0x0000000105077824 */ /* 0x000fe200078e0207 */
[----:B----4-:R-:W-:-:S04]  /*00e0*/  LEA R6, P1, R4, R8, 0x2 ;  /* 0x0000000804067211 */ /* 0x010fc800078210ff */
[----:B------:R-:W-:Y:S02]  /*00f0*/  IADD3.X R5, PT, PT, ~R7, UR5, RZ, P0, !PT ;  /* 0x0000000507057c10 */ /* 0x000fe400087fe5ff */
[----:B------:R-:W-:Y:S02]  /*0100*/  ISETP.LT.U32.AND P0, PT, R2, R3, PT ;  /* 0x000000030200720c */ /* 0x000fe40003f01070 */
[----:B------:R-:W-:Y:S02]  /*0110*/  LEA.HI.X R7, R4, R9, R7, 0x2, P1 ;  /* 0x0000000904077211 */ /* 0x000fe400008f1407 */
[----:B------:R-:W-:Y:S01]  /*0120*/  ISETP.LT.AND.EX P0, PT, R5, R0, PT, P0 ;  /* 0x000000000500720c */ /* 0x000fe20003f01300 */
[----:B------:R-:W-:-:S03]  /*0130*/  IMAD.MOV.U32 R0, RZ, RZ, R1 ;  /* 0x000000ffff007224 */ /* 0x000fc600078e0001 */
[----:B------:R-:W-:-:S04]  /*0140*/  SEL R2, R2, R3, P0 ;  /* 0x0000000302027207 */ /* 0x000fc80000000000 */
[----:B------:R-:W-:Y:S01]  /*0150*/  ISETP.NE.AND P0, PT, R3, R2, PT ;  /* 0x000000020300720c */ /* 0x000fe20003f05270 */
[----:B-1----:R-:W-:-:S12]  /*0160*/  VIADD R3, R4, UR4 ;  /* 0x0000000404037c36 */ /* 0x002fd80008000000 */
[----:B0-----:R-:W-:Y:S05]  /*0170*/  @!P0 BRA `(.L_x_0) ;  /* 0x0000003000bc8947 */ /* 0x001fea0003800000 */
[----:B------:R-:W-:Y:S02]  /*0180*/  ISETP.GE.AND P0, PT, R10, 0x1, PT ;  /* 0x000000010a00780c */ /* 0x000fe40003f06270 */
[----:B------:R-:W-:-:S11]  /*0190*/  IADD3 R22, P1, PT, R1, 0x24, RZ ;  /* 0x0000002401167810 */ /* 0x000fd60007f3e0ff */
[----:B------:R-:W-:Y:S05]  /*01a0*/  @!P0 EXIT ;  /* 0x000000000000894d */ /* 0x000fea0003800000 */
[----:B------:R-:W0:Y:S01]  /*01b0*/  LDC R11, c[0x0][0x398] ;  /* 0x0000e600ff0b7b82 */ /* 0x000e220000000800 */
[----:B------:R-:W1:Y:S01]  /*01c0*/  S2R R9, SR_TID.X ;  /* 0x0000000000097919 */ /* 0x000e620000002100 */
[----:B------:R-:W-:Y:S01]  /*01d0*/  IMAD.X R23, RZ, RZ, RZ, P1 ;  /* 0x000000ffff177224 */ /* 0x000fe200008e06ff */
[C---:B0-----:R-:W-:Y:S01]  /*01e0*/  ISETP.GT.AND P0, PT, R11.reuse, RZ, PT ;  /* 0x000000ff0b00720c */ /* 0x041fe20003f04270 */
[C---:B------:R-:W-:Y:S01]  /*01f0*/  IMAD.WIDE R24, R11.reuse, 0x4, R22 ;  /* 0x000000040b187825 */ /* 0x040fe200078e0216 */
[----:B------:R-:W-:-:S04]  /*0200*/  LEA.HI R8, R11, R11, RZ, 0x1 ;  /* 0x0000000b0b087211 */ /* 0x000fc800078f08ff */
[----:B------:R-:W-:-:S07]  /*0210*/  SHF.R.S32.HI R8, RZ, 0x1, R8 ;  /* 0x00000001ff087819 */ /* 0x000fce0000011408 */
[----:B-1----:R-:W-:Y:S05]  /*0220*/  @P0 BRA `(.L_x_1) ;  /* 0x0000000800740947 */ /* 0x002fea0003800000 */
[----:B------:R-:W-:-:S07]  /*0230*/  IMAD.MOV.U32 R12, RZ, RZ, RZ ;  /* 0x000000ffff0c7224 */ /* 0x000fce00078e00ff */
.L_x_13:
[----:B0-----:R-:W0:Y:S01]  /*0240*/  LDCU UR4, c[0x0][0x388] ;  /* 0x00007100ff0477ac */ /* 0x001e220008000800 */
[C---:B------:R-:W-:Y:S01]  /*0250*/  IMAD R11, R12.reuse, 0x80, R9 ;  /* 0x000000800c0b7824 */ /* 0x040fe200078e0209 */
[----:B------:R-:W-:Y:S01]  /*0260*/  BSSY.RECONVERGENT B0, `(.L_x_2) ;  /* 0x0000097000007945 */ /* 0x000fe20003800200 */
[----:B------:R-:W-:-:S03]  /*0270*/  VIADD R12, R12, 0x1 ;  /* 0x000000010c0c7836 */ /* 0x000fc60000000000 */
[----:B------:R-:W-:Y:S02]  /*0280*/  ISETP.GE.AND P0, PT, R11, R2, PT ;  /* 0x000000020b00720c */ /* 0x000fe40003f06270 */
[----:B0-----:R-:W-:-:S11]  /*0290*/  ISETP.NE.AND P1, PT, R12, UR4, PT ;  /* 0x000000040c007c0c */ /* 0x001fd6000bf25270 */
[----:B-123--:R-:W-:Y:S05]  /*02a0*/  @P0 BRA `(.L_x_3) ;  /* 0x0000000800480947 */ /* 0x00efea0003800000 */
[----:B------:R-:W-:-:S04]  /*02b0*/  ISETP.NE.U32.AND P0, PT, R24, R22, PT ;  /* 0x000000161800720c */ /* 0x000fc80003f05070 */
[----:B------:R-:W-:-:S13]  /*02c0*/  ISETP.NE.AND.EX P0, PT, R25, R23, PT, P0 ;  /* 0x000000171900720c */ /* 0x000fda0003f05300 */
[----:B------:R-:W-:Y:S05]  /*02d0*/  @!P0 BRA `(.L_x_4) ;  /* 0x00000008001c8947 */ /* 0x000fea0003800000 */
[----:B------:R0:W-:Y:S01]  /*02e0*/  STL [R1+0x24], RZ ;  /* 0x000024ff01007387 */ /* 0x0001e20000100800 */
[--C-:B------:R-:W-:Y:S02]  /*02f0*/  IMAD.MOV.U32 R0, RZ, RZ, R22.reuse ;  /* 0x000000ffff007224 */ /* 0x100fe400078e0016 */
[----:B------:R-:W-:Y:S02]  /*0300*/  IMAD.MOV.U32 R4, RZ, RZ, R23 ;  /* 0x000000ffff047224 */ /* 0x000fe400078e0017 */
[----:B------:R-:W-:-:S07]  /*0310*/  IMAD.MOV.U32 R5, RZ, RZ, R22 ;  /* 0x000000ffff057224 */ /* 0x000fce00078e0016 */
.L_x_5:
[----:B------:R1:W2:Y:S01]  /*0320*/  LDL R13, [R5+0x4] ;  /* 0x00000400050d7983 */ /* 0x0002a20000100800 */
[C---:B------:R-:W-:Y:S01]  /*0330*/  IADD3 R15, P2, PT, R0.reuse, 0x8, RZ ;  /* 0x00000008000f7810 */ /* 0x040fe20007f5e0ff */
[----:B------:R-:W-:Y:S02]  /*0340*/  VIADD R14, R5, 0x4 ;  /* 0x00000004050e7836 */ /* 0x000fe40000000000 */
[----:B------:R1:W-:Y:S01]  /*0350*/  STL [R5+0x4], R10 ;  /* 0x0000040a05007387 */ /* 0x0003e20000100800 */
[----:B------:R-:W-:Y:S01]  /*0360*/  ISETP.NE.U32.AND P0, PT, R15, R24, PT ;  /* 0x000000180f00720c */ /* 0x000fe20003f05070 */
[----:B------:R-:W-:Y:S01]  /*0370*/  IMAD.X R15, RZ, RZ, R4, P2 ;  /* 0x000000ffff0f7224 */ /* 0x000fe200010e0604 */
[----:B------:R-:W-:-:S04]  /*0380*/  IADD3 R0, P2, PT, R0, 0x4, RZ ;  /* 0x0000000400007810 */ /* 0x000fc80007f5e0ff */
[----:B------:R-:W-:Y:S01]  /*0390*/  ISETP.NE.AND.EX P0, PT, R15, R25, PT, P0 ;  /* 0x000000190f00720c */ /* 0x000fe20003f05300 */
[----:B------:R-:W-:Y:S02]  /*03a0*/  IMAD.X R4, RZ, RZ, R4, P2 ;  /* 0x000000ffff047224 */ /* 0x000fe400010e0604 */
[----:B-1----:R-:W-:Y:S02]  /*03b0*/  IMAD.MOV.U32 R5, RZ, RZ, R14 ;  /* 0x000000ffff057224 */ /* 0x002fe400078e000e */
[----:B--2---:R-:W-:-:S08]  /*03c0*/  IMAD.IADD R10, R13, 0x1, R10 ;  /* 0x000000010d0a7824 */ /* 0x004fd000078e020a */
[----:B------:R-:W-:Y:S05]  /*03d0*/  @P0 BRA `(.L_x_5) ;  /* 0xfffffffc00d00947 */ /* 0x000fea000383ffff */
[----:B------:R1:W5:Y:S01]  /*03e0*/  LDL R13, [R1+0x24] ;  /* 0x00002400010d7983 */ /* 0x0003620000100800 */
[--C-:B------:R-:W-:Y:S02]  /*03f0*/  IMAD.MOV.U32 R4, RZ, RZ, R22.reuse ;  /* 0x000000ffff047224 */ /* 0x100fe400078e0016 */
[----:B------:R-:W-:Y:S01]  /*0400*/  IMAD.MOV.U32 R5, RZ, RZ, R23 ;  /* 0x000000ffff057224 */ /* 0x000fe200078e0017 */
[----:B------:R1:W-:Y:S01]  /*0410*/  STL [R1+0x24], RZ ;  /* 0x000024ff01007387 */ /* 0x0003e20000100800 */
[----:B------:R-:W-:-:S07]  /*0420*/  IMAD.MOV.U32 R0, RZ, RZ, R22 ;  /* 0x000000ffff007224 */ /* 0x000fce00078e0016 */
.L_x_6:
[----:B------:R2:W3:Y:S01]  /*0430*/  LDL R14, [R0+0x4] ;  /* 0x00000400000e7983 */ /* 0x0004e20000100800 */
[----:B------:R-:W-:-:S03]  /*0440*/  IADD3 R15, P2, PT, R4, 0x8, RZ ;  /* 0x00000008040f7810 */ /* 0x000fc60007f5e0ff */
[----:B-----5:R2:W-:Y:S01]  /*0450*/  STL [R0+0x4], R13 ;  /* 0x0000040d00007387 */ /* 0x0205e20000100800 */
[----:B------:R-:W-:Y:S01]  /*0460*/  ISETP.NE.U32.AND P0, PT, R15, R24, PT ;  /* 0x000000180f00720c */ /* 0x000fe20003f05070 */
[----:B------:R-:W-:Y:S01]  /*0470*/  IMAD.X R15, RZ, RZ, R5, P2 ;  /* 0x000000ffff0f7224 */ /* 0x000fe200010e0605 */
[----:B------:R-:W-:-:S04]  /*0480*/  IADD3 R4, P2, PT, R4, 0x4, RZ ;  /* 0x0000000404047810 */ /* 0x000fc80007f5e0ff */
[----:B------:R-:W-:Y:S01]  /*0490*/  ISETP.NE.AND.EX P0, PT, R15, R25, PT, P0 ;  /* 0x000000190f00720c */ /* 0x000fe20003f05300 */
[----:B------:R-:W-:Y:S02]  /*04a0*/  VIADD R15, R0, 0x4 ;  /* 0x00000004000f7836 */ /* 0x000fe40000000000 */
[----:B------:R-:W-:Y:S02]  /*04b0*/  IMAD.X R5, RZ, RZ, R5, P2 ;  /* 0x000000ffff057224 */ /* 0x000fe400010e0605 */
[----:B--2---:R-:W-:Y:S02]  /*04c0*/  IMAD.MOV.U32 R0, RZ, RZ, R15 ;  /* 0x000000ffff007224 */ /* 0x004fe400078e000f */
[----:B---3--:R-:W-:-:S06]  /*04d0*/  IMAD.IADD R13, R14, 0x1, R13 ;  /* 0x000000010e0d7824 */ /* 0x008fcc00078e020d */
[----:B------:R-:W-:Y:S05]  /*04e0*/  @P0 BRA `(.L_x_6) ;  /* 0xfffffffc00d00947 */ /* 0x000fea000383ffff */
[----:B------:R2:W5:Y:S01]  /*04f0*/  LDL R13, [R1+0x24] ;  /* 0x00002400010d7983 */ /* 0x0005620000100800 */
[--C-:B------:R-:W-:Y:S02]  /*0500*/  IMAD.MOV.U32 R4, RZ, RZ, R22.reuse ;  /* 0x000000ffff047224 */ /* 0x100fe400078e0016 */
[----:B------:R-:W-:Y:S01]  /*0510*/  IMAD.MOV.U32 R5, RZ, RZ, R23 ;  /* 0x000000ffff057224 */ /* 0x000fe200078e0017 */
[----:B------:R2:W-:Y:S01]  /*0520*/  STL [R1+0x24], RZ ;  /* 0x000024ff01007387 */ /* 0x0005e20000100800 */
[----:B------:R-:W-:-:S07]  /*0530*/  IMAD.MOV.U32 R0, RZ, RZ, R22 ;  /* 0x000000ffff007224 */ /* 0x000fce00078e0016 */
.L_x_7:
[----:B------:R3:W4:Y:S01]  /*0540*/  LDL R14, [R0+0x4] ;  /* 0x00000400000e7983 */ /* 0x0007220000100800 */
        /* <DEDUP_REMOVED lines=8> */
[----:B---3--:R-:W-:Y:S02]  /*05d0*/  IMAD.MOV.U32 R0, RZ, RZ, R15 ;  /* 0x000000ffff007224 */ /* 0x008fe400078e000f */
[----:B----4-:R-:W-:-:S06]  /*05e0*/  IMAD.IADD R13, R14, 0x1, R13 ;  /* 0x000000010e0d7824 */ /* 0x010fcc00078e020d */
[----:B------:R-:W-:Y:S05]  /*05f0*/  @P0 BRA `(.L_x_7) ;  /* 0xfffffffc00d00947 */ /* 0x000fea000383ffff */
[----:B------:R3:W5:Y:S01]  /*0600*/  LDL R13, [R1+0x24] ;  /* 0x00002400010d7983 */ /* 0x0007620000100800 */
[--C-:B------:R-:W-:Y:S02]  /*0610*/  IMAD.MOV.U32 R4, RZ, RZ, R22.reuse ;  /* 0x000000ffff047224 */ /* 0x100fe400078e0016 */
[----:B------:R-:W-:Y:S01]  /*0620*/  IMAD.MOV.U32 R5, RZ, RZ, R23 ;  /* 0x000000ffff057224 */ /* 0x000fe200078e0017 */
[----:B------:R3:W-:Y:S01]  /*0630*/  STL [R1+0x24], RZ ;  /* 0x000024ff01007387 */ /* 0x0007e20000100800 */
[----:B------:R-:W-:-:S07]  /*0640*/  IMAD.MOV.U32 R0, RZ, RZ, R22 ;  /* 0x000000ffff007224 */ /* 0x000fce00078e0016 */
.L_x_8:
[----:B------:R4:W2:Y:S01]  /*0650*/  LDL R14, [R0+0x4] ;  /* 0x00000400000e7983 */ /* 0x0008a20000100800 */
        /* <DEDUP_REMOVED lines=8> */
[----:B----4-:R-:W-:Y:S02]  /*06e0*/  IMAD.MOV.U32 R0, RZ, RZ, R15 ;  /* 0x000000ffff007224 */ /* 0x010fe400078e000f */
[----:B--2---:R-:W-:-:S06]  /*06f0*/  IMAD.IADD R13, R14, 0x1, R13 ;  /* 0x000000010e0d7824 */ /* 0x004fcc00078e020d */
[----:B------:R-:W-:Y:S05]  /*0700*/  @P0 BRA `(.L_x_8) ;  /* 0xfffffffc00d00947 */ /* 0x000fea000383ffff */
[----:B------:R2:W5:Y:S01]  /*0710*/  LDL R13, [R1+0x24] ;  /* 0x00002400010d7983 */ /* 0x0005620000100800 */
[--C-:B------:R-:W-:Y:S02]  /*0720*/  IMAD.MOV.U32 R4, RZ, RZ, R22.reuse ;  /* 0x000000ffff047224 */ /* 0x100fe400078e0016 */
[----:B------:R-:W-:Y:S01]  /*0730*/  IMAD.MOV.U32 R5, RZ, RZ, R23 ;  /* 0x000000ffff057224 */ /* 0x000fe200078e0017 */
[----:B------:R2:W-:Y:S01]  /*0740*/  STL [R1+0x24], RZ ;  /* 0x000024ff01007387 */ /* 0x0005e20000100800 */
[----:B------:R-:W-:-:S07]  /*0750*/  IMAD.MOV.U32 R0, RZ, RZ, R22 ;  /* 0x000000ffff007224 */ /* 0x000fce00078e0016 */
.L_x_9:
        /* <DEDUP_REMOVED lines=17> */
.L_x_10:
        /* <DEDUP_REMOVED lines=17> */
.L_x_11:
        /* <DEDUP_REMOVED lines=17> */
.L_x_12:
        /* <DEDUP_REMOVED lines=12> */
.L_x_4:
[----:B------:R-:W2:Y:S01]  /*0b50*/  LDC.64 R4, c[0x0][0x390] ;  /* 0x0000e400ff047b82 */ /* 0x000ea20000000a00 */
[----:B------:R-:W4:Y:S01]  /*0b60*/  LDCU UR4, c[0x0][0x398] ;  /* 0x00007300ff0477ac */ /* 0x000f220008000800 */
[----:B------:R-:W-:-:S04]  /*0b70*/  IMAD.IADD R13, R3, 0x1, R11 ;  /* 0x00000001030d7824 */ /* 0x000fc800078e020b */
[----:B----4-:R-:W-:-:S04]  /*0b80*/  IMAD R13, R13, UR4, R8 ;  /* 0x000000040d0d7c24 */ /* 0x010fc8000f8e0208 */
[----:B--2---:R-:W-:-:S06]  /*0b90*/  IMAD.WIDE R4, R13, 0x4, R4 ;  /* 0x000000040d047825 */ /* 0x004fcc00078e0204 */
[----:B------:R-:W2:Y:S01]  /*0ba0*/  LDG.E R5, desc[UR10][R4.64] ;  /* 0x0000000a04057981 */ /* 0x000ea2000c1e1900 */
[----:B------:R-:W-:-:S05]  /*0bb0*/  IMAD.WIDE R14, R11, 0x4, R6 ;  /* 0x000000040b0e7825 */ /* 0x000fca00078e0206 */
[----:B--2---:R2:W-:Y:S02]  /*0bc0*/  STG.E desc[UR10][R14.64], R5 ;  /* 0x000000050e007986 */ /* 0x0045e4000c10190a */
.L_x_3:
[----:B------:R-:W-:Y:S05]  /*0bd0*/  BSYNC.RECONVERGENT B0 ;  /* 0x0000000000007941 */ /* 0x000fea0003800200 */
.L_x_2:
[----:B------:R-:W-:Y:S05]  /*0be0*/  @P1 BRA `(.L_x_13) ;  /* 0xfffffff400941947 */ /* 0x000fea000383ffff */
[----:B------:R-:W-:Y:S05]  /*0bf0*/  EXIT ;  /* 0x000000000000794d */ /* 0x000fea0003800000 */
.L_x_1:
[C---:B------:R-:W-:Y:S01]  /*0c00*/  LOP3.LUT R5, R11.reuse, 0x7, RZ, 0xc0, !PT ;  /* 0x000000070b057812 */ /* 0x040fe200078ec0ff */
[----:B------:R-:W-:Y:S01]  /*0c10*/  IMAD.MOV.U32 R9, RZ, RZ, RZ ;  /* 0x000000ffff097224 */ /* 0x000fe200078e00ff */
[C---:B------:R-:W-:Y:S02]  /*0c20*/  LOP3.LUT R4, R11.reuse, 0xf, RZ, 0xc0, !PT ;  /* 0x0000000f0b047812 */ /* 0x040fe400078ec0ff */
[----:B------:R-:W-:Y:S01]  /*0c30*/  LOP3.LUT R6, R11, 0x3, RZ, 0xc0, !PT ;  /* 0x000000030b067812 */ /* 0x000fe200078ec0ff */
[----:B------:R-:W-:Y:S01]  /*0c40*/  VIADD R10, R5, 0xffffffff ;  /* 0xffffffff050a7836 */ /* 0x000fe20000000000 */
[C---:B------:R-:W-:Y:S02]  /*0c50*/  LOP3.LUT R7, R11.reuse, 0x7ffffff0, RZ, 0xc0, !PT ;  /* 0x7ffffff00b077812 */ /* 0x040fe400078ec0ff */
[----:B------:R-:W-:-:S07]  /*0c60*/  LOP3.LUT R8, R11, 0x7ffffff8, RZ, 0xc0, !PT ;  /* 0x7ffffff80b087812 */ /* 0x000fce00078ec0ff */
.L_x_36:
[----:B01----:R-:W0:Y:S01]  /*0c70*/  S2R R12, SR_TID.X ;  /* 0x00000000000c7919 */ /* 0x003e220000002100 */
[----:B------:R-:W-:Y:S01]  /*0c80*/  BSSY.RECONVERGENT B0, `(.L_x_14) ;  /* 0x0000279000007945 */ /* 0x000fe20003800200 */
[----:B0-----:R-:W-:-:S05]  /*0c90*/  IMAD R11, R9, 0x80, R12 ;  /* 0x00000080090b7824 */ /* 0x001fca00078e020c */
[----:B------:R-:W-:-:S13]  /*0ca0*/  ISETP.GE.AND P0, PT, R11, R2, PT ;  /* 0x000000020b00720c */ /* 0x000fda0003f06270 */
[----:B------:R-:W-:Y:S05]  /*0cb0*/  @P0 BRA `(.L_x_15) ;  /* 0x0000002400d40947 */ /* 0x000fea0003800000 */
[----:B------:R-:W0:Y:S01]  /*0cc0*/  LDCU UR4, c[0x0][0x398] ;  /* 0x00007300ff0477ac */ /* 0x000e220008000800 */
[----:B------:R-:W1:Y:S01]  /*0cd0*/  LDC.64 R20, c[0x0][0x390] ;  /* 0x0000e400ff147b82 */ /* 0x000e620000000a00 */
[----:B------:R-:W-:Y:S01]  /*0ce0*/  IMAD.IADD R11, R3, 0x1, R11 ;  /* 0x00000001030b7824 */ /* 0x000fe200078e020b */
[----:B0-----:R-:W-:-:S03]  /*0cf0*/  UISETP.NE.AND UP0, UPT, UR4, 0x1, UPT ;  /* 0x000000010400788c */ /* 0x001fc6000bf05270 */
[----:B------:R-:W-:-:S04]  /*0d00*/  IMAD R11, R11, UR4, RZ ;  /* 0x000000040b0b7c24 */ /* 0x000fc8000f8e02ff */
[----:B-1----:R-:W-:Y:S02]  /*0d10*/  IMAD.WIDE R20, R11, 0x4, R20 ;  /* 0x000000040b147825 */ /* 0x002fe400078e0214 */
[----:B------:R-:W-:Y:S05]  /*0d20*/  BRA.U UP0, `(.L_x_16) ;  /* 0x0000000500a87547 */ /* 0x000fea000b800000 */
[----:B------:R-:W2:Y:S01]  /*0d30*/  LDG.E R12, desc[UR10][R20.64] ;  /* 0x0000000a140c7981 */ /* 0x000ea2000c1e1900 */
[----:B------:R-:W-:Y:S01]  /*0d40*/  ISETP.NE.U32.AND P0, PT, R24, R22, PT ;  /* 0x000000161800720c */ /* 0x000fe20003f05070 */
[----:B------:R-:W-:-:S03]  /*0d50*/  IMAD.MOV.U32 R15, RZ, RZ, R24 ;  /* 0x000000ffff0f7224 */ /* 0x000fc600078e0018 */
[----:B------:R-:W-:Y:S01]  /*0d60*/  ISETP.NE.AND.EX P0, PT, R25, R23, PT, P0 ;  /* 0x000000171900720c */ /* 0x000fe20003f05300 */
[----:B--2---:R-:W0:Y:S02]  /*0d70*/  F2I.TRUNC.NTZ R17, R12 ;  /* 0x0000000c00117305 */ /* 0x004e24000020f100 */
[----:B0-----:R-:W-:-:S04]  /*0d80*/  LOP3.LUT R14, R17, 0x1, RZ, 0xc, !PT ;  /* 0x00000001110e7812 */ /* 0x001fc800078e0cff */
[----:B------:R-:W-:Y:S01]  /*0d90*/  SEL R16, R14, RZ, !P0 ;  /* 0x000000ff0e107207 */ /* 0x000fe20004000000 */
[----:B------:R0:W-:Y:S04]  /*0da0*/  STL [R1+0x24], R14 ;  /* 0x0000240e01007387 */ /* 0x0001e80000100800 */
[----:B------:R-:W2:Y:S04]  /*0db0*/  LDL R11, [R15+-0x4] ;  /* 0xfffffc000f0b7983 */ /* 0x000ea80000100800 */
[----:B------:R1:W-:Y:S04]  /*0dc0*/  STL [R1+0x24], R16 ;  /* 0x0000241001007387 */ /* 0x0003e80000100800 */
[----:B------:R-:W2:Y:S01]  /*0dd0*/  LDL R13, [R15+-0x4] ;  /* 0xfffffc000f0d7983 */ /* 0x000ea20000100800 */
[----:B------:R-:W-:-:S02]  /*0de0*/  LOP3.LUT P1, RZ, R17, 0x1, RZ, 0xc0, !PT ;  /* 0x0000000111ff7812 */ /* 0x000fc4000782c0ff */
[C---:B--2---:R-:W-:Y:S02]  /*0df0*/  IADD3 R11, PT, PT, -R16.reuse, R13, R11 ;  /* 0x0000000d100b7210 */ /* 0x044fe40007ffe10b */
[----:B------:R-:W-:Y:S02]  /*0e00*/  LOP3.LUT R13, RZ, R17, RZ, 0x33, !PT ;  /* 0x00000011ff0d7212 */ /* 0x000fe400078e33ff */
[----:B------:R-:W-:-:S04]  /*0e10*/  SEL R11, R16, R11, !P1 ;  /* 0x0000000b100b7207 */ /* 0x000fc80004800000 */
[----:B------:R-:W-:Y:S02]  /*0e20*/  ISETP.NE.AND P1, PT, R11, RZ, PT ;  /* 0x000000ff0b00720c */ /* 0x000fe40003f25270 */
[----:B------:R-:W-:-:S04]  /*0e30*/  SHF.R.U32.HI R11, RZ, 0x1, R13 ;  /* 0x00000001ff0b7819 */ /* 0x000fc8000001160d */
[----:B------:R-:W-:-:S04]  /*0e40*/  LOP3.LUT R18, R11, 0x1, RZ, 0xc0, !PT ;  /* 0x000000010b127812 */ /* 0x000fc800078ec0ff */
[----:B0-----:R-:W-:Y:S01]  /*0e50*/  SEL R14, R18, RZ, !P0 ;  /* 0x000000ff120e7207 */ /* 0x001fe20004000000 */
[----:B------:R0:W-:Y:S04]  /*0e60*/  STL [R1+0x24], R18 ;  /* 0x0000241201007387 */ /* 0x0001e80000100800 */
[----:B------:R-:W-:Y:S04]  /*0e70*/  @!P1 STL [R1], R12 ;  /* 0x0000000c01009387 */ /* 0x000fe80000100800 */
[----:B------:R-:W2:Y:S04]  /*0e80*/  LDL R11, [R15+-0x4] ;  /* 0xfffffc000f0b7983 */ /* 0x000ea80000100800 */
[----:B------:R3:W-:Y:S04]  /*0e90*/  STL [R1+0x24], R14 ;  /* 0x0000240e01007387 */ /* 0x0007e80000100800 */
[----:B------:R-:W2:Y:S01]  /*0ea0*/  LDL R13, [R15+-0x4] ;  /* 0xfffffc000f0d7983 */ /* 0x000ea20000100800 */
[----:B------:R-:W-:-:S02]  /*0eb0*/  LOP3.LUT P1, RZ, R17, 0x2, RZ, 0xc0, !PT ;  /* 0x0000000211ff7812 */ /* 0x000fc4000782c0ff */
[----:B--2---:R-:W-:-:S04]  /*0ec0*/  IADD3 R11, PT, PT, -R14, R13, R11 ;  /* 0x0000000d0e0b7210 */ /* 0x004fc80007ffe10b */
[----:B------:R-:W-:Y:S02]  /*0ed0*/  SEL R13, R14, R11, !P1 ;  /* 0x0000000b0e0d7207 */ /* 0x000fe40004800000 */
[----:B------:R-:W-:Y:S02]  /*0ee0*/  LOP3.LUT R11, RZ, R17, RZ, 0x33, !PT ;  /* 0x00000011ff0b7212 */ /* 0x000fe400078e33ff */
[----:B------:R-:W-:Y:S02]  /*0ef0*/  ISETP.NE.AND P1, PT, R13, RZ, PT ;  /* 0x000000ff0d00720c */ /* 0x000fe40003f25270 */
[----:B------:R-:W-:-:S04]  /*0f00*/  SHF.R.U32.HI R13, RZ, 0x2, R11 ;  /* 0x00000002ff0d7819 */ /* 0x000fc8000001160b */
[----:B-1----:R-:W-:-:S04]  /*0f10*/  LOP3.LUT R16, R13, 0x1, RZ, 0xc0, !PT ;  /* 0x000000010d107812 */ /* 0x002fc800078ec0ff */
[----:B0-----:R-:W-:Y:S01]  /*0f20*/  SEL R18, R16, RZ, !P0 ;  /* 0x000000ff10127207 */ /* 0x001fe20004000000 */
[----:B------:R0:W-:Y:S04]  /*0f30*/  STL [R1+0x24], R16 ;  /* 0x0000241001007387 */ /* 0x0001e80000100800 */
[----:B------:R-:W-:Y:S04]  /*0f40*/  @!P1 STL [R1], R12 ;  /* 0x0000000c01009387 */ /* 0x000fe80000100800 */
[----:B------:R-:W2:Y:S04]  /*0f50*/  LDL R13, [R15+-0x4] ;  /* 0xfffffc000f0d7983 */ /* 0x000ea80000100800 */
[----:B------:R1:W-:Y:S04]  /*0f60*/  STL [R1+0x24], R18 ;  /* 0x0000241201007387 */ /* 0x0003e80000100800 */
[----:B---3--:R-:W2:Y:S01]  /*0f70*/  LDL R14, [R15+-0x4] ;  /* 0xfffffc000f0e7983 */ /* 0x008ea20000100800 */
[----:B------:R-:W-:-:S02]  /*0f80*/  LOP3.LUT P1, RZ, R17, 0x4, RZ, 0xc0, !PT ;  /* 0x0000000411ff7812 */ /* 0x000fc4000782c0ff */
[----:B--2---:R-:W-:-:S04]  /*0f90*/  IADD3 R13, PT, PT, -R18, R14, R13 ;  /* 0x0000000e120d7210 */ /* 0x004fc80007ffe10d */
        /* <DEDUP_REMOVED lines=9> */
[----:B-1----:R-:W2:Y:S01]  /*1030*/  LDL R18, [R15+-0x4] ;  /* 0xfffffc000f127983 */ /* 0x002ea20000100800 */
        /* <DEDUP_REMOVED lines=32> */
[----:B------:R1:W-:Y:S04]  /*1240*/  @!P1 STL [R1], R12 ;  /* 0x0000000c01009387 */ /* 0x0003e80000100800 */
[----:B------:R-:W2:Y:S04]  /*1250*/  LDL R13, [R15+-0x4] ;  /* 0xfffffc000f0d7983 */ /* 0x000ea80000100800 */
[----:B------:R1:W-:Y:S04]  /*1260*/  STL [R1+0x24], R16 ;  /* 0x0000241001007387 */ /* 0x0003e80000100800 */
[----:B---3--:R-:W2:Y:S01]  /*1270*/  LDL R18, [R15+-0x4] ;  /* 0xfffffc000f127983 */ /* 0x008ea20000100800 */
[----:B------:R-:W-:-:S02]  /*1280*/  LOP3.LUT P1, RZ, R17, 0x40, RZ, 0xc0, !PT ;  /* 0x0000004011ff7812 */ /* 0x000fc4000782c0ff */
[----:B------:R-:W-:Y:S02]  /*1290*/  SHF.R.U32.HI R11, RZ, 0x7, R11 ;  /* 0x00000007ff0b7819 */ /* 0x000fe4000001160b */
[C---:B--2---:R-:W-:Y:S02]  /*12a0*/  IADD3 R13, PT, PT, -R16.reuse, R18, R13 ;  /* 0x00000012100d7210 */ /* 0x044fe40007ffe10d */
[----:B------:R-:W-:Y:S02]  /*12b0*/  LOP3.LUT R18, R11, 0x1, RZ, 0xc0, !PT ;  /* 0x000000010b127812 */ /* 0x000fe400078ec0ff */
[----:B------:R-:W-:Y:S02]  /*12c0*/  SEL R13, R16, R13, !P1 ;  /* 0x0000000d100d7207 */ /* 0x000fe40004800000 */
[----:B0-----:R-:W-:Y:S01]  /*12d0*/  SEL R14, R18, RZ, !P0 ;  /* 0x000000ff120e7207 */ /* 0x001fe20004000000 */
[----:B------:R1:W-:Y:S01]  /*12e0*/  STL [R1+0x24], R18 ;  /* 0x0000241201007387 */ /* 0x0003e20000100800 */
[----:B------:R-:W-:-:S13]  /*12f0*/  ISETP.NE.AND P1, PT, R13, RZ, PT ;  /* 0x000000ff0d00720c */ /* 0x000fda0003f25270 */
[----:B------:R1:W-:Y:S04]  /*1300*/  @!P1 STL [R1], R12 ;  /* 0x0000000c01009387 */ /* 0x0003e80000100800 */
[----:B------:R-:W2:Y:S04]  /*1310*/  LDL R11, [R15+-0x4] ;  /* 0xfffffc000f0b7983 */ /* 0x000ea80000100800 */
[----:B------:R1:W-:Y:S04]  /*1320*/  STL [R1+0x24], R14 ;  /* 0x0000240e01007387 */ /* 0x0003e80000100800 */
[----:B------:R-:W2:Y:S01]  /*1330*/  LDL R13, [R15+-0x4] ;  /* 0xfffffc000f0d7983 */ /* 0x000ea20000100800 */
[----:B------:R-:W-:-:S03]  /*1340*/  LOP3.LUT P0, RZ, R17, 0x80, RZ, 0xc0, !PT ;  /* 0x0000008011ff7812 */ /* 0x000fc6000780c0ff */
[----:B------:R1:W-:Y:S04]  /*1350*/  STG.E desc[UR10][R20.64], R12 ;  /* 0x0000000c14007986 */ /* 0x0003e8000c10190a */
[----:B------:R1:W-:Y:S04]  /*1360*/  STG.E desc[UR10][R20.64], R12 ;  /* 0x0000000c14007986 */ /* 0x0003e8000c10190a */
[----:B------:R1:W-:Y:S01]  /*1370*/  STG.E desc[UR10][R20.64], R12 ;  /* 0x0000000c14007986 */ /* 0x0003e2000c10190a */
[----:B--2---:R-:W-:-:S04]  /*1380*/  IADD3 R11, PT, PT, -R14, R13, R11 ;  /* 0x0000000d0e0b7210 */ /* 0x004fc80007ffe10b */
[----:B------:R-:W-:-:S04]  /*1390*/  SEL R11, R14, R11, !P0 ;  /* 0x0000000b0e0b7207 */ /* 0x000fc80004000000 */
[----:B------:R-:W-:-:S13]  /*13a0*/  ISETP.NE.AND P0, PT, R11, RZ, PT ;  /* 0x000000ff0b00720c */ /* 0x000fda0003f05270 */
[----:B------:R1:W-:Y:S01]  /*13b0*/  @!P0 STL [R1], R12 ;  /* 0x0000000c01008387 */ /* 0x0003e20000100800 */
[----:B------:R-:W-:Y:S05]  /*13c0*/  BRA `(.L_x_17) ;  /* 0x0000001c00bc7947 */ /* 0x000fea0003800000 */
.L_x_16:
[----:B------:R-:W-:-:S05]  /*13d0*/  UMOV UR4, URZ ;  /* 0x000000ff00047c82 */ /* 0x000fca0008000000 */
.L_x_35:
[----:B0-----:R-:W0:Y:S01]  /*13e0*/  LDCU UR5, c[0x0][0x398] ;  /* 0x00007300ff0577ac */ /* 0x001e220008000800 */
[----:B---3--:R-:W-:Y:S01]  /*13f0*/  IMAD.MOV.U32 R11, RZ, RZ, RZ ;  /* 0x000000ffff0b7224 */ /* 0x008fe200078e00ff */
[----:B0-----:R-:W-:-:S04]  /*1400*/  UIADD3 UR6, UPT, UPT, UR5, -0x1, URZ ;  /* 0xffffffff05067890 */ /* 0x001fc8000fffe0ff */
[----:B------:R-:W-:-:S09]  /*1410*/  UISETP.GE.U32.AND UP0, UPT, UR6, 0xf, UPT ;  /* 0x0000000f0600788c */ /* 0x000fd2000bf06070 */
[----:B-12-4-:R-:W-:Y:S05]  /*1420*/  BRA.U !UP0, `(.L_x_18) ;  /* 0x0000000508807547 */ /* 0x016fea000b800000 */
[----:B------:R-:W-:-:S07]  /*1430*/  IMAD.MOV.U32 R16, RZ, RZ, RZ ;  /* 0x000000ffff107224 */ /* 0x000fce00078e00ff */
.L_x_19:
[----:B0-----:R-:W-:-:S05]  /*1440*/  IMAD.WIDE.U32 R18, R16, 0x4, R20 ;  /* 0x0000000410127825 */ /* 0x001fca00078e0014 */
[----:B------:R-:W2:Y:S04]  /*1450*/  LDG.E R26, desc[UR10][R18.64+0x10] ;  /* 0x0000100a121a7981 */ /* 0x000ea8000c1e1900 */
[----:B------:R-:W3:Y:S04]  /*1460*/  LDG.E R13, desc[UR10][R18.64+0x8] ;  /* 0x0000080a120d7981 */ /* 0x000ee8000c1e1900 */
[----:B------:R-:W4:Y:S04]  /*1470*/  LDG.E R15, desc[UR10][R18.64+0xc] ;  /* 0x00000c0a120f7981 */ /* 0x000f28000c1e1900 */
[----:B------:R-:W5:Y:S04]  /*1480*/  LDG.E R11, desc[UR10][R18.64+0x4] ;  /* 0x0000040a120b7981 */ /* 0x000f68000c1e1900 */
[----:B------:R-:W5:Y:S04]  /*1490*/  LDG.E R27, desc[UR10][R18.64+0x14] ;  /* 0x0000140a121b7981 */ /* 0x000f68000c1e1900 */
[----:B------:R-:W5:Y:S01]  /*14a0*/  LDG.E R29, desc[UR10][R18.64+0x24] ;  /* 0x0000240a121d7981 */ /* 0x000f62000c1e1900 */
[----:B--2---:R-:W0:Y:S08]  /*14b0*/  F2I.TRUNC.NTZ R26, R26 ;  /* 0x0000001a001a7305 */ /* 0x004e30000020f100 */
[----:B---3--:R-:W1:Y:S08]  /*14c0*/  F2I.TRUNC.NTZ R13, R13 ;  /* 0x0000000d000d7305 */ /* 0x008e70000020f100 */
[----:B----4-:R-:W2:Y:S08]  /*14d0*/  F2I.TRUNC.NTZ R15, R15 ;  /* 0x0000000f000f7305 */ /* 0x010eb0000020f100 */
[----:B-----5:R-:W3:Y:S01]  /*14e0*/  F2I.TRUNC.NTZ R11, R11 ;  /* 0x0000000b000b7305 */ /* 0x020ee2000020f100 */
[----:B0-----:R-:W-:-:S02]  /*14f0*/  LOP3.LUT R28, RZ, R26, RZ, 0x33, !PT ;  /* 0x0000001aff1c7212 */ /* 0x001fc400078e33ff */
[----:B-1----:R-:W-:Y:S01]  /*1500*/  LOP3.LUT R14, RZ, R13, RZ, 0x33, !PT ;  /* 0x0000000dff0e7212 */ /* 0x002fe200078e33ff */
[----:B------:R-:W4:Y:S01]  /*1510*/  LDG.E R26, desc[UR10][R18.64+0x20] ;  /* 0x0000200a121a7981 */ /* 0x000f22000c1e1900 */
[----:B--2---:R-:W-:Y:S02]  /*1520*/  LOP3.LUT R17, RZ, R15, RZ, 0x33, !PT ;  /* 0x0000000fff117212 */ /* 0x004fe400078e33ff */
[----:B------:R-:W-:Y:S02]  /*1530*/  SHF.R.U32.HI R14, RZ, UR4, R14 ;  /* 0x00000004ff0e7c19 */ /* 0x000fe4000801160e */
[----:B------:R-:W-:Y:S02]  /*1540*/  SHF.R.U32.HI R17, RZ, UR4, R17 ;  /* 0x00000004ff117c19 */ /* 0x000fe40008011611 */
[----:B---3--:R-:W-:Y:S02]  /*1550*/  LOP3.LUT R12, RZ, R11, RZ, 0x33, !PT ;  /* 0x0000000bff0c7212 */ /* 0x008fe400078e33ff */
[----:B------:R-:W-:-:S02]  /*1560*/  SHF.R.U32.HI R11, RZ, UR4, R28 ;  /* 0x00000004ff0b7c19 */ /* 0x000fc4000801161c */
[----:B------:R-:W2:Y:S01]  /*1570*/  LDG.E R28, desc[UR10][R18.64+0x18] ;  /* 0x0000180a121c7981 */ /* 0x000ea2000c1e1900 */
[----:B------:R-:W-:Y:S02]  /*1580*/  LOP3.LUT R13, R14, 0x1, RZ, 0xc0, !PT ;  /* 0x000000010e0d7812 */ /* 0x000fe400078ec0ff */
[----:B------:R-:W-:Y:S02]  /*1590*/  LOP3.LUT R14, R17, 0x1, RZ, 0xc0, !PT ;  /* 0x00000001110e7812 */ /* 0x000fe400078ec0ff */
[----:B------:R-:W3:Y:S01]  /*15a0*/  LDG.E R17, desc[UR10][R18.64+0x1c] ;  /* 0x00001c0a12117981 */ /* 0x000ee2000c1e1900 */
[----:B------:R-:W-:Y:S01]  /*15b0*/  LOP3.LUT R15, R11, 0x1, RZ, 0xc0, !PT ;  /* 0x000000010b0f7812 */ /* 0x000fe200078ec0ff */
[----:B------:R-:W-:-:S05]  /*15c0*/  IMAD R11, R16, 0x4, R0 ;  /* 0x00000004100b7824 */ /* 0x000fca00078e0200 */
[----:B------:R0:W-:Y:S04]  /*15d0*/  STL.64 [R11+0x30], R14 ;  /* 0x0000300e0b007387 */ /* 0x0001e80000100a00 */
[----:B0-----:R-:W5:Y:S01]  /*15e0*/  LDG.E R14, desc[UR10][R18.64+0x28] ;  /* 0x0000280a120e7981 */ /* 0x001f62000c1e1900 */
[----:B------:R-:W0:Y:S01]  /*15f0*/  F2I.TRUNC.NTZ R27, R27 ;  /* 0x0000001b001b7305 */ /* 0x000e22000020f100 */
[----:B------:R-:W-:-:S04]  /*1600*/  SHF.R.U32.HI R12, RZ, UR4, R12 ;  /* 0x00000004ff0c7c19 */ /* 0x000fc8000801160c */
[----:B------:R-:W-:-:S03]  /*1610*/  LOP3.LUT R12, R12, 0x1, RZ, 0xc0, !PT ;  /* 0x000000010c0c7812 */ /* 0x000fc600078ec0ff */
[----:B------:R-:W1:Y:S02]  /*1620*/  F2I.TRUNC.NTZ R29, R29 ;  /* 0x0000001d001d7305 */ /* 0x000e64000020f100 */
[----:B------:R0:W-:Y:S02]  /*1630*/  STL.64 [R11+0x28], R12 ;  /* 0x0000280c0b007387 */ /* 0x0001e40000100a00 */
[----:B0-----:R-:W-:Y:S02]  /*1640*/  LOP3.LUT R12, RZ, R27, RZ, 0x33, !PT ;  /* 0x0000001bff0c7212 */ /* 0x001fe400078e33ff */
[----:B-1----:R-:W-:Y:S01]  /*1650*/  LOP3.LUT R29, RZ, R29, RZ, 0x33, !PT ;  /* 0x0000001dff1d7212 */ /* 0x002fe200078e33ff */
[----:B------:R-:W5:Y:S01]  /*1660*/  LDG.E R27, desc[UR10][R18.64+0x30] ;  /* 0x0000300a121b7981 */ /* 0x000f62000c1e1900 */
[----:B------:R-:W-:-:S04]  /*1670*/  SHF.R.U32.HI R12, RZ, UR4, R12 ;  /* 0x00000004ff0c7c19 */ /* 0x000fc8000801160c */
[----:B------:R-:W-:Y:S01]  /*1680*/  LOP3.LUT R12, R12, 0x1, RZ, 0xc0, !PT ;  /* 0x000000010c0c7812 */ /* 0x000fe200078ec0ff */
[----:B----4-:R-:W0:Y:S08]  /*1690*/  F2I.TRUNC.NTZ R26, R26 ;  /* 0x0000001a001a7305 */ /* 0x010e30000020f100 */
[----:B--2---:R-:W1:Y:S08]  /*16a0*/  F2I.TRUNC.NTZ R28, R28 ;  /* 0x0000001c001c7305 */ /* 0x004e70000020f100 */
[----:B---3--:R-:W2:Y:S01]  /*16b0*/  F2I.TRUNC.NTZ R17, R17 ;  /* 0x0000001100117305 */ /* 0x008ea2000020f100 */
[----:B0-----:R-:W-:-:S02]  /*16c0*/  LOP3.LUT R26, RZ, R26, RZ, 0x33, !PT ;  /* 0x0000001aff1a7212 */ /* 0x001fc400078e33ff */
[----:B-1----:R-:W-:Y:S02]  /*16d0*/  LOP3.LUT R13, RZ, R28, RZ, 0x33, !PT ;  /* 0x0000001cff0d7212 */ /* 0x002fe400078e33ff */
[----:B------:R-:W-:Y:S01]  /*16e0*/  SHF.R.U32.HI R26, RZ, UR4, R26 ;  /* 0x00000004ff1a7c19 */ /* 0x000fe2000801161a */
[----:B------:R-:W3:Y:S01]  /*16f0*/  LDG.E R28, desc[UR10][R18.64+0x34] ;  /* 0x0000340a121c7981 */ /* 0x000ee2000c1e1900 */
[----:B------:R-:W-:Y:S01]  /*1700*/  SHF.R.U32.HI R13, RZ, UR4, R13 ;  /* 0x00000004ff0d7c19 */ /* 0x000fe2000801160d */
[----:B-----5:R-:W0:Y:S01]  /*1710*/  F2I.TRUNC.NTZ R14, R14 ;  /* 0x0000000e000e7305 */ /* 0x020e22000020f100 */
[----:B--2---:R-:W-:Y:S02]  /*1720*/  LOP3.LUT R17, RZ, R17, RZ, 0x33, !PT ;  /* 0x00000011ff117212 */ /* 0x004fe400078e33ff */
[----:B------:R-:W-:Y:S02]  /*1730*/  LOP3.LUT R13, R13, 0x1, RZ, 0xc0, !PT ;  /* 0x000000010d0d7812 */ /* 0x000fe400078ec0ff */
[----:B------:R-:W-:-:S03]  /*1740*/  SHF.R.U32.HI R17, RZ, UR4, R17 ;  /* 0x00000004ff117c19 */ /* 0x000fc60008011611 */
[----:B------:R1:W-:Y:S01]  /*1750*/  STL.64 [R11+0x38], R12 ;  /* 0x0000380c0b007387 */ /* 0x0003e20000100a00 */
[----:B0-----:R-:W-:Y:S02]  /*1760*/  LOP3.LUT R15, RZ, R14, RZ, 0x33, !PT ;  /* 0x0000000eff0f7212 */ /* 0x001fe400078e33ff */
[----:B-1----:R-:W-:Y:S02]  /*1770*/  LOP3.LUT R12, R17, 0x1, RZ, 0xc0, !PT ;  /* 0x00000001110c7812 */ /* 0x002fe400078ec0ff */
[----:B------:R-:W-:Y:S01]  /*1780*/  LOP3.LUT R13, R26, 0x1, RZ, 0xc0, !PT ;  /* 0x000000011a0d7812 */ /* 0x000fe200078ec0ff */
[----:B------:R-:W2:Y:S01]  /*1790*/  LDG.E R17, desc[UR10][R18.64] ;  /* 0x0000000a12117981 */ /* 0x000ea2000c1e1900 */
[----:B------:R-:W-:-:S03]  /*17a0*/  SHF.R.U32.HI R14, RZ, UR4, R29 ;  /* 0x00000004ff0e7c19 */ /* 0x000fc6000801161d */
[----:B------:R-:W4:Y:S04]  /*17b0*/  LDG.E R26, desc[UR10][R18.64+0x2c] ;  /* 0x00002c0a121a7981 */ /* 0x000f28000c1e1900 */
[----:B------:R0:W-:Y:S04]  /*17c0*/  STL.64 [R11+0x40], R12 ;  /* 0x0000400c0b007387 */ /* 0x0001e80000100a00 */
[----:B------:R-:W5:Y:S04]  /*17d0*/  LDG.E R29, desc[UR10][R18.64+0x38] ;  /* 0x0000380a121d7981 */ /* 0x000f68000c1e1900 */
[----:B0-----:R-:W5:Y:S01]  /*17e0*/  LDG.E R12, desc[UR10][R18.64+0x3c] ;  /* 0x00003c0a120c7981 */ /* 0x001f62000c1e1900 */
[----:B------:R-:W0:Y:S01]  /*17f0*/  F2I.TRUNC.NTZ R27, R27 ;  /* 0x0000001b001b7305 */ /* 0x000e22000020f100 */
[----:B------:R-:W-:-:S02]  /*1800*/  SHF.R.U32.HI R15, RZ, UR4, R15 ;  /* 0x00000004ff0f7c19 */ /* 0x000fc4000801160f */
[----:B------:R-:W-:Y:S02]  /*1810*/  LOP3.LUT R14, R14, 0x1, RZ, 0xc0, !PT ;  /* 0x000000010e0e7812 */ /* 0x000fe400078ec0ff */
[----:B------:R-:W-:-:S05]  /*1820*/  LOP3.LUT R15, R15, 0x1, RZ, 0xc0, !PT ;  /* 0x000000010f0f7812 */ /* 0x000fca00078ec0ff */
[----:B------:R0:W-:Y:S02]  /*1830*/  STL.64 [R11+0x48], R14 ;  /* 0x0000480e0b007387 */ /* 0x0001e40000100a00 */
[----:B0-----:R-:W-:-:S04]  /*1840*/  LOP3.LUT R14, RZ, R27, RZ, 0x33, !PT ;  /* 0x0000001bff0e7212 */ /* 0x001fc800078e33ff */
[----:B------:R-:W-:Y:S01]  /*1850*/  SHF.R.U32.HI R14, RZ, UR4, R14 ;  /* 0x00000004ff0e7c19 */ /* 0x000fe2000801160e */
[----:B------:R-:W-:-:S05]  /*1860*/  VIADD R16, R16, 0x10 ;  /* 0x0000001010107836 */ /* 0x000fca0000000000 */
[----:B------:R-:W-:Y:S01]  /*1870*/  ISETP.NE.AND P0, PT, R16, R7, PT ;  /* 0x000000071000720c */ /* 0x000fe20003f05270 */
[----:B---3--:R-:W0:Y:S02]  /*1880*/  F2I.TRUNC.NTZ R28, R28 ;  /* 0x0000001c001c7305 */ /* 0x008e24000020f100 */
[----:B0-----:R-:W-:-:S06]  /*1890*/  LOP3.LUT R15, RZ, R28, RZ, 0x33, !PT ;  /* 0x0000001cff0f7212 */ /* 0x001fcc00078e33ff */
[----:B--2---:R-:W-:Y:S08]  /*18a0*/  F2I.TRUNC.NTZ R17, R17 ;  /* 0x0000001100117305 */ /* 0x004ff0000020f100 */
[----:B----4-:R-:W0:Y:S08]  /*18b0*/  F2I.TRUNC.NTZ R26, R26 ;  /* 0x0000001a001a7305 */ /* 0x010e30000020f100 */
[----:B-----5:R-:W1:Y:S08]  /*18c0*/  F2I.TRUNC.NTZ R29, R29 ;  /* 0x0000001d001d7305 */ /* 0x020e70000020f100 */
[----:B------:R2:W3:Y:S01]  /*18d0*/  F2I.TRUNC.NTZ R18, R12 ;  /* 0x0000000c00127305 */ /* 0x0004e2000020f100 */
[----:B0-----:R-:W-:-:S02]  /*18e0*/  LOP3.LUT R13, RZ, R26, RZ, 0x33, !PT ;  /* 0x0000001aff0d7212 */ /* 0x001fc400078e33ff */
[----:B------:R-:W-:Y:S02]  /*18f0*/  SHF.R.U32.HI R15, RZ, UR4, R15 ;  /* 0x00000004ff0f7c19 */ /* 0x000fe4000801160f */
[----:B------:R-:W-:Y:S02]  /*1900*/  SHF.R.U32.HI R13, RZ, UR4, R13 ;  /* 0x00000004ff0d7c19 */ /* 0x000fe4000801160d */
[----:B-1----:R-:W-:Y:S02]  /*1910*/  LOP3.LUT R29, RZ, R29, RZ, 0x33, !PT ;  /* 0x0000001dff1d7212 */ /* 0x002fe400078e33ff */
[----:B--2---:R-:W-:Y:S02]  /*1920*/  LOP3.LUT R12, RZ, R17, RZ, 0x33, !PT ;  /* 0x00000011ff0c7212 */ /* 0x004fe400078e33ff */
[----:B------:R-:W-:Y:S02]  /*1930*/  SHF.R.U32.HI R29, RZ, UR4, R29 ;  /* 0x00000004ff1d7c19 */ /* 0x000fe4000801161d */
[----:B---3--:R-:W-:-:S02]  /*1940*/  LOP3.LUT R18, RZ, R18, RZ, 0x33, !PT ;  /* 0x00000012ff127212 */ /* 0x008fc400078e33ff */
[----:B------:R-:W-:Y:S02]  /*1950*/  SHF.R.U32.HI R17, RZ, UR4, R12 ;  /* 0x00000004ff117c19 */ /* 0x000fe4000801160c */
[----:B------:R-:W-:Y:S02]  /*1960*/  SHF.R.U32.HI R19, RZ, UR4, R18 ;  /* 0x00000004ff137c19 */ /* 0x000fe40008011612 */
[----:B------:R-:W-:Y:S02]  /*1970*/  LOP3.LUT R12, R13, 0x1, RZ, 0xc0, !PT ;  /* 0x000000010d0c7812 */ /* 0x000fe400078ec0ff */
[----:B------:R-:W-:Y:S02]  /*1980*/  LOP3.LUT R13, R14, 0x1, RZ, 0xc0, !PT ;  /* 0x000000010e0d7812 */ /* 0x000fe400078ec0ff */
[----:B------:R-:W-:Y:S02]  /*1990*/  LOP3.LUT R14, R15, 0x1, RZ, 0xc0, !PT ;  /* 0x000000010f0e7812 */ /* 0x000fe400078ec0ff */
[----:B------:R-:W-:-:S02]  /*19a0*/  LOP3.LUT R15, R29, 0x1, RZ, 0xc0, !PT ;  /* 0x000000011d0f7812 */ /* 0x000fc400078ec0ff */
[----:B------:R-:W-:Y:S02]  /*19b0*/  LOP3.LUT R18, R17, 0x1, RZ, 0xc0, !PT ;  /* 0x0000000111127812 */ /* 0x000fe400078ec0ff */
[----:B------:R-:W-:Y:S01]  /*19c0*/  LOP3.LUT R26, R19, 0x1, RZ, 0xc0, !PT ;  /* 0x00000001131a7812 */ /* 0x000fe200078ec0ff */
[----:B------:R0:W-:Y:S04]  /*19d0*/  STL.64 [R11+0x50], R12 ;  /* 0x0000500c0b007387 */ /* 0x0001e80000100a00 */
[----:B------:R0:W-:Y:S04]  /*19e0*/  STL.64 [R11+0x58], R14 ;  /* 0x0000580e0b007387 */ /* 0x0001e80000100a00 */
[----:B------:R0:W-:Y:S04]  /*19f0*/  STL [R11+0x24], R18 ;  /* 0x000024120b007387 */ /* 0x0001e80000100800 */
[----:B------:R0:W-:Y:S01]  /*1a00*/  STL [R11+0x60], R26 ;  /* 0x0000601a0b007387 */ /* 0x0001e20000100800 */
[----:B------:R-:W-:Y:S05]  /*1a10*/  @P0 BRA `(.L_x_19) ;  /* 0xfffffff800880947 */ /* 0x000fea000383ffff */
[----:B0-----:R-:W-:-:S07]  /*1a20*/  IMAD.MOV.U32 R11, RZ, RZ, R7 ;  /* 0x000000ffff0b7224 */ /* 0x001fce00078e0007 */
.L_x_18:
[----:B------:R-:W-:-:S13]  /*1a30*/  ISETP.NE.AND P1, PT, R4, RZ, PT ;  /* 0x000000ff0400720c */ /* 0x000fda0003f25270 */
[----:B------:R-:W-:Y:S05]  /*1a40*/  @!P1 BRA `(.L_x_20) ;  /* 0x0000000400a89947 */ /* 0x000fea0003800000 */
[----:B------:R-:W-:Y:S01]  /*1a50*/  VIADD R12, R4, 0xffffffff ;  /* 0xffffffff040c7836 */ /* 0x000fe20000000000 */
[----:B------:R-:W-:-:S04]  /*1a60*/  ISETP.NE.AND P2, PT, R5, RZ, PT ;  /* 0x000000ff0500720c */ /* 0x000fc80003f45270 */
[----:B------:R-:W-:-:S13]  /*1a70*/  ISETP.GE.U32.AND P0, PT, R12, 0x7, PT ;  /* 0x000000070c00780c */ /* 0x000fda0003f06070 */
[----:B------:R-:W-:Y:S05]  /*1a80*/  @!P0 BRA `(.L_x_21) ;  /* 0x0000000000c08947 */ /* 0x000fea0003800000 */
[----:B------:R-:W-:-:S05]  /*1a90*/  IMAD.WIDE.U32 R14, R11, 0x4, R20 ;  /* 0x000000040b0e7825 */ /* 0x000fca00078e0014 */
[----:B------:R-:W2:Y:S04]  /*1aa0*/  LDG.E R17, desc[UR10][R14.64+0x4] ;  /* 0x0000040a0e117981 */ /* 0x000ea8000c1e1900 */
[----:B------:R-:W3:Y:S01]  /*1ab0*/  LDG.E R18, desc[UR10][R14.64+0x8] ;  /* 0x0000080a0e127981 */ /* 0x000ee2000c1e1900 */
[----:B------:R-:W-:-:S03]  /*1ac0*/  IMAD R16, R11, 0x4, R0 ;  /* 0x000000040b107824 */ /* 0x000fc600078e0200 */
[----:B------:R-:W4:Y:S04]  /*1ad0*/  LDG.E R19, desc[UR10][R14.64+0xc] ;  /* 0x00000c0a0e137981 */ /* 0x000f28000c1e1900 */
[----:B------:R-:W5:Y:S04]  /*1ae0*/  LDG.E R26, desc[UR10][R14.64+0x10] ;  /* 0x0000100a0e1a7981 */ /* 0x000f68000c1e1900 */
[----:B------:R-:W5:Y:S04]  /*1af0*/  LDG.E R27, desc[UR10][R14.64+0x14] ;  /* 0x0000140a0e1b7981 */ /* 0x000f68000c1e1900 */
[----:B------:R-:W5:Y:S04]  /*1b00*/  LDG.E R29, desc[UR10][R14.64+0x18] ;  /* 0x0000180a0e1d7981 */ /* 0x000f68000c1e1900 */
[----:B------:R-:W5:Y:S01]  /*1b10*/  LDG.E R28, desc[UR10][R14.64+0x1c] ;  /* 0x00001c0a0e1c7981 */ /* 0x000f62000c1e1900 */
[----:B--2---:R-:W0:Y:S08]  /*1b20*/  F2I.TRUNC.NTZ R17, R17 ;  /* 0x0000001100117305 */ /* 0x004e30000020f100 */
[----:B---3--:R-:W1:Y:S01]  /*1b30*/  F2I.TRUNC.NTZ R18, R18 ;  /* 0x0000001200127305 */ /* 0x008e62000020f100 */
[----:B0-----:R-:W-:-:S02]  /*1b40*/  LOP3.LUT R12, RZ, R17, RZ, 0x33, !PT ;  /* 0x00000011ff0c7212 */ /* 0x001fc400078e33ff */
[----:B------:R0:W2:Y:S05]  /*1b50*/  LDG.E R17, desc[UR10][R14.64] ;  /* 0x0000000a0e117981 */ /* 0x0000aa000c1e1900 */
[----:B----4-:R-:W-:Y:S01]  /*1b60*/  F2I.TRUNC.NTZ R19, R19 ;  /* 0x0000001300137305 */ /* 0x010fe2000020f100 */
[----:B------:R-:W-:Y:S02]  /*1b70*/  SHF.R.U32.HI R12, RZ, UR4, R12 ;  /* 0x00000004ff0c7c19 */ /* 0x000fe4000801160c */
[----:B-1----:R-:W-:Y:S02]  /*1b80*/  LOP3.LUT R13, RZ, R18, RZ, 0x33, !PT ;  /* 0x00000012ff0d7212 */ /* 0x002fe400078e33ff */
[----:B------:R-:W-:-:S03]  /*1b90*/  LOP3.LUT R12, R12, 0x1, RZ, 0xc0, !PT ;  /* 0x000000010c0c7812 */ /* 0x000fc600078ec0ff */
[----:B-----5:R-:W1:Y:S01]  /*1ba0*/  F2I.TRUNC.NTZ R26, R26 ;  /* 0x0000001a001a7305 */ /* 0x020e62000020f100 */
[----:B------:R-:W-:-:S04]  /*1bb0*/  SHF.R.U32.HI R13, RZ, UR4, R13 ;  /* 0x00000004ff0d7c19 */ /* 0x000fc8000801160d */
[----:B------:R-:W-:-:S03]  /*1bc0*/  LOP3.LUT R13, R13, 0x1, RZ, 0xc0, !PT ;  /* 0x000000010d0d7812 */ /* 0x000fc600078ec0ff */
[----:B------:R-:W-:Y:S08]  /*1bd0*/  F2I.TRUNC.NTZ R27, R27 ;  /* 0x0000001b001b7305 */ /* 0x000ff0000020f100 */
[----:B------:R-:W3:Y:S08]  /*1be0*/  F2I.TRUNC.NTZ R29, R29 ;  /* 0x0000001d001d7305 */ /* 0x000ef0000020f100 */
[----:B0-----:R0:W4:Y:S01]  /*1bf0*/  F2I.TRUNC.NTZ R14, R28 ;  /* 0x0000001c000e7305 */ /* 0x001122000020f100 */
[----:B------:R5:W-:Y:S01]  /*1c00*/  STL.64 [R16+0x28], R12 ;  /* 0x0000280c10007387 */ /* 0x000be20000100a00 */
[----:B-1----:R-:W-:-:S02]  /*1c10*/  LOP3.LUT R18, RZ, R26, RZ, 0x33, !PT ;  /* 0x0000001aff127212 */ /* 0x002fc400078e33ff */
[----:B---3--:R-:W-:Y:S02]  /*1c20*/  LOP3.LUT R29, RZ, R29, RZ, 0x33, !PT ;  /* 0x0000001dff1d7212 */ /* 0x008fe400078e33ff */
[----:B0-----:R-:W-:Y:S02]  /*1c30*/  LOP3.LUT R28, RZ, R27, RZ, 0x33, !PT ;  /* 0x0000001bff1c7212 */ /* 0x001fe400078e33ff */
[----:B-----5:R-:W-:Y:S02]  /*1c40*/  LOP3.LUT R13, RZ, R19, RZ, 0x33, !PT ;  /* 0x00000013ff0d7212 */ /* 0x020fe400078e33ff */
[----:B----4-:R-:W-:Y:S02]  /*1c50*/  LOP3.LUT R19, RZ, R14, RZ, 0x33, !PT ;  /* 0x0000000eff137212 */ /* 0x010fe400078e33ff */
[----:B------:R-:W-:Y:S02]  /*1c60*/  SHF.R.U32.HI R13, RZ, UR4, R13 ;  /* 0x00000004ff0d7c19 */ /* 0x000fe4000801160d */
[----:B------:R-:W-:-:S02]  /*1c70*/  SHF.R.U32.HI R18, RZ, UR4, R18 ;  /* 0x00000004ff127c19 */ /* 0x000fc40008011612 */
[----:B------:R-:W-:Y:S02]  /*1c80*/  SHF.R.U32.HI R14, RZ, UR4, R28 ;  /* 0x00000004ff0e7c19 */ /* 0x000fe4000801161c */
[----:B------:R-:W-:Y:S02]  /*1c90*/  SHF.R.U32.HI R15, RZ, UR4, R29 ;  /* 0x00000004ff0f7c19 */ /* 0x000fe4000801161d */
[----:B------:R-:W-:Y:S02]  /*1ca0*/  SHF.R.U32.HI R19, RZ, UR4, R19 ;  /* 0x00000004ff137c19 */ /* 0x000fe40008011613 */
[----:B------:R-:W-:Y:S02]  /*1cb0*/  LOP3.LUT R14, R14, 0x1, RZ, 0xc0, !PT ;  /* 0x000000010e0e7812 */ /* 0x000fe400078ec0ff */
[----:B------:R-:W-:Y:S02]  /*1cc0*/  LOP3.LUT R15, R15, 0x1, RZ, 0xc0, !PT ;  /* 0x000000010f0f7812 */ /* 0x000fe400078ec0ff */
[----:B------:R-:W-:-:S03]  /*1cd0*/  LOP3.LUT R19, R19, 0x1, RZ, 0xc0, !PT ;  /* 0x0000000113137812 */ /* 0x000fc600078ec0ff */
[----:B------:R0:W-:Y:S04]  /*1ce0*/  STL.64 [R16+0x38], R14 ;  /* 0x0000380e10007387 */ /* 0x0001e80000100a00 */
[----:B------:R0:W-:Y:S01]  /*1cf0*/  STL [R16+0x40], R19 ;  /* 0x0000401310007387 */ /* 0x0001e20000100800 */
[----:B------:R-:W-:Y:S01]  /*1d00*/  VIADD R11, R11, 0x8 ;  /* 0x000000080b0b7836 */ /* 0x000fe20000000000 */
[----:B--2---:R-:W1:Y:S02]  /*1d10*/  F2I.TRUNC.NTZ R17, R17 ;  /* 0x0000001100117305 */ /* 0x004e64000020f100 */
[----:B-1----:R-:W-:-:S04]  /*1d20*/  LOP3.LUT R12, RZ, R17, RZ, 0x33, !PT ;  /* 0x00000011ff0c7212 */ /* 0x002fc800078e33ff */
[----:B------:R-:W-:Y:S02]  /*1d30*/  SHF.R.U32.HI R17, RZ, UR4, R12 ;  /* 0x00000004ff117c19 */ /* 0x000fe4000801160c */
[----:B------:R-:W-:Y:S02]  /*1d40*/  LOP3.LUT R12, R13, 0x1, RZ, 0xc0, !PT ;  /* 0x000000010d0c7812 */ /* 0x000fe400078ec0ff */
[----:B------:R-:W-:Y:S02]  /*1d50*/  LOP3.LUT R13, R18, 0x1, RZ, 0xc0, !PT ;  /* 0x00000001120d7812 */ /* 0x000fe400078ec0ff */
[----:B------:R-:W-:-:S03]  /*1d60*/  LOP3.LUT R17, R17, 0x1, RZ, 0xc0, !PT ;  /* 0x0000000111117812 */ /* 0x000fc600078ec0ff */
[----:B------:R0:W-:Y:S04]  /*1d70*/  STL.64 [R16+0x30], R12 ;  /* 0x0000300c10007387 */ /* 0x0001e80000100a00 */
[----:B------:R0:W-:Y:S02]  /*1d80*/  STL [R16+0x24], R17 ;  /* 0x0000241110007387 */ /* 0x0001e40000100800 */
.L_x_21:
[----:B------:R-:W-:Y:S05]  /*1d90*/  @!P2 BRA `(.L_x_20) ;  /* 0x0000000000d4a947 */ /* 0x000fea0003800000 */
[----:B------:R-:W-:Y:S02]  /*1da0*/  ISETP.GE.U32.AND P0, PT, R10, 0x3, PT ;  /* 0x000000030a00780c */ /* 0x000fe40003f06070 */
[----:B------:R-:W-:-:S11]  /*1db0*/  ISETP.NE.AND P2, PT, R6, RZ, PT ;  /* 0x000000ff0600720c */ /* 0x000fd60003f45270 */
[----:B------:R-:W-:Y:S05]  /*1dc0*/  @!P0 BRA `(.L_x_22) ;  /* 0x0000000000688947 */ /* 0x000fea0003800000 */
[----:B0-----:R-:W-:-:S05]  /*1dd0*/  IMAD.WIDE.U32 R12, R11, 0x4, R20 ;  /* 0x000000040b0c7825 */ /* 0x001fca00078e0014 */
[----:B------:R-:W2:Y:S04]  /*1de0*/  LDG.E R17, desc[UR10][R12.64+0x4] ;  /* 0x0000040a0c117981 */ /* 0x000ea8000c1e1900 */
[----:B------:R-:W3:Y:S04]  /*1df0*/  LDG.E R19, desc[UR10][R12.64+0x8] ;  /* 0x0000080a0c137981 */ /* 0x000ee8000c1e1900 */
[----:B------:R-:W4:Y:S04]  /*1e00*/  LDG.E R15, desc[UR10][R12.64] ;  /* 0x0000000a0c0f7981 */ /* 0x000f28000c1e1900 */
[----:B------:R-:W5:Y:S01]  /*1e10*/  LDG.E R27, desc[UR10][R12.64+0xc] ;  /* 0x00000c0a0c1b7981 */ /* 0x000f62000c1e1900 */
[----:B------:R-:W-:-:S02]  /*1e20*/  IMAD R14, R11, 0x4, R0 ;  /* 0x000000040b0e7824 */ /* 0x000fc400078e0200 */
[----:B------:R-:W-:Y:S01]  /*1e30*/  VIADD R11, R11, 0x4 ;  /* 0x000000040b0b7836 */ /* 0x000fe20000000000 */
[----:B--2---:R-:W0:Y:S08]  /*1e40*/  F2I.TRUNC.NTZ R17, R17 ;  /* 0x0000001100117305 */ /* 0x004e30000020f100 */
[----:B---3--:R-:W1:Y:S01]  /*1e50*/  F2I.TRUNC.NTZ R19, R19 ;  /* 0x0000001300137305 */ /* 0x008e62000020f100 */
[----:B0-----:R-:W-:-:S07]  /*1e60*/  LOP3.LUT R18, RZ, R17, RZ, 0x33, !PT ;  /* 0x00000011ff127212 */ /* 0x001fce00078e33ff */
[----:B----4-:R-:W0:Y:S01]  /*1e70*/  F2I.TRUNC.NTZ R15, R15 ;  /* 0x0000000f000f7305 */ /* 0x010e22000020f100 */
[----:B------:R-:W-:Y:S02]  /*1e80*/  SHF.R.U32.HI R18, RZ, UR4, R18 ;  /* 0x00000004ff127c19 */ /* 0x000fe40008011612 */
[----:B-1----:R-:W-:-:S05]  /*1e90*/  LOP3.LUT R26, RZ, R19, RZ, 0x33, !PT ;  /* 0x00000013ff1a7212 */ /* 0x002fca00078e33ff */
[----:B-----5:R-:W1:Y:S01]  /*1ea0*/  F2I.TRUNC.NTZ R27, R27 ;  /* 0x0000001b001b7305 */ /* 0x020e62000020f100 */
[----:B------:R-:W-:Y:S02]  /*1eb0*/  LOP3.LUT R12, R18, 0x1, RZ, 0xc0, !PT ;  /* 0x00000001120c7812 */ /* 0x000fe400078ec0ff */
[----:B------:R-:W-:Y:S02]  /*1ec0*/  SHF.R.U32.HI R13, RZ, UR4, R26 ;  /* 0x00000004ff0d7c19 */ /* 0x000fe4000801161a */
[----:B0-----:R-:W-:Y:S02]  /*1ed0*/  LOP3.LUT R16, RZ, R15, RZ, 0x33, !PT ;  /* 0x0000000fff107212 */ /* 0x001fe400078e33ff */
[----:B------:R-:W-:Y:S02]  /*1ee0*/  LOP3.LUT R13, R13, 0x1, RZ, 0xc0, !PT ;  /* 0x000000010d0d7812 */ /* 0x000fe400078ec0ff */
[----:B------:R-:W-:-:S03]  /*1ef0*/  SHF.R.U32.HI R16, RZ, UR4, R16 ;  /* 0x00000004ff107c19 */ /* 0x000fc60008011610 */
[----:B------:R2:W-:Y:S01]  /*1f00*/  STL.64 [R14+0x28], R12 ;  /* 0x0000280c0e007387 */ /* 0x0005e20000100a00 */
[----:B-1----:R-:W-:Y:S02]  /*1f10*/  LOP3.LUT R28, RZ, R27, RZ, 0x33, !PT ;  /* 0x0000001bff1c7212 */ /* 0x002fe400078e33ff */
[----:B------:R-:W-:Y:S02]  /*1f20*/  LOP3.LUT R15, R16, 0x1, RZ, 0xc0, !PT ;  /* 0x00000001100f7812 */ /* 0x000fe400078ec0ff */
[----:B------:R-:W-:-:S03]  /*1f30*/  SHF.R.U32.HI R28, RZ, UR4, R28 ;  /* 0x00000004ff1c7c19 */ /* 0x000fc6000801161c */
[----:B------:R2:W-:Y:S01]  /*1f40*/  STL [R14+0x24], R15 ;  /* 0x0000240f0e007387 */ /* 0x0005e20000100800 */
[----:B------:R-:W-:-:S05]  /*1f50*/  LOP3.LUT R17, R28, 0x1, RZ, 0xc0, !PT ;  /* 0x000000011c117812 */ /* 0x000fca00078ec0ff */
[----:B------:R2:W-:Y:S02]  /*1f60*/  STL [R14+0x30], R17 ;  /* 0x000030110e007387 */ /* 0x0005e40000100800 */
.L_x_22:
[----:B------:R-:W-:Y:S05]  /*1f70*/  @!P2 BRA `(.L_x_20) ;  /* 0x00000000005ca947 */ /* 0x000fea0003800000 */
[----:B0-2---:R-:W-:-:S05]  /*1f80*/  IMAD.WIDE.U32 R12, R11, 0x4, R20 ;  /* 0x000000040b0c7825 */ /* 0x005fca00078e0014 */
[----:B------:R-:W2:Y:S01]  /*1f90*/  LDG.E R14, desc[UR10][R12.64] ;  /* 0x0000000a0c0e7981 */ /* 0x000ea2000c1e1900 */
[----:B------:R-:W-:Y:S01]  /*1fa0*/  IMAD R11, R11, 0x4, R0 ;  /* 0x000000040b0b7824 */ /* 0x000fe200078e0200 */
[----:B------:R-:W-:Y:S01]  /*1fb0*/  ISETP.NE.AND P0, PT, R6, 0x1, PT ;  /* 0x000000010600780c */ /* 0x000fe20003f05270 */
[----:B--2---:R-:W0:Y:S02]  /*1fc0*/  F2I.TRUNC.NTZ R14, R14 ;  /* 0x0000000e000e7305 */ /* 0x004e24000020f100 */
[----:B0-----:R-:W-:-:S04]  /*1fd0*/  LOP3.LUT R15, RZ, R14, RZ, 0x33, !PT ;  /* 0x0000000eff0f7212 */ /* 0x001fc800078e33ff */
[----:B------:R-:W-:-:S04]  /*1fe0*/  SHF.R.U32.HI R15, RZ, UR4, R15 ;  /* 0x00000004ff0f7c19 */ /* 0x000fc8000801160f */
[----:B------:R-:W-:-:S05]  /*1ff0*/  LOP3.LUT R16, R15, 0x1, RZ, 0xc0, !PT ;  /* 0x000000010f107812 */ /* 0x000fca00078ec0ff */
[----:B------:R1:W-:Y:S01]  /*2000*/  STL [R11+0x24], R16 ;  /* 0x000024100b007387 */ /* 0x0003e20000100800 */
[----:B------:R-:W-:Y:S05]  /*2010*/  @!P0 BRA `(.L_x_20) ;  /* 0x0000000000348947 */ /* 0x000fea0003800000 */
[----:B------:R-:W-:Y:S01]  /*2020*/  ISETP.NE.AND P0, PT, R6, 0x2, PT ;  /* 0x000000020600780c */ /* 0x000fe20003f05270 */
[----:B------:R-:W2:-:S12]  /*2030*/  LDG.E R14, desc[UR10][R12.64+0x4] ;  /* 0x0000040a0c0e7981 */ /* 0x000e98000c1e1900 */
[----:B------:R-:W3:Y:S01]  /*2040*/  @P0 LDG.E R17, desc[UR10][R12.64+0x8] ;  /* 0x0000080a0c110981 */ /* 0x000ee2000c1e1900 */
[----:B--2---:R-:W0:Y:S08]  /*2050*/  F2I.TRUNC.NTZ R14, R14 ;  /* 0x0000000e000e7305 */ /* 0x004e30000020f100 */
[----:B---3--:R-:W1:Y:S01]  /*2060*/  @P0 F2I.TRUNC.NTZ R17, R17 ;  /* 0x0000001100110305 */ /* 0x008e62000020f100 */
[----:B0-----:R-:W-:-:S04]  /*2070*/  LOP3.LUT R15, RZ, R14, RZ, 0x33, !PT ;  /* 0x0000000eff0f7212 */ /* 0x001fc800078e33ff */
[----:B------:R-:W-:Y:S02]  /*2080*/  SHF.R.U32.HI R15, RZ, UR4, R15 ;  /* 0x00000004ff0f7c19 */ /* 0x000fe4000801160f */
[----:B-1----:R-:W-:-:S04]  /*2090*/  @P0 LOP3.LUT R16, RZ, R17, RZ, 0x33, !PT ;  /* 0x00000011ff100212 */ /* 0x002fc800078e33ff */
[----:B------:R-:W-:Y:S02]  /*20a0*/  @P0 SHF.R.U32.HI R18, RZ, UR4, R16 ;  /* 0x00000004ff120c19 */ /* 0x000fe40008011610 */
[----:B------:R-:W-:Y:S02]  /*20b0*/  LOP3.LUT R16, R15, 0x1, RZ, 0xc0, !PT ;  /* 0x000000010f107812 */ /* 0x000fe400078ec0ff */
[----:B------:R-:W-:-:S03]  /*20c0*/  @P0 LOP3.LUT R18, R18, 0x1, RZ, 0xc0, !PT ;  /* 0x0000000112120812 */ /* 0x000fc600078ec0ff */
[----:B------:R3:W-:Y:S04]  /*20d0*/  STL [R11+0x28], R16 ;  /* 0x000028100b007387 */ /* 0x0007e80000100800 */
[----:B------:R3:W-:Y:S02]  /*20e0*/  @P0 STL [R11+0x2c], R18 ;  /* 0x00002c120b000387 */ /* 0x0007e40000100800 */
.L_x_20:
[----:B---3--:R-:W-:-:S05]  /*20f0*/  IMAD.MOV.U32 R18, RZ, RZ, R24 ;  /* 0x000000ffff127224 */ /* 0x008fca00078e0018 */
[----:B0-2---:R-:W2:Y:S01]  /*2100*/  LDL R13, [R18+-0x4] ;  /* 0xfffffc00120d7983 */ /* 0x005ea20000100800 */
[----:B------:R-:W-:-:S04]  /*2110*/  ISETP.NE.U32.AND P0, PT, R24, R22, PT ;  /* 0x000000161800720c */ /* 0x000fc80003f05070 */
[----:B------:R-:W-:Y:S01]  /*2120*/  ISETP.NE.AND.EX P0, PT, R25, R23, PT, P0 ;  /* 0x000000171900720c */ /* 0x000fe20003f05300 */
[----:B--2---:R-:W-:-:S12]  /*2130*/  IMAD.MOV.U32 R12, RZ, RZ, R13 ;  /* 0x000000ffff0c7224 */ /* 0x004fd800078e000d */
[----:B------:R-:W-:Y:S05]  /*2140*/  @!P0 BRA `(.L_x_23) ;  /* 0x0000000000408947 */ /* 0x000fea0003800000 */
[----:B------:R0:W5:Y:S01]  /*2150*/  LDL R14, [R1+0x24] ;  /* 0x00002400010e7983 */ /* 0x0001620000100800 */
[----:B-1----:R-:W-:Y:S02]  /*2160*/  IMAD.MOV.U32 R11, RZ, RZ, R22 ;  /* 0x000000ffff0b7224 */ /* 0x002fe400078e0016 */
[----:B------:R-:W-:Y:S01]  /*2170*/  IMAD.MOV.U32 R12, RZ, RZ, R23 ;  /* 0x000000ffff0c7224 */ /* 0x000fe200078e0017 */
[----:B------:R0:W-:Y:S06]  /*2180*/  STL [R1+0x24], RZ ;  /* 0x000024ff01007387 */ /* 0x0001ec0000100800 */
.L_x_24:
[----:B------:R1:W2:Y:S01]  /*2190*/  LDL R15, [R11+0x4] ;  /* 0x000004000b0f7983 */ /* 0x0002a20000100800 */
[----:B------:R-:W-:-:S03]  /*21a0*/  IADD3 R17, P2, PT, R11, 0x8, RZ ;  /* 0x000000080b117810 */ /* 0x000fc60007f5e0ff */
[----:B-----5:R1:W-:Y:S01]  /*21b0*/  STL [R11+0x4], R14 ;  /* 0x0000040e0b007387 */ /* 0x0203e20000100800 */
        /* <DEDUP_REMOVED lines=8> */
[----:B------:R2:W5:Y:S02]  /*2240*/  LDL R12, [R18+-0x4] ;  /* 0xfffffc00120c7983 */ /* 0x0005640000100800 */
.L_x_23:
[----:B------:R-:W-:Y:S01]  /*2250*/  UISETP.GE.U32.AND UP1, UPT, UR6, 0x7, UPT ;  /* 0x000000070600788c */ /* 0x000fe2000bf26070 */
[----:B-1---5:R-:W-:Y:S01]  /*2260*/  IMAD.IADD R11, R13, 0x1, R12 ;  /* 0x000000010d0b7824 */ /* 0x022fe200078e020c */
[----:B------:R-:W-:Y:S01]  /*2270*/  UMOV UR5, 0x1 ;  /* 0x0000000100057882 */ /* 0x000fe20000000000 */
[----:B------:R-:W-:Y:S01]  /*2280*/  IMAD.MOV.U32 R14, RZ, RZ, RZ ;  /* 0x000000ffff0e7224 */ /* 0x000fe200078e00ff */
[----:B------:R-:W-:-:S05]  /*2290*/  USHF.L.U32 UR5, UR5, UR4, URZ ;  /* 0x0000000405057299 */ /* 0x000fca00080006ff */
[----:B------:R-:W-:Y:S07]  /*22a0*/  BRA.U !UP1, `(.L_x_25) ;  /* 0x0000000509607547 */ /* 0x000fee000b800000 */
[----:B------:R-:W-:Y:S01]  /*22b0*/  IMAD.MOV.U32 R14, RZ, RZ, RZ ;  /* 0x000000ffff0e7224 */ /* 0x000fe200078e00ff */
[----:B------:R-:W1:Y:S01]  /*22c0*/  LDCU UR6, c[0x0][0x398] ;  /* 0x00007300ff0677ac */ /* 0x000e620008000800 */
[----:B------:R-:W-:-:S05]  /*22d0*/  NOP ;  /* 0x0000000000007918 */ /* 0x000fca0000000000 */
.L_x_26:
[----:B------:R-:W-:-:S05]  /*22e0*/  IMAD.WIDE.U32 R12, R14, 0x4, R20 ;  /* 0x000000040e0c7825 */ /* 0x000fca00078e0014 */
[----:B------:R-:W3:Y:S01]  /*22f0*/  LDG.E R27, desc[UR10][R12.64] ;  /* 0x0000000a0c1b7981 */ /* 0x000ee2000c1e1900 */
[----:B------:R-:W-:-:S03]  /*2300*/  IMAD R15, R14, 0x4, R0 ;  /* 0x000000040e0f7824 */ /* 0x000fc600078e0200 */
[----:B------:R-:W4:Y:S04]  /*2310*/  LDG.E R16, desc[UR10][R12.64+0x4] ;  /* 0x0000040a0c107981 */ /* 0x000f28000c1e1900 */
[----:B--2---:R-:W2:Y:S01]  /*2320*/  LDL R18, [R15+0x24] ;  /* 0x000024000f127983 */ /* 0x004ea20000100800 */
[----:B---3--:R-:W3:Y:S08]  /*2330*/  F2I.TRUNC.NTZ R17, R27 ;  /* 0x0000001b00117305 */ /* 0x008ef0000020f100 */
[----:B----4-:R-:W4:Y:S01]  /*2340*/  F2I.TRUNC.NTZ R19, R16 ;  /* 0x0000001000137305 */ /* 0x010f22000020f100 */
[----:B---3--:R-:W-:-:S02]  /*2350*/  LOP3.LUT P0, RZ, R17, UR5, RZ, 0xc0, !PT ;  /* 0x0000000511ff7c12 */ /* 0x008fc4000f80c0ff */
[----:B----4-:R-:W-:-:S11]  /*2360*/  LOP3.LUT P2, RZ, R19, UR5, RZ, 0xc0, !PT ;  /* 0x0000000513ff7c12 */ /* 0x010fd6000f84c0ff */
[----:B--2---:R-:W-:Y:S01]  /*2370*/  @P0 IADD3 R17, PT, PT, -R18, R11, R14 ;  /* 0x0000000b12110210 */ /* 0x004fe20007ffe10e */
[----:B------:R-:W-:-:S05]  /*2380*/  @!P0 IMAD.MOV.U32 R17, RZ, RZ, R18 ;  /* 0x000000ffff118224 */ /* 0x000fca00078e0012 */
[----:B-1----:R-:W-:-:S13]  /*2390*/  ISETP.GE.U32.AND P0, PT, R17, UR6, PT ;  /* 0x0000000611007c0c */ /* 0x002fda000bf06070 */
[----:B------:R-:W-:Y:S02]  /*23a0*/  @!P0 IMAD R18, R17, 0x4, R0 ;  /* 0x0000000411128824 */ /* 0x000fe400078e0200 */
[----:B------:R-:W2:Y:S04]  /*23b0*/  LDG.E R17, desc[UR10][R12.64+0x8] ;  /* 0x0000080a0c117981 */ /* 0x000ea8000c1e1900 */
[----:B------:R1:W-:Y:S04]  /*23c0*/  @!P0 STL [R18], R27 ;  /* 0x0000001b12008387 */ /* 0x0003e80000100800 */
[----:B------:R-:W3:Y:S04]  /*23d0*/  @P2 LDL R19, [R15+0x28] ;  /* 0x000028000f132983 */ /* 0x000ee80000100800 */
[----:B-1----:R-:W4:Y:S01]  /*23e0*/  LDG.E R18, desc[UR10][R12.64+0xc] ;  /* 0x00000c0a0c127981 */ /* 0x002f22000c1e1900 */
[----:B---3--:R-:W-:-:S05]  /*23f0*/  @P2 IADD3 R19, PT, PT, -R19, R14, R11 ;  /* 0x0000000e13132210 */ /* 0x008fca0007ffe10b */
[----:B------:R-:W-:-:S06]  /*2400*/  @P2 VIADD R19, R19, 0x1 ;  /* 0x0000000113132836 */ /* 0x000fcc0000000000 */
[----:B------:R-:W3:Y:S01]  /*2410*/  @!P2 LDL R19, [R15+0x28] ;  /* 0x000028000f13a983 */ /* 0x000ee20000100800 */
[----:B--2---:R-:W1:Y:S02]  /*2420*/  F2I.TRUNC.NTZ R26, R17 ;  /* 0x00000011001a7305 */ /* 0x004e64000020f100 */
[----:B-1----:R-:W-:Y:S02]  /*2430*/  LOP3.LUT P2, RZ, R26, UR5, RZ, 0xc0, !PT ;  /* 0x000000051aff7c12 */ /* 0x002fe4000f84c0ff */
[----:B---3--:R-:W-:-:S13]  /*2440*/  ISETP.GE.U32.AND P0, PT, R19, UR6, PT ;  /* 0x0000000613007c0c */ /* 0x008fda000bf06070 */
[----:B------:R-:W-:-:S05]  /*2450*/  @!P0 IMAD R19, R19, 0x4, R0 ;  /* 0x0000000413138824 */ /* 0x000fca00078e0200 */
[----:B------:R1:W-:Y:S04]  /*2460*/  @!P0 STL [R19], R16 ;  /* 0x0000001013008387 */ /* 0x0003e80000100800 */
[----:B------:R-:W2:Y:S04]  /*2470*/  @P2 LDL R26, [R15+0x2c] ;  /* 0x00002c000f1a2983 */ /* 0x000ea80000100800 */
[----:B-1----:R-:W3:Y:S01]  /*2480*/  LDG.E R16, desc[UR10][R12.64+0x10] ;  /* 0x0000100a0c107981 */ /* 0x002ee2000c1e1900 */
[----:B--2---:R-:W-:-:S05]  /*2490*/  @P2 IADD3 R26, PT, PT, -R26, R14, R11 ;  /* 0x0000000e1a1a2210 */ /* 0x004fca0007ffe10b */
[----:B------:R-:W-:-:S06]  /*24a0*/  @P2 VIADD R27, R26, 0x2 ;  /* 0x000000021a1b2836 */ /* 0x000fcc0000000000 */
[----:B------:R-:W2:Y:S01]  /*24b0*/  @!P2 LDL R27, [R15+0x2c] ;  /* 0x00002c000f1ba983 */ /* 0x000ea20000100800 */
[----:B----4-:R-:W1:Y:S02]  /*24c0*/  F2I.TRUNC.NTZ R26, R18 ;  /* 0x00000012001a7305 */ /* 0x010e64000020f100 */
[----:B-1----:R-:W-:Y:S02]  /*24d0*/  LOP3.LUT P2, RZ, R26, UR5, RZ, 0xc0, !PT ;  /* 0x000000051aff7c12 */ /* 0x002fe4000f84c0ff */
[----:B--2---:R-:W-:-:S13]  /*24e0*/  ISETP.GE.U32.AND P0, PT, R27, UR6, PT ;  /* 0x000000061b007c0c */ /* 0x004fda000bf06070 */
[----:B------:R-:W-:-:S05]  /*24f0*/  @!P0 IMAD R26, R27, 0x4, R0 ;  /* 0x000000041b1a8824 */ /* 0x000fca00078e0200 */
[----:B------:R1:W-:Y:S04]  /*2500*/  @!P0 STL [R26], R17 ;  /* 0x000000111a008387 */ /* 0x0003e80000100800 */
[----:B------:R-:W2:Y:S01]  /*2510*/  @P2 LDL R19, [R15+0x30] ;  /* 0x000030000f132983 */ /* 0x000ea20000100800 */
[----:B---3--:R-:W3:Y:S03]  /*2520*/  F2I.TRUNC.NTZ R27, R16 ;  /* 0x00000010001b7305 */ /* 0x008ee6000020f100 */
[----:B-1----:R-:W4:Y:S01]  /*2530*/  LDG.E R17, desc[UR10][R12.64+0x14] ;  /* 0x0000140a0c117981 */ /* 0x002f22000c1e1900 */
[----:B--2---:R-:W-:-:S05]  /*2540*/  @P2 IADD3 R19, PT, PT, -R19, R14, R11 ;  /* 0x0000000e13132210 */ /* 0x004fca0007ffe10b */
[----:B------:R-:W-:-:S06]  /*2550*/  @P2 VIADD R19, R19, 0x3 ;  /* 0x0000000313132836 */ /* 0x000fcc0000000000 */
[----:B------:R-:W2:Y:S01]  /*2560*/  @!P2 LDL R19, [R15+0x30] ;  /* 0x000030000f13a983 */ /* 0x000ea20000100800 */
[----:B---3--:R-:W-:Y:S02]  /*2570*/  LOP3.LUT P2, RZ, R27, UR5, RZ, 0xc0, !PT ;  /* 0x000000051bff7c12 */ /* 0x008fe4000f84c0ff */
[----:B--2---:R-:W-:-:S13]  /*2580*/  ISETP.GE.U32.AND P0, PT, R19, UR6, PT ;  /* 0x0000000613007c0c */ /* 0x004fda000bf06070 */
        /* <DEDUP_REMOVED lines=22> */
[----:B------:R-:W2:Y:S02]  /*26f0*/  @P2 LDL R19, [R15+0x3c] ;  /* 0x00003c000f132983 */ /* 0x000ea40000100800 */
[----:B--2---:R-:W-:-:S05]  /*2700*/  @P2 IADD3 R19, PT, PT, -R19, R14, R11 ;  /* 0x0000000e13132210 */ /* 0x004fca0007ffe10b */
[----:B------:R-:W-:-:S06]  /*2710*/  @P2 VIADD R19, R19, 0x6 ;  /* 0x0000000613132836 */ /* 0x000fcc0000000000 */
[----:B------:R-:W2:Y:S01]  /*2720*/  @!P2 LDL R19, [R15+0x3c] ;  /* 0x00003c000f13a983 */ /* 0x000ea20000100800 */
[----:B----4-:R-:W3:Y:S02]  /*2730*/  F2I.TRUNC.NTZ R27, R16 ;  /* 0x00000010001b7305 */ /* 0x010ee4000020f100 */
[----:B---3--:R-:W-:Y:S02]  /*2740*/  LOP3.LUT P2, RZ, R27, UR5, RZ, 0xc0, !PT ;  /* 0x000000051bff7c12 */ /* 0x008fe4000f84c0ff */
[----:B--2---:R-:W-:-:S13]  /*2750*/  ISETP.GE.U32.AND P0, PT, R19, UR6, PT ;  /* 0x0000000613007c0c */ /* 0x004fda000bf06070 */
[----:B------:R-:W-:-:S05]  /*2760*/  @!P0 IMAD R19, R19, 0x4, R0 ;  /* 0x0000000413138824 */ /* 0x000fca00078e0200 */
[----:B------:R3:W-:Y:S04]  /*2770*/  @!P0 STL [R19], R18 ;  /* 0x0000001213008387 */ /* 0x0007e80000100800 */
[----:B-1----:R-:W2:Y:S02]  /*2780*/  @P2 LDL R17, [R15+0x40] ;  /* 0x000040000f112983 */ /* 0x002ea40000100800 */
[----:B--2---:R-:W-:-:S05]  /*2790*/  @P2 IADD3 R17, PT, PT, -R17, R14, R11 ;  /* 0x0000000e11112210 */ /* 0x004fca0007ffe10b */
[----:B------:R-:W-:-:S06]  /*27a0*/  @P2 VIADD R17, R17, 0x7 ;  /* 0x0000000711112836 */ /* 0x000fcc0000000000 */
[----:B------:R-:W2:Y:S01]  /*27b0*/  @!P2 LDL R17, [R15+0x40] ;  /* 0x000040000f11a983 */ /* 0x000ea20000100800 */
[----:B------:R-:W-:Y:S01]  /*27c0*/  VIADD R14, R14, 0x8 ;  /* 0x000000080e0e7836 */ /* 0x000fe20000000000 */
[----:B--2---:R-:W-:-:S13]  /*27d0*/  ISETP.GE.U32.AND P0, PT, R17, UR6, PT ;  /* 0x0000000611007c0c */ /* 0x004fda000bf06070 */
[----:B------:R-:W-:-:S05]  /*27e0*/  @!P0 IMAD R17, R17, 0x4, R0 ;  /* 0x0000000411118824 */ /* 0x000fca00078e0200 */
[----:B------:R3:W-:Y:S01]  /*27f0*/  @!P0 STL [R17], R16 ;  /* 0x0000001011008387 */ /* 0x0007e20000100800 */
[----:B------:R-:W-:-:S13]  /*2800*/  ISETP.NE.AND P0, PT, R14, R8, PT ;  /* 0x000000080e00720c */ /* 0x000fda0003f05270 */
[----:B---3--:R-:W-:Y:S05]  /*2810*/  @P0 BRA `(.L_x_26) ;  /* 0xfffffff800b00947 */ /* 0x008fea000383ffff */
[----:B------:R-:W-:-:S07]  /*2820*/  IMAD.MOV.U32 R14, RZ, RZ, R8 ;  /* 0x000000ffff0e7224 */ /* 0x000fce00078e0008 */
.L_x_25:
[----:B------:R-:W-:-:S13]  /*2830*/  ISETP.NE.AND P0, PT, R5, RZ, PT ;  /* 0x000000ff0500720c */ /* 0x000fda0003f05270 */
[----:B------:R-:W-:Y:S05]  /*2840*/  @!P0 BRA `(.L_x_27) ;  /* 0x00000004005c8947 */ /* 0x000fea0003800000 */
[----:B------:R-:W-:Y:S02]  /*2850*/  ISETP.GE.U32.AND P3, PT, R10, 0x3, PT ;  /* 0x000000030a00780c */ /* 0x000fe40003f66070 */
[----:B------:R-:W-:-:S11]  /*2860*/  ISETP.NE.AND P2, PT, R6, RZ, PT ;  /* 0x000000ff0600720c */ /* 0x000fd60003f45270 */
[----:B------:R-:W-:Y:S05]  /*2870*/  @!P3 BRA `(.L_x_28) ;  /* 0x0000000000acb947 */ /* 0x000fea0003800000 */
[C---:B------:R-:W-:Y:S01]  /*2880*/  IMAD.WIDE.U32 R12, R14.reuse, 0x4, R20 ;  /* 0x000000040e0c7825 */ /* 0x040fe200078e0014 */
[----:B------:R-:W1:Y:S04]  /*2890*/  LDCU UR6, c[0x0][0x398] ;  /* 0x00007300ff0677ac */ /* 0x000e680008000800 */
        /* <DEDUP_REMOVED lines=40> */
[----:B------:R3:W-:Y:S02]  /*2b20*/  @!P3 STL [R13], R18 ;  /* 0x000000120d00b387 */ /* 0x0007e40000100800 */
.L_x_28:
[----:B------:R-:W-:Y:S05]  /*2b30*/  @!P2 BRA `(.L_x_27) ;  /* 0x0000000000a0a947 */ /* 0x000fea0003800000 */
[----:B------:R-:W1:Y:S01]  /*2b40*/  LDCU UR8, c[0x0][0x398] ;  /* 0x00007300ff0877ac */ /* 0x000e620008000800 */
[----:B------:R-:W-:Y:S01]  /*2b50*/  ISETP.NE.AND P2, PT, R6, 0x1, PT ;  /* 0x000000010600780c */ /* 0x000fe20003f45270 */
[----:B-1----:R-:W-:-:S04]  /*2b60*/  ULOP3.LUT UR6, UR8, 0x1, URZ, 0xc0, !UPT ;  /* 0x0000000108067892 */ /* 0x002fc8000f8ec0ff */
[----:B------:R-:W-:-:S08]  /*2b70*/  UISETP.NE.U32.AND UP1, UPT, UR6, 0x1, UPT ;  /* 0x000000010600788c */ /* 0x000fd0000bf25070 */
[----:B------:R-:W-:Y:S05]  /*2b80*/  @!P2 BRA `(.L_x_29) ;  /* 0x00000000005ca947 */ /* 0x000fea0003800000 */
[C---:B---3--:R-:W-:Y:S01]  /*2b90*/  IMAD.WIDE.U32 R12, R14.reuse, 0x4, R20 ;  /* 0x000000040e0c7825 */ /* 0x048fe200078e0014 */
        /* <DEDUP_REMOVED lines=12> */
[----:B------:R-:W-:-:S05]  /*2c60*/  @!P2 IMAD R17, R17, 0x4, R0 ;  /* 0x000000041111a824 */ /* 0x000fca00078e0200 */
[----:B------:R1:W-:Y:S04]  /*2c70*/  @!P2 STL [R17], R26 ;  /* 0x0000001a1100a387 */ /* 0x0003e80000100800 */
[----:B------:R-:W2:Y:S02]  /*2c80*/  @P3 LDL R12, [R15+0x28] ;  /* 0x000028000f0c3983 */ /* 0x000ea40000100800 */
[----:B--2---:R-:W-:-:S05]  /*2c90*/  @P3 IADD3 R12, PT, PT, -R12, R14, R11 ;  /* 0x0000000e0c0c3210 */ /* 0x004fca0007ffe10b */
[----:B------:R-:W-:-:S06]  /*2ca0*/  @P3 VIADD R13, R12, 0x1 ;  /* 0x000000010c0d3836 */ /* 0x000fcc0000000000 */
[----:B------:R-:W2:Y:S01]  /*2cb0*/  @!P3 LDL R13, [R15+0x28] ;  /* 0x000028000f0db983 */ /* 0x000ea20000100800 */
[----:B------:R-:W-:Y:S01]  /*2cc0*/  VIADD R14, R14, 0x2 ;  /* 0x000000020e0e7836 */ /* 0x000fe20000000000 */
[----:B--2---:R-:W-:-:S13]  /*2cd0*/  ISETP.GE.U32.AND P2, PT, R13, UR6, PT ;  /* 0x000000060d007c0c */ /* 0x004fda000bf46070 */
[----:B------:R-:W-:-:S05]  /*2ce0*/  @!P2 IMAD R13, R13, 0x4, R0 ;  /* 0x000000040d0da824 */ /* 0x000fca00078e0200 */
[----:B------:R1:W-:Y:S02]  /*2cf0*/  @!P2 STL [R13], R16 ;  /* 0x000000100d00a387 */ /* 0x0003e40000100800 */
.L_x_29:
[----:B------:R-:W-:Y:S05]  /*2d00*/  BRA.U UP1, `(.L_x_27) ;  /* 0x00000001012c7547 */ /* 0x000fea000b800000 */
[----:B-1-3--:R-:W-:-:S06]  /*2d10*/  IMAD.WIDE.U32 R12, R14, 0x4, R20 ;  /* 0x000000040e0c7825 */ /* 0x00afcc00078e0014 */
[----:B------:R-:W3:Y:S01]  /*2d20*/  LDG.E R12, desc[UR10][R12.64] ;  /* 0x0000000a0c0c7981 */ /* 0x000ee2000c1e1900 */
[----:B------:R-:W-:-:S06]  /*2d30*/  IMAD R16, R14, 0x4, R22 ;  /* 0x000000040e107824 */ /* 0x000fcc00078e0216 */
[----:B------:R-:W4:Y:S01]  /*2d40*/  LDL R16, [R16] ;  /* 0x0000000010107983 */ /* 0x000f220000100800 */
[----:B---3--:R-:W1:Y:S02]  /*2d50*/  F2I.TRUNC.NTZ R15, R12 ;  /* 0x0000000c000f7305 */ /* 0x008e64000020f100 */
[----:B-1----:R-:W-:-:S13]  /*2d60*/  LOP3.LUT P2, RZ, R15, UR5, RZ, 0xc0, !PT ;  /* 0x000000050fff7c12 */ /* 0x002fda000f84c0ff */
[----:B----4-:R-:W-:Y:S01]  /*2d70*/  @P2 IADD3 R11, PT, PT, -R16, R11, R14 ;  /* 0x0000000b100b2210 */ /* 0x010fe20007ffe10e */
[----:B------:R-:W-:-:S05]  /*2d80*/  @!P2 IMAD.MOV.U32 R11, RZ, RZ, R16 ;  /* 0x000000ffff0ba224 */ /* 0x000fca00078e0010 */
[----:B------:R-:W-:-:S13]  /*2d90*/  ISETP.GE.U32.AND P2, PT, R11, UR8, PT ;  /* 0x000000080b007c0c */ /* 0x000fda000bf46070 */
[----:B------:R-:W-:-:S05]  /*2da0*/  @!P2 IMAD R11, R11, 0x4, R0 ;  /* 0x000000040b0ba824 */ /* 0x000fca00078e0200 */
[----:B------:R4:W-:Y:S02]  /*2db0*/  @!P2 STL [R11], R12 ;  /* 0x0000000c0b00a387 */ /* 0x0009e40000100800 */
.L_x_27:
[----:B----4-:R-:W-:Y:S01]  /*2dc0*/  IMAD.MOV.U32 R11, RZ, RZ, RZ ;  /* 0x000000ffff0b7224 */ /* 0x010fe200078e00ff */
[----:B------:R-:W-:Y:S06]  /*2dd0*/  BRA.U !UP0, `(.L_x_30) ;  /* 0x00000001087c7547 */ /* 0x000fec000b800000 */
[----:B------:R-:W-:-:S07]  /*2de0*/  IMAD.MOV.U32 R11, RZ, RZ, RZ ;  /* 0x000000ffff0b7224 */ /* 0x000fce00078e00ff */
.L_x_31:
[----:B-1-3--:R-:W-:-:S05]  /*2df0*/  IMAD R26, R11, 0x4, R0 ;  /* 0x000000040b1a7824 */ /* 0x00afca00078e0200 */
[----:B----4-:R-:W3:Y:S04]  /*2e00*/  LDL.64 R14, [R26] ;  /* 0x000000001a0e7983 */ /* 0x010ee80000100a00 */
[----:B------:R-:W4:Y:S04]  /*2e10*/  LDL.64 R16, [R26+0x8] ;  /* 0x000008001a107983 */ /* 0x000f280000100a00 */
[----:B--2---:R-:W2:Y:S04]  /*2e20*/  LDL.64 R18, [R26+0x10] ;  /* 0x000010001a127983 */ /* 0x004ea80000100a00 */
[----:B------:R-:W5:Y:S01]  /*2e30*/  LDL.64 R12, [R26+0x18] ;  /* 0x000018001a0c7983 */ /* 0x000f620000100a00 */
[----:B------:R-:W-:-:S05]  /*2e40*/  IMAD.WIDE.U32 R28, R11, 0x4, R20 ;  /* 0x000000040b1c7825 */ /* 0x000fca00078e0014 */
[----:B---3--:R-:W-:Y:S04]  /*2e50*/  STG.E desc[UR10][R28.64], R14 ;  /* 0x0000000e1c007986 */ /* 0x008fe8000c10190a */
[----:B------:R1:W-:Y:S04]  /*2e60*/  STG.E desc[UR10][R28.64+0x4], R15 ;  /* 0x0000040f1c007986 */ /* 0x0003e8000c10190a */
[----:B----4-:R-:W-:Y:S04]  /*2e70*/  STG.E desc[UR10][R28.64+0x8], R16 ;  /* 0x000008101c007986 */ /* 0x010fe8000c10190a */
[----:B------:R3:W-:Y:S04]  /*2e80*/  STG.E desc[UR10][R28.64+0xc], R17 ;  /* 0x00000c111c007986 */ /* 0x0007e8000c10190a */
[----:B--2---:R-:W-:Y:S04]  /*2e90*/  STG.E desc[UR10][R28.64+0x10], R18 ;  /* 0x000010121c007986 */ /* 0x004fe8000c10190a */
[----:B------:R-:W-:Y:S04]  /*2ea0*/  STG.E desc[UR10][R28.64+0x14], R19 ;  /* 0x000014131c007986 */ /* 0x000fe8000c10190a */
[----:B-----5:R-:W-:Y:S04]  /*2eb0*/  STG.E desc[UR10][R28.64+0x18], R12 ;  /* 0x0000180c1c007986 */ /* 0x020fe8000c10190a */
[----:B------:R2:W-:Y:S04]  /*2ec0*/  STG.E desc[UR10][R28.64+0x1c], R13 ;  /* 0x00001c0d1c007986 */ /* 0x0005e8000c10190a */
[----:B-1----:R-:W4:Y:S04]  /*2ed0*/  LDL.64 R14, [R26+0x20] ;  /* 0x000020001a0e7983 */ /* 0x002f280000100a00 */
[----:B---3--:R-:W3:Y:S04]  /*2ee0*/  LDL.64 R16, [R26+0x30] ;  /* 0x000030001a107983 */ /* 0x008ee80000100a00 */
[----:B--2---:R-:W2:Y:S04]  /*2ef0*/  LDL.64 R12, [R26+0x28] ;  /* 0x000028001a0c7983 */ /* 0x004ea80000100a00 */
[----:B------:R-:W5:Y:S01]  /*2f00*/  LDL.64 R18, [R26+0x38] ;  /* 0x000038001a127983 */ /* 0x000f620000100a00 */
[----:B------:R-:W-:-:S05]  /*2f10*/  VIADD R11, R11, 0x10 ;  /* 0x000000100b0b7836 */ /* 0x000fca0000000000 */
[----:B------:R-:W-:Y:S01]  /*2f20*/  ISETP.NE.AND P2, PT, R11, R7, PT ;  /* 0x000000070b00720c */ /* 0x000fe20003f45270 */
[----:B----4-:R4:W-:Y:S04]  /*2f30*/  STG.E desc[UR10][R28.64+0x20], R14 ;  /* 0x0000200e1c007986 */ /* 0x0109e8000c10190a */
[----:B------:R4:W-:Y:S04]  /*2f40*/  STG.E desc[UR10][R28.64+0x24], R15 ;  /* 0x0000240f1c007986 */ /* 0x0009e8000c10190a */
[----:B--2---:R4:W-:Y:S04]  /*2f50*/  STG.E desc[UR10][R28.64+0x28], R12 ;  /* 0x0000280c1c007986 */ /* 0x0049e8000c10190a */
[----:B------:R4:W-:Y:S04]  /*2f60*/  STG.E desc[UR10][R28.64+0x2c], R13 ;  /* 0x00002c0d1c007986 */ /* 0x0009e8000c10190a */
[----:B---3--:R4:W-:Y:S04]  /*2f70*/  STG.E desc[UR10][R28.64+0x30], R16 ;  /* 0x000030101c007986 */ /* 0x0089e8000c10190a */
[----:B------:R4:W-:Y:S04]  /*2f80*/  STG.E desc[UR10][R28.64+0x34], R17 ;  /* 0x000034111c007986 */ /* 0x0009e8000c10190a */
[----:B-----5:R4:W-:Y:S04]  /*2f90*/  STG.E desc[UR10][R28.64+0x38], R18 ;  /* 0x000038121c007986 */ /* 0x0209e8000c10190a */
[----:B------:R4:W-:Y:S01]  /*2fa0*/  STG.E desc[UR10][R28.64+0x3c], R19 ;  /* 0x00003c131c007986 */ /* 0x0009e2000c10190a */
[----:B------:R-:W-:Y:S05]  /*2fb0*/  @P2 BRA `(.L_x_31) ;  /* 0xfffffffc008c2947 */ /* 0x000fea000383ffff */
[----:B------:R-:W-:-:S07]  /*2fc0*/  IMAD.MOV.U32 R11, RZ, RZ, R7 ;  /* 0x000000ffff0b7224 */ /* 0x000fce00078e0007 */
.L_x_30:
[----:B------:R-:W-:Y:S05]  /*2fd0*/  @!P1 BRA `(.L_x_32) ;  /* 0x0000000000ac9947 */ /* 0x000fea0003800000 */
[----:B----4-:R-:W-:-:S05]  /*2fe0*/  VIADD R12, R4, 0xffffffff ;  /* 0xffffffff040c7836 */ /* 0x010fca0000000000 */
[----:B------:R-:W-:-:S13]  /*2ff0*/  ISETP.GE.U32.AND P1, PT, R12, 0x7, PT ;  /* 0x000000070c00780c */ /* 0x000fda0003f26070 */
[----:B------:R-:W-:Y:S05]  /*3000*/  @!P1 BRA `(.L_x_33) ;  /* 0x00000000003c9947 */ /* 0x000fea0003800000 */
[----:B------:R-:W-:-:S05]  /*3010*/  IMAD R28, R11, 0x4, R0 ;  /* 0x000000040b1c7824 */ /* 0x000fca00078e0200 */
[----:B-1-3--:R-:W3:Y:S04]  /*3020*/  LDL.64 R12, [R28] ;  /* 0x000000001c0c7983 */ /* 0x00aee80000100a00 */
[----:B------:R-:W4:Y:S04]  /*3030*/  LDL.64 R14, [R28+0x8] ;  /* 0x000008001c0e7983 */ /* 0x000f280000100a00 */
[----:B------:R-:W5:Y:S04]  /*3040*/  LDL.64 R16, [R28+0x10] ;  /* 0x000010001c107983 */ /* 0x000f680000100a00 */
[----:B--2---:R-:W2:Y:S01]  /*3050*/  LDL.64 R18, [R28+0x18] ;  /* 0x000018001c127983 */ /* 0x004ea20000100a00 */
[----:B------:R-:W-:-:S04]  /*3060*/  IMAD.WIDE.U32 R26, R11, 0x4, R20 ;  /* 0x000000040b1a7825 */ /* 0x000fc800078e0014 */
[----:B------:R-:W-:Y:S01]  /*3070*/  VIADD R11, R11, 0x8 ;  /* 0x000000080b0b7836 */ /* 0x000fe20000000000 */
[----:B---3--:R1:W-:Y:S04]  /*3080*/  STG.E desc[UR10][R26.64], R12 ;  /* 0x0000000c1a007986 */ /* 0x0083e8000c10190a */
[----:B------:R1:W-:Y:S04]  /*3090*/  STG.E desc[UR10][R26.64+0x4], R13 ;  /* 0x0000040d1a007986 */ /* 0x0003e8000c10190a */
[----:B----4-:R1:W-:Y:S04]  /*30a0*/  STG.E desc[UR10][R26.64+0x8], R14 ;  /* 0x0000080e1a007986 */ /* 0x0103e8000c10190a */
[----:B------:R1:W-:Y:S04]  /*30b0*/  STG.E desc[UR10][R26.64+0xc], R15 ;  /* 0x00000c0f1a007986 */ /* 0x0003e8000c10190a */
[----:B-----5:R1:W-:Y:S04]  /*30c0*/  STG.E desc[UR10][R26.64+0x10], R16 ;  /* 0x000010101a007986 */ /* 0x0203e8000c10190a */
[----:B------:R1:W-:Y:S04]  /*30d0*/  STG.E desc[UR10][R26.64+0x14], R17 ;  /* 0x000014111a007986 */ /* 0x0003e8000c10190a */
[----:B--2---:R1:W-:Y:S04]  /*30e0*/  STG.E desc[UR10][R26.64+0x18], R18 ;  /* 0x000018121a007986 */ /* 0x0043e8000c10190a */
[----:B------:R1:W-:Y:S02]  /*30f0*/  STG.E desc[UR10][R26.64+0x1c], R19 ;  /* 0x00001c131a007986 */ /* 0x0003e4000c10190a */
.L_x_33:
[----:B------:R-:W-:Y:S05]  /*3100*/  @!P0 BRA `(.L_x_32) ;  /* 0x0000000000608947 */ /* 0x000fea0003800000 */
[----:B------:R-:W-:Y:S02]  /*3110*/  ISETP.GE.U32.AND P0, PT, R10, 0x3, PT ;  /* 0x000000030a00780c */ /* 0x000fe40003f06070 */
[----:B------:R-:W-:-:S11]  /*3120*/  ISETP.NE.AND P1, PT, R6, RZ, PT ;  /* 0x000000ff0600720c */ /* 0x000fd60003f25270 */
[----:B------:R-:W-:Y:S05]  /*3130*/  @!P0 BRA `(.L_x_34) ;  /* 0x0000000000248947 */ /* 0x000fea0003800000 */
[----:B-123--:R-:W-:-:S05]  /*3140*/  IMAD R18, R11, 0x4, R0 ;  /* 0x000000040b127824 */ /* 0x00efca00078e0200 */
[----:B------:R-:W2:Y:S04]  /*3150*/  LDL.64 R12, [R18] ;  /* 0x00000000120c7983 */ /* 0x000ea80000100a00 */
[----:B------:R-:W3:Y:S01]  /*3160*/  LDL.64 R14, [R18+0x8] ;  /* 0x00000800120e7983 */ /* 0x000ee20000100a00 */
[----:B------:R-:W-:-:S04]  /*3170*/  IMAD.WIDE.U32 R16, R11, 0x4, R20 ;  /* 0x000000040b107825 */ /* 0x000fc800078e0014 */
[----:B------:R-:W-:Y:S01]  /*3180*/  VIADD R11, R11, 0x4 ;  /* 0x000000040b0b7836 */ /* 0x000fe20000000000 */
[----:B--2---:R4:W-:Y:S04]  /*3190*/  STG.E desc[UR10][R16.64], R12 ;  /* 0x0000000c10007986 */ /* 0x0049e8000c10190a */
[----:B------:R4:W-:Y:S04]  /*31a0*/  STG.E desc[UR10][R16.64+0x4], R13 ;  /* 0x0000040d10007986 */ /* 0x0009e8000c10190a */
[----:B---3--:R4:W-:Y:S04]  /*31b0*/  STG.E desc[UR10][R16.64+0x8], R14 ;  /* 0x0000080e10007986 */ /* 0x0089e8000c10190a */
[----:B------:R4:W-:Y:S02]  /*31c0*/  STG.E desc[UR10][R16.64+0xc], R15 ;  /* 0x00000c0f10007986 */ /* 0x0009e4000c10190a */
.L_x_34:
[----:B------:R-:W-:Y:S05]  /*31d0*/  @!P1 BRA `(.L_x_32) ;  /* 0x00000000002c9947 */ /* 0x000fea0003800000 */
[----:B-1--4-:R-:W-:-:S05]  /*31e0*/  IMAD R16, R11, 0x4, R0 ;  /* 0x000000040b107824 */ /* 0x012fca00078e0200 */
[----:B---3--:R-:W3:Y:S01]  /*31f0*/  LDL.64 R12, [R16] ;  /* 0x00000000100c7983 */ /* 0x008ee20000100a00 */
[----:B------:R-:W-:Y:S01]  /*3200*/  IMAD.WIDE.U32 R14, R11, 0x4, R20 ;  /* 0x000000040b0e7825 */ /* 0x000fe200078e0014 */
[----:B------:R-:W-:-:S04]  /*3210*/  ISETP.NE.AND P0, PT, R6, 0x1, PT ;  /* 0x000000010600780c */ /* 0x000fc80003f05270 */
[----:B---3--:R1:W-:Y:S09]  /*3220*/  STG.E desc[UR10][R14.64], R12 ;  /* 0x0000000c0e007986 */ /* 0x0083f2000c10190a */
[----:B------:R-:W-:Y:S05]  /*3230*/  @!P0 BRA `(.L_x_32) ;  /* 0x0000000000148947 */ /* 0x000fea0003800000 */
[----:B------:R3:W-:Y:S01]  /*3240*/  STG.E desc[UR10][R14.64+0x4], R13 ;  /* 0x0000040d0e007986 */ /* 0x0007e2000c10190a */
[----:B------:R-:W-:-:S13]  /*3250*/  ISETP.NE.AND P0, PT, R6, 0x2, PT ;  /* 0x000000020600780c */ /* 0x000fda0003f05270 */
[----:B---3--:R-:W-:Y:S05]  /*3260*/  @!P0 BRA `(.L_x_32) ;  /* 0x0000000000088947 */ /* 0x008fea0003800000 */
[----:B------:R-:W3:Y:S04]  /*3270*/  LDL R11, [R16+0x8] ;  /* 0x00000800100b7983 */ /* 0x000ee80000100800 */
[----:B---3--:R3:W-:Y:S02]  /*3280*/  STG.E desc[UR10][R14.64+0x8], R11 ;  /* 0x0000080b0e007986 */ /* 0x0087e4000c10190a */
.L_x_32:
[----:B------:R-:W-:-:S04]  /*3290*/  UIADD3 UR4, UPT, UPT, UR4, 0x1, URZ ;  /* 0x0000000104047890 */ /* 0x000fc8000fffe0ff */
[----:B------:R-:W-:-:S09]  /*32a0*/  UISETP.NE.AND UP0, UPT, UR4, 0x8, UPT ;  /* 0x000000080400788c */ /* 0x000fd2000bf05270 */
[----:B------:R-:W-:Y:S05]  /*32b0*/  BRA.U UP0, `(.L_x_35) ;  /* 0xffffffe100487547 */ /* 0x000fea000b83ffff */
.L_x_17:
[----:B---3--:R-:W3:Y:S01]  /*32c0*/  LDC R11, c[0x0][0x398] ;  /* 0x0000e600ff0b7b82 */ /* 0x008ee20000000800 */
[----:B------:R-:W5:Y:S01]  /*32d0*/  LDCU UR4, c[0x0][0x388] ;  /* 0x00007100ff0477ac */ /* 0x000f620008000800 */
[----:B-1--4-:R-:W1:Y:S01]  /*32e0*/  S2R R14, SR_TID.X ;  /* 0x00000000000e7919 */ /* 0x012e620000002100 */
[----:B------:R-:W4:Y:S01]  /*32f0*/  LDCU.64 UR8, c[0x0][0x3a0] ;  /* 0x00007400ff0877ac */ /* 0x000f220008000a00 */
[----:B---3--:R-:W-:-:S04]  /*3300*/  LEA.HI R11, R11, R11, RZ, 0x1 ;  /* 0x0000000b0b0b7211 */ /* 0x008fc800078f08ff */
[----:B------:R-:W-:-:S04]  /*3310*/  SHF.R.S32.HI R11, RZ, 0x1, R11 ;  /* 0x00000001ff0b7819 */ /* 0x000fc8000001140b */
[----:B------:R-:W-:-:S05]  /*3320*/  LEA R12, P0, R11, R20, 0x2 ;  /* 0x000000140b0c7211 */ /* 0x000fca00078010ff */
[----:B------:R-:W-:-:S05]  /*3330*/  IMAD.X R13, RZ, RZ, R21, P0 ;  /* 0x000000ffff0d7224 */ /* 0x000fca00000e0615 */
[----:B------:R3:W2:Y:S01]  /*3340*/  LDG.E R11, desc[UR10][R12.64] ;  /* 0x0000000a0c0b7981 */ /* 0x0006a2000c1e1900 */
[----:B-----5:R-:W-:Y:S01]  /*3350*/  USHF.L.U32 UR4, UR4, 0x7, URZ ;  /* 0x0000000704047899 */ /* 0x020fe200080006ff */
[----:B-1----:R-:W-:-:S03]  /*3360*/  IMAD R15, R9, 0x80, R14 ;  /* 0x00000080090f7824 */ /* 0x002fc600078e020e */
[----:B------:R-:W-:Y:S02]  /*3370*/  USHF.R.S32.HI UR6, URZ, 0x1f, UR4 ;  /* 0x0000001fff067899 */ /* 0x000fe40008011404 */
[----:B------:R-:W-:Y:S02]  /*3380*/  UIMAD.WIDE.U32 UR4, UR4, UR7, URZ ;  /* 0x00000007040472a5 */ /* 0x000fe4000f8e00ff */
[----:B------:R-:W-:Y:S02]  /*3390*/  UIMAD UR6, UR6, UR7, URZ ;  /* 0x00000007060672a4 */ /* 0x000fe4000f8e02ff */
[----:B----4-:R-:W-:Y:S02]  /*33a0*/  ULEA UR8, UP0, UR4, UR8, 0x2 ;  /* 0x0000000804087291 */ /* 0x010fe4000f8010ff */
[----:B------:R-:W-:-:S04]  /*33b0*/  UIADD3 UR6, UPT, UPT, UR5, UR6, URZ ;  /* 0x0000000605067290 */ /* 0x000fc8000fffe0ff */
[----:B------:R-:W-:Y:S01]  /*33c0*/  ULEA.HI.X UR6, UR4, UR9, UR6, 0x2, UP0 ;  /* 0x0000000904067291 */ /* 0x000fe200080f1406 */
[----:B---3--:R-:W-:-:S05]  /*33d0*/  IMAD.U32 R12, RZ, RZ, UR8 ;  /* 0x00000008ff0c7e24 */ /* 0x008fca000f8e00ff */
[----:B------:R-:W-:Y:S02]  /*33e0*/  IMAD.U32 R13, RZ, RZ, UR6 ;  /* 0x00000006ff0d7e24 */ /* 0x000fe4000f8e00ff */
[----:B------:R-:W-:-:S05]  /*33f0*/  IMAD.WIDE R12, R15, 0x4, R12 ;  /* 0x000000040f0c7825 */ /* 0x000fca00078e020c */
[----:B--2---:R1:W-:Y:S02]  /*3400*/  STG.E desc[UR10][R12.64], R11 ;  /* 0x0000000b0c007986 */ /* 0x0043e4000c10190a */
.L_x_15:
[----:B------:R-:W-:Y:S05]  /*3410*/  BSYNC.RECONVERGENT B0 ;  /* 0x0000000000007941 */ /* 0x000fea0003800200 */
.L_x_14:
[----:B------:R-:W2:Y:S01]  /*3420*/  LDCU UR4, c[0x0][0x388] ;  /* 0x00007100ff0477ac */ /* 0x000ea20008000800 */
[----:B------:R-:W-:-:S05]  /*3430*/  VIADD R9, R9, 0x1 ;  /* 0x0000000109097836 */ /* 0x000fca0000000000 */
[----:B--2---:R-:W-:-:S13]  /*3440*/  ISETP.NE.AND P0, PT, R9, UR4, PT ;  /* 0x0000000409007c0c */ /* 0x004fda000bf05270 */
[----:B------:R-:W-:Y:S05]  /*3450*/  @!P0 EXIT ;  /* 0x000000000000894d */ /* 0x000fea0003800000 */
[----:B------:R-:W-:Y:S05]  /*3460*/  BRA `(.L_x_36) ;  /* 0xffffffd800007947 */ /* 0x000fea000383ffff */
.L_x_0:
        /* <DEDUP_REMOVED lines=12> */
.L_x_47:
[----:B0-----:R-:W0:Y:S01]  /*3530*/  LDC R8, c[0x0][0x398] ;  /* 0x0000e600ff087b82 */ /* 0x001e220000000800 */
[----:B------:R-:W-:-:S04]  /*3540*/  ISETP.NE.U32.AND P0, PT, R20, R24, PT ;  /* 0x000000181400720c */ /* 0x000fc80003f05070 */
[----:B------:R-:W-:-:S04]  /*3550*/  ISETP.NE.AND.EX P0, PT, R21, R25, PT, P0 ;  /* 0x000000191500720c */ /* 0x000fc80003f05300 */
[----:B0-----:R-:W-:-:S13]  /*3560*/  ISETP.EQ.OR P0, PT, R8, 0x1, !P0 ;  /* 0x000000010800780c */ /* 0x001fda0004702670 */
[----:B-12---:R-:W-:Y:S05]  /*3570*/  @P0 BRA `(.L_x_38) ;  /* 0x00000008001c0947 */ /* 0x006fea0003800000 */
[----:B------:R0:W-:Y:S01]  /*3580*/  STL [R1+0x24], RZ ;  /* 0x000024ff01007387 */ /* 0x0001e20000100800 */
[--C-:B------:R-:W-:Y:S02]  /*3590*/  IMAD.MOV.U32 R2, RZ, RZ, R24.reuse ;  /* 0x000000ffff027224 */ /* 0x100fe400078e0018 */
[----:B------:R-:W-:Y:S02]  /*35a0*/  IMAD.MOV.U32 R4, RZ, RZ, R25 ;  /* 0x000000ffff047224 */ /* 0x000fe400078e0019 */
[----:B------:R-:W-:-:S07]  /*35b0*/  IMAD.MOV.U32 R0, RZ, RZ, R24 ;  /* 0x000000ffff007224 */ /* 0x000fce00078e0018 */
.L_x_39:
[----:B------:R1:W2:Y:S01]  /*35c0*/  LDL R10, [R0+0x4] ;  /* 0x00000400000a7983 */ /* 0x0002a20000100800 */
[----:B------:R-:W-:-:S03]  /*35d0*/  IADD3 R11, P1, PT, R2, 0x8, RZ ;  /* 0x00000008020b7810 */ /* 0x000fc60007f3e0ff */
[----:B------:R1:W-:Y:S01]  /*35e0*/  STL [R0+0x4], R7 ;  /* 0x0000040700007387 */ /* 0x0003e20000100800 */
[----:B------:R-:W-:Y:S01]  /*35f0*/  ISETP.NE.U32.AND P0, PT, R11, R20, PT ;  /* 0x000000140b00720c */ /* 0x000fe20003f05070 */
[----:B------:R-:W-:Y:S01]  /*3600*/  IMAD.X R11, RZ, RZ, R4, P1 ;  /* 0x000000ffff0b7224 */ /* 0x000fe200008e0604 */
[----:B------:R-:W-:-:S04]  /*3610*/  IADD3 R2, P1, PT, R2, 0x4, RZ ;  /* 0x0000000402027810 */ /* 0x000fc80007f3e0ff */
[----:B------:R-:W-:Y:S01]  /*3620*/  ISETP.NE.AND.EX P0, PT, R11, R21, PT, P0 ;  /* 0x000000150b00720c */ /* 0x000fe20003f05300 */
[----:B------:R-:W-:Y:S02]  /*3630*/  VIADD R11, R0, 0x4 ;  /* 0x00000004000b7836 */ /* 0x000fe40000000000 */
[----:B------:R-:W-:Y:S02]  /*3640*/  IMAD.X R4, RZ, RZ, R4, P1 ;  /* 0x000000ffff047224 */ /* 0x000fe400008e0604 */
[----:B-1----:R-:W-:Y:S02]  /*3650*/  IMAD.MOV.U32 R0, RZ, RZ, R11 ;  /* 0x000000ffff007224 */ /* 0x002fe400078e000b */
[----:B--2---:R-:W-:-:S06]  /*3660*/  IMAD.IADD R7, R10, 0x1, R7 ;  /* 0x000000010a077824 */ /* 0x004fcc00078e0207 */
[----:B------:R-:W-:Y:S05]  /*3670*/  @P0 BRA `(.L_x_39) ;  /* 0xfffffffc00d00947 */ /* 0x000fea000383ffff */
[----:B------:R1:W5:Y:S01]  /*3680*/  LDL R11, [R1+0x24] ;  /* 0x00002400010b7983 */ /* 0x0003620000100800 */
[--C-:B------:R-:W-:Y:S02]  /*3690*/  IMAD.MOV.U32 R2, RZ, RZ, R24.reuse ;  /* 0x000000ffff027224 */ /* 0x100fe400078e0018 */
[----:B------:R-:W-:Y:S01]  /*36a0*/  IMAD.MOV.U32 R4, RZ, RZ, R25 ;  /* 0x000000ffff047224 */ /* 0x000fe200078e0019 */
[----:B------:R1:W-:Y:S01]  /*36b0*/  STL [R1+0x24], RZ ;  /* 0x000024ff01007387 */ /* 0x0003e20000100800 */
[----:B------:R-:W-:-:S07]  /*36c0*/  IMAD.MOV.U32 R0, RZ, RZ, R24 ;  /* 0x000000ffff007224 */ /* 0x000fce00078e0018 */
.L_x_40:
[----:B------:R2:W3:Y:S01]  /*36d0*/  LDL R10, [R0+0x4] ;  /* 0x00000400000a7983 */ /* 0x0004e20000100800 */
[----:B------:R-:W-:Y:S01]  /*36e0*/  IADD3 R13, P1, PT, R2, 0x8, RZ ;  /* 0x00000008020d7810 */ /* 0x000fe20007f3e0ff */
[----:B------:R-:W-:Y:S02]  /*36f0*/  VIADD R12, R0, 0x4 ;  /* 0x00000004000c7836 */ /* 0x000fe40000000000 */
[----:B-----5:R2:W-:Y:S01]  /*3700*/  STL [R0+0x4], R11 ;  /* 0x0000040b00007387 */ /* 0x0205e20000100800 */
[----:B------:R-:W-:Y:S01]  /*3710*/  ISETP.NE.U32.AND P0, PT, R13, R20, PT ;  /* 0x000000140d00720c */ /* 0x000fe20003f05070 */
[----:B------:R-:W-:Y:S01]  /*3720*/  IMAD.X R13, RZ, RZ, R4, P1 ;  /* 0x000000ffff0d7224 */ /* 0x000fe200008e0604 */
[----:B------:R-:W-:-:S04]  /*3730*/  IADD3 R2, P1, PT, R2, 0x4, RZ ;  /* 0x0000000402027810 */ /* 0x000fc80007f3e0ff */
[----:B------:R-:W-:Y:S01]  /*3740*/  ISETP.NE.AND.EX P0, PT, R13, R21, PT, P0 ;  /* 0x000000150d00720c */ /* 0x000fe20003f05300 */
[----:B------:R-:W-:Y:S02]  /*3750*/  IMAD.X R4, RZ, RZ, R4, P1 ;  /* 0x000000ffff047224 */ /* 0x000fe400008e0604 */
[----:B--2---:R-:W-:Y:S02]  /*3760*/  IMAD.MOV.U32 R0, RZ, RZ, R12 ;  /* 0x000000ffff007224 */ /* 0x004fe400078e000c */
[----:B---3--:R-:W-:-:S08]  /*3770*/  IMAD.IADD R11, R10, 0x1, R11 ;  /* 0x000000010a0b7824 */ /* 0x008fd000078e020b */
[----:B------:R-:W-:Y:S05]  /*3780*/  @P0 BRA `(.L_x_40) ;  /* 0xfffffffc00d00947 */ /* 0x000fea000383ffff */
[----:B------:R2:W5:Y:S01]  /*3790*/  LDL R11, [R1+0x24] ;  /* 0x00002400010b7983 */ /* 0x0005620000100800 */
[--C-:B------:R-:W-:Y:S02]  /*37a0*/  IMAD.MOV.U32 R2, RZ, RZ, R24.reuse ;  /* 0x000000ffff027224 */ /* 0x100fe400078e0018 */
[----:B------:R-:W-:Y:S01]  /*37b0*/  IMAD.MOV.U32 R4, RZ, RZ, R25 ;  /* 0x000000ffff047224 */ /* 0x000fe200078e0019 */
[----:B------:R2:W-:Y:S01]  /*37c0*/  STL [R1+0x24], RZ ;  /* 0x000024ff01007387 */ /* 0x0005e20000100800 */
[----:B------:R-:W-:-:S07]  /*37d0*/  IMAD.MOV.U32 R0, RZ, RZ, R24 ;  /* 0x000000ffff007224 */ /* 0x000fce00078e0018 */
.L_x_41:
[----:B------:R3:W4:Y:S01]  /*37e0*/  LDL R10, [R0+0x4] ;  /* 0x00000400000a7983 */ /* 0x0007220000100800 */
        /* <DEDUP_REMOVED lines=8> */
[----:B---3--:R-:W-:Y:S02]  /*3870*/  IMAD.MOV.U32 R0, RZ, RZ, R12 ;  /* 0x000000ffff007224 */ /* 0x008fe400078e000c */
[----:B----4-:R-:W-:-:S08]  /*3880*/  IMAD.IADD R11, R10, 0x1, R11 ;  /* 0x000000010a0b7824 */ /* 0x010fd000078e020b */
[----:B------:R-:W-:Y:S05]  /*3890*/  @P0 BRA `(.L_x_41) ;  /* 0xfffffffc00d00947 */ /* 0x000fea000383ffff */
[----:B------:R3:W5:Y:S01]  /*38a0*/  LDL R11, [R1+0x24] ;  /* 0x00002400010b7983 */ /* 0x0007620000100800 */
[--C-:B------:R-:W-:Y:S02]  /*38b0*/  IMAD.MOV.U32 R2, RZ, RZ, R24.reuse ;  /* 0x000000ffff027224 */ /* 0x100fe400078e0018 */
[----:B------:R-:W-:Y:S01]  /*38c0*/  IMAD.MOV.U32 R4, RZ, RZ, R25 ;  /* 0x000000ffff047224 */ /* 0x000fe200078e0019 */
[----:B------:R3:W-:Y:S01]  /*38d0*/  STL [R1+0x24], RZ ;  /* 0x000024ff01007387 */ /* 0x0007e20000100800 */
[----:B------:R-:W-:-:S07]  /*38e0*/  IMAD.MOV.U32 R0, RZ, RZ, R24 ;  /* 0x000000ffff007224 */ /* 0x000fce00078e0018 */
.L_x_42:
[----:B------:R4:W2:Y:S01]  /*38f0*/  LDL R10, [R0+0x4] ;  /* 0x00000400000a7983 */ /* 0x0008a20000100800 */
        /* <DEDUP_REMOVED lines=8> */
[----:B----4-:R-:W-:Y:S02]  /*3980*/  IMAD.MOV.U32 R0, RZ, RZ, R12 ;  /* 0x000000ffff007224 */ /* 0x010fe400078e000c */
[----:B--2---:R-:W-:-:S08]  /*3990*/  IMAD.IADD R11, R10, 0x1, R11 ;  /* 0x000000010a0b7824 */ /* 0x004fd000078e020b */
[----:B------:R-:W-:Y:S05]  /*39a0*/  @P0 BRA `(.L_x_42) ;  /* 0xfffffffc00d00947 */ /* 0x000fea000383ffff */
[----:B------:R2:W5:Y:S01]  /*39b0*/  LDL R11, [R1+0x24] ;  /* 0x00002400010b7983 */ /* 0x0005620000100800 */
[--C-:B------:R-:W-:Y:S02]  /*39c0*/  IMAD.MOV.U32 R2, RZ, RZ, R24.reuse ;  /* 0x000000ffff027224 */ /* 0x100fe400078e0018 */
[----:B------:R-:W-:Y:S01]  /*39d0*/  IMAD.MOV.U32 R4, RZ, RZ, R25 ;  /* 0x000000ffff047224 */ /* 0x000fe200078e0019 */
[----:B------:R2:W-:Y:S01]  /*39e0*/  STL [R1+0x24], RZ ;  /* 0x000024ff01007387 */ /* 0x0005e20000100800 */
[----:B------:R-:W-:-:S07]  /*39f0*/  IMAD.MOV.U32 R0, RZ, RZ, R24 ;  /* 0x000000ffff007224 */ /* 0x000fce00078e0018 */
.L_x_43:
        /* <DEDUP_REMOVED lines=17> */
.L_x_44:
        /* <DEDUP_REMOVED lines=17> */
.L_x_45:
        /* <DEDUP_REMOVED lines=17> */
.L_x_46:
        /* <DEDUP_REMOVED lines=12> */
.L_x_38:
[----:B------:R-:W2:Y:S01]  /*3df0*/  LDC.64 R10, c[0x0][0x390] ;  /* 0x0000e400ff0a7b82 */ /* 0x000ea20000000a00 */
[----:B------:R-:W-:Y:S01]  /*3e00*/  IMAD R0, R9, 0x80, R6 ;  /* 0x0000008009007824 */ /* 0x000fe200078e0206 */
[----:B------:R-:W4:Y:S03]  /*3e10*/  LDCU UR4, c[0x0][0x388] ;  /* 0x00007100ff0477ac */ /* 0x000f260008000800 */
[----:B------:R-:W-:Y:S01]  /*3e20*/  IMAD.IADD R2, R3, 0x1, R0 ;  /* 0x0000000103027824 */ /* 0x000fe200078e0200 */
[----:B------:R-:W5:Y:S03]  /*3e30*/  LDCU.64 UR8, c[0x0][0x3a0] ;  /* 0x00007400ff0877ac */ /* 0x000f660008000a00 */
[----:B------:R-:W-:-:S04]  /*3e40*/  IMAD R13, R2, R8, R5 ;  /* 0x00000008020d7224 */ /* 0x000fc800078e0205 */
[----:B--2---:R-:W-:-:S05]  /*3e50*/  IMAD.WIDE R10, R13, 0x4, R10 ;  /* 0x000000040d0a7825 */ /* 0x004fca00078e020a */
[----:B------:R2:W3:Y:S01]  /*3e60*/  LDG.E R15, desc[UR10][R10.64] ;  /* 0x0000000a0a0f7981 */ /* 0x0004e2000c1e1900 */
[----:B----4-:R-:W-:Y:S01]  /*3e70*/  USHF.L.U32 UR4, UR4, 0x7, URZ ;  /* 0x0000000704047899 */ /* 0x010fe200080006ff */
[----:B------:R-:W-:-:S03]  /*3e80*/  VIADD R9, R9, 0x1 ;  /* 0x0000000109097836 */ /* 0x000fc60000000000 */
[----:B------:R-:W-:Y:S02]  /*3e90*/  USHF.R.S32.HI UR6, URZ, 0x1f, UR4 ;  /* 0x0000001fff067899 */ /* 0x000fe40008011404 */
[----:B------:R-:W-:Y:S02]  /*3ea0*/  UIMAD.WIDE.U32 UR4, UR4, UR7, URZ ;  /* 0x00000007040472a5 */ /* 0x000fe4000f8e00ff */
[----:B------:R-:W-:Y:S02]  /*3eb0*/  UIMAD UR6, UR6, UR7, URZ ;  /* 0x00000007060672a4 */ /* 0x000fe4000f8e02ff */
[----:B-----5:R-:W-:Y:S02]  /*3ec0*/  ULEA UR8, UP0, UR4, UR8, 0x2 ;  /* 0x0000000804087291 */ /* 0x020fe4000f8010ff */
[----:B------:R-:W-:-:S04]  /*3ed0*/  UIADD3 UR6, UPT, UPT, UR5, UR6, URZ ;  /* 0x0000000605067290 */ /* 0x000fc8000fffe0ff */
[----:B------:R-:W-:Y:S01]  /*3ee0*/  ULEA.HI.X UR6, UR4, UR9, UR6, 0x2, UP0 ;  /* 0x0000000904067291 */ /* 0x000fe200080f1406 */
[----:B------:R-:W-:Y:S01]  /*3ef0*/  IMAD.U32 R12, RZ, RZ, UR8 ;  /* 0x00000008ff0c7e24 */ /* 0x000fe2000f8e00ff */
[----:B------:R-:W4:Y:S04]  /*3f00*/  LDCU UR4, c[0x0][0x388] ;  /* 0x00007100ff0477ac */ /* 0x000f280008000800 */
[----:B------:R-:W-:Y:S02]  /*3f10*/  IMAD.U32 R13, RZ, RZ, UR6 ;  /* 0x00000006ff0d7e24 */ /* 0x000fe4000f8e00ff */
[----:B--2---:R-:W-:Y:S01]  /*3f20*/  IMAD.WIDE R10, R0, 0x4, R12 ;  /* 0x00000004000a7825 */ /* 0x004fe200078e020c */
[----:B----4-:R-:W-:-:S04]  /*3f30*/  ISETP.NE.AND P0, PT, R9, UR4, PT ;  /* 0x0000000409007c0c */ /* 0x010fc8000bf05270 */
[----:B---3--:R2:W-:Y:S09]  /*3f40*/  STG.E desc[UR10][R10.64], R15 ;  /* 0x0000000f0a007986 */ /* 0x0085f2000c10190a */
[----:B------:R-:W-:Y:S05]  /*3f50*/  @!P0 EXIT ;  /* 0x000000000000894d */ /* 0x000fea0003800000 */
[----:B------:R-:W-:Y:S05]  /*3f60*/  BRA `(.L_x_47) ;  /* 0xfffffff400707947 */ /* 0x000fea000383ffff */
.L_x_37:
[C---:B------:R-:W-:Y:S01]  /*3f70*/  VIADD R2, R9.reuse, 0xffffffff ;  /* 0xffffffff09027836 */ /* 0x040fe20000000000 */
[C---:B------:R-:W-:Y:S02]  /*3f80*/  LOP3.LUT R4, R9.reuse, 0xf, RZ, 0xc0, !PT ;  /* 0x0000000f09047812 */ /* 0x040fe400078ec0ff */
[C---:B------:R-:W-:Y:S02]  /*3f90*/  LOP3.LUT R5, R9.reuse, 0x7, RZ, 0xc0, !PT ;  /* 0x0000000709057812 */ /* 0x040fe400078ec0ff */
[C---:B------:R-:W-:Y:S02]  /*3fa0*/  LOP3.LUT R6, R9.reuse, 0x3, RZ, 0xc0, !PT ;  /* 0x0000000309067812 */ /* 0x040fe400078ec0ff */
[C---:B------:R-:W-:Y:S02]  /*3fb0*/  LOP3.LUT R7, R9.reuse, 0x7ffffff0, RZ, 0xc0, !PT ;  /* 0x7ffffff009077812 */ /* 0x040fe400078ec0ff */
[----:B------:R-:W-:Y:S01]  /*3fc0*/  LOP3.LUT R8, R9, 0x7ffffff8, RZ, 0xc0, !PT ;  /* 0x7ffffff809087812 */ /* 0x000fe200078ec0ff */
[----:B------:R-:W-:-:S07]  /*3fd0*/  IMAD.MOV.U32 R9, RZ, RZ, RZ ;  /* 0x000000ffff097224 */ /* 0x000fce00078e00ff */
.L_x_68:
[----:B0-----:R-:W0:Y:S01]  /*3fe0*/  S2R R10, SR_TID.X ;  /* 0x00000000000a7919 */ /* 0x001e220000002100 */
[----:B------:R-:W1:Y:S01]  /*3ff0*/  LDCU UR4, c[0x0][0x398] ;  /* 0x00007300ff0477ac */ /* 0x000e620008000800 */
[----:B--2---:R-:W2:Y:S01]  /*4000*/  LDC.64 R26, c[0x0][0x390] ;  /* 0x0000e400ff1a7b82 */ /* 0x004ea20000000a00 */
[----:B-1----:R-:W-:Y:S01]  /*4010*/  UISETP.NE.AND UP0, UPT, UR4, 0x1, UPT ;  /* 0x000000010400788c */ /* 0x002fe2000bf05270 */
[----:B0-----:R-:W-:-:S04]  /*4020*/  IMAD R12, R9, 0x80, R10 ;  /* 0x00000080090c7824 */ /* 0x001fc800078e020a */
[----:B------:R-:W-:-:S04]  /*4030*/  IMAD.IADD R12, R3, 0x1, R12 ;  /* 0x00000001030c7824 */ /* 0x000fc800078e020c */
[----:B------:R-:W-:-:S04]  /*4040*/  IMAD R11, R12, UR4, RZ ;  /* 0x000000040c0b7c24 */ /* 0x000fc8000f8e02ff */
[----:B--2---:R-:W-:Y:S01]  /*4050*/  IMAD.WIDE R26, R11, 0x4, R26 ;  /* 0x000000040b1a7825 */ /* 0x004fe200078e021a */
[----:B------:R-:W-:Y:S06]  /*4060*/  BRA.U !UP0, `(.L_x_48) ;  /* 0x0000002108087547 */ /* 0x000fec000b800000 */
[----:B------:R-:W-:-:S05]  /*4070*/  UMOV UR4, URZ ;  /* 0x000000ff00047c82 */ /* 0x000fca0008000000 */
.L_x_66:
[----:B------:R-:W-:Y:S01]  /*4080*/  ISETP.GE.U32.AND P2, PT, R2, 0xf, PT ;  /* 0x0000000f0200780c */ /* 0x000fe20003f46070 */
[----:B---3--:R-:W-:-:S12]  /*4090*/  IMAD.MOV.U32 R11, RZ, RZ, RZ ;  /* 0x000000ffff0b7224 */ /* 0x008fd800078e00ff */
[----:B012-4-:R-:W-:Y:S05]  /*40a0*/  @!P2 BRA `(.L_x_49) ;  /* 0x0000000400c8a947 */ /* 0x017fea0003800000 */
[----:B------:R-:W0:Y:S01]  /*40b0*/  LDC R7, c[0x0][0x398] ;  /* 0x0000e600ff077b82 */ /* 0x000e220000000800 */
[----:B------:R-:W-:-:S04]  /*40c0*/  IMAD R14, R9, 0x80, R10 ;  /* 0x00000080090e7824 */ /* 0x000fc800078e020a */
[----:B------:R-:W-:-:S03]  /*40d0*/  IMAD.IADD R14, R3, 0x1, R14 ;  /* 0x00000001030e7824 */ /* 0x000fc600078e020e */
[----:B------:R-:W1:Y:S01]  /*40e0*/  LDC.64 R12, c[0x0][0x390] ;  /* 0x0000e400ff0c7b82 */ /* 0x000e620000000a00 */
[----:B0-----:R-:W-:Y:S01]  /*40f0*/  IMAD R11, R14, R7, RZ ;  /* 0x000000070e0b7224 */ /* 0x001fe200078e02ff */
[----:B------:R-:W-:-:S05]  /*4100*/  LOP3.LUT R7, R7, 0x7ffffff0, RZ, 0xc0, !PT ;  /* 0x7ffffff007077812 */ /* 0x000fca00078ec0ff */
[----:B------:R-:W-:Y:S02]  /*4110*/  IMAD.MOV R14, RZ, RZ, -R7 ;  /* 0x000000ffff0e7224 */ /* 0x000fe400078e0a07 */
[----:B-1----:R-:W-:-:S04]  /*4120*/  IMAD.WIDE R12, R11, 0x4, R12 ;  /* 0x000000040b0c7825 */ /* 0x002fc800078e020c */
[----:B------:R-:W-:Y:S01]  /*4130*/  VIADD R11, R1, 0x44 ;  /* 0x00000044010b7836 */ /* 0x000fe20000000000 */
[----:B------:R-:W-:-:S05]  /*4140*/  IADD3 R12, P0, PT, R12, 0x20, RZ ;  /* 0x000000200c0c7810 */ /* 0x000fca0007f1e0ff */
[----:B------:R-:W-:-:S08]  /*4150*/  IMAD.X R13, RZ, RZ, R13, P0 ;  /* 0x000000ffff0d7224 */ /* 0x000fd000000e060d */
.L_x_50:
[----:B------:R-:W2:Y:S04]  /*4160*/  LDG.E R15, desc[UR10][R12.64+-0x20] ;  /* 0xffffe00a0c0f7981 */ /* 0x000ea8000c1e1900 */
[----:B------:R-:W3:Y:S04]  /*4170*/  LDG.E R17, desc[UR10][R12.64+-0x1c] ;  /* 0xffffe40a0c117981 */ /* 0x000ee8000c1e1900 */
[----:B------:R-:W4:Y:S04]  /*4180*/  LDG.E R28, desc[UR10][R12.64+-0x14] ;  /* 0xffffec0a0c1c7981 */ /* 0x000f28000c1e1900 */
[----:B------:R-:W5:Y:S01]  /*4190*/  LDG.E R19, desc[UR10][R12.64+-0x18] ;  /* 0xffffe80a0c137981 */ /* 0x000f62000c1e1900 */
[----:B--2---:R-:W0:Y:S08]  /*41a0*/  F2I.TRUNC.NTZ R15, R15 ;  /* 0x0000000f000f7305 */ /* 0x004e30000020f100 */
[----:B---3--:R-:W1:Y:S08]  /*41b0*/  F2I.TRUNC.NTZ R17, R17 ;  /* 0x0000001100117305 */ /* 0x008e70000020f100 */
[----:B----4-:R-:W2:Y:S01]  /*41c0*/  F2I.TRUNC.NTZ R28, R28 ;  /* 0x0000001c001c7305 */ /* 0x010ea2000020f100 */
[----:B0-----:R-:W-:-:S07]  /*41d0*/  LOP3.LUT R16, RZ, R15, RZ, 0x33, !PT ;  /* 0x0000000fff107212 */ /* 0x001fce00078e33ff */
[----:B-----5:R-:W0:Y:S01]  /*41e0*/  F2I.TRUNC.NTZ R19, R19 ;  /* 0x0000001300137305 */ /* 0x020e22000020f100 */
[----:B------:R-:W-:Y:S02]  /*41f0*/  SHF.R.U32.HI R16, RZ, UR4, R16 ;  /* 0x00000004ff107c19 */ /* 0x000fe40008011610 */
[----:B-1----:R-:W-:Y:S02]  /*4200*/  LOP3.LUT R18, RZ, R17, RZ, 0x33, !PT ;  /* 0x00000011ff127212 */ /* 0x002fe400078e33ff */
[----:B------:R-:W-:Y:S01]  /*4210*/  LOP3.LUT R22, R16, 0x1, RZ, 0xc0, !PT ;  /* 0x0000000110167812 */ /* 0x000fe200078ec0ff */
[----:B------:R-:W3:Y:S01]  /*4220*/  LDG.E R17, desc[UR10][R12.64+-0x8] ;  /* 0xfffff80a0c117981 */ /* 0x000ee2000c1e1900 */
[----:B------:R-:W-:-:S03]  /*4230*/  SHF.R.U32.HI R15, RZ, UR4, R18 ;  /* 0x00000004ff0f7c19 */ /* 0x000fc60008011612 */
[----:B------:R-:W4:Y:S01]  /*4240*/  LDG.E R16, desc[UR10][R12.64+-0x10] ;  /* 0xfffff00a0c107981 */ /* 0x000f22000c1e1900 */
[----:B--2---:R-:W-:-:S03]  /*4250*/  LOP3.LUT R29, RZ, R28, RZ, 0x33, !PT ;  /* 0x0000001cff1d7212 */ /* 0x004fc600078e33ff */
[----:B------:R-:W2:Y:S01]  /*4260*/  LDG.E R18, desc[UR10][R12.64+-0xc] ;  /* 0xfffff40a0c127981 */ /* 0x000ea2000c1e1900 */
[----:B0-----:R-:W-:Y:S02]  /*4270*/  LOP3.LUT R23, RZ, R19, RZ, 0x33, !PT ;  /* 0x00000013ff177212 */ /* 0x001fe400078e33ff */
[----:B------:R-:W-:Y:S01]  /*4280*/  LOP3.LUT R28, R15, 0x1, RZ, 0xc0, !PT ;  /* 0x000000010f1c7812 */ /* 0x000fe200078ec0ff */
[----:B------:R0:W-:Y:S04]  /*4290*/  STL [R11+-0x20], R22 ;  /* 0xffffe0160b007387 */ /* 0x0001e80000100800 */
[----:B------:R-:W5:Y:S04]  /*42a0*/  LDG.E R19, desc[UR10][R12.64+-0x4] ;  /* 0xfffffc0a0c137981 */ /* 0x000f68000c1e1900 */
[----:B------:R-:W5:Y:S04]  /*42b0*/  LDG.E R15, desc[UR10][R12.64+0x4] ;  /* 0x0000040a0c0f7981 */ /* 0x000f68000c1e1900 */
[----:B0-----:R-:W5:Y:S01]  /*42c0*/  LDG.E R22, desc[UR10][R12.64] ;  /* 0x0000000a0c167981 */ /* 0x001f62000c1e1900 */
[----:B------:R-:W-:-:S02]  /*42d0*/  SHF.R.U32.HI R29, RZ, UR4, R29 ;  /* 0x00000004ff1d7c19 */ /* 0x000fc4000801161d */
[----:B------:R-:W-:Y:S02]  /*42e0*/  SHF.R.U32.HI R23, RZ, UR4, R23 ;  /* 0x00000004ff177c19 */ /* 0x000fe40008011617 */
[----:B------:R-:W-:Y:S02]  /*42f0*/  LOP3.LUT R29, R29, 0x1, RZ, 0xc0, !PT ;  /* 0x000000011d1d7812 */ /* 0x000fe400078ec0ff */
[----:B------:R-:W-:Y:S01]  /*4300*/  LOP3.LUT R23, R23, 0x1, RZ, 0xc0, !PT ;  /* 0x0000000117177812 */ /* 0x000fe200078ec0ff */
[----:B------:R0:W-:Y:S04]  /*4310*/  STL [R11+-0x1c], R28 ;  /* 0xffffe41c0b007387 */ /* 0x0001e80000100800 */
[----:B------:R1:W-:Y:S04]  /*4320*/  STL [R11+-0x14], R29 ;  /* 0xffffec1d0b007387 */ /* 0x0003e80000100800 */
[----:B------:R1:W-:Y:S01]  /*4330*/  STL [R11+-0x18], R23 ;  /* 0xffffe8170b007387 */ /* 0x0003e20000100800 */
[----:B---3--:R-:W-:Y:S08]  /*4340*/  F2I.TRUNC.NTZ R17, R17 ;  /* 0x0000001100117305 */ /* 0x008ff0000020f100 */
[----:B----4-:R-:W0:Y:S08]  /*4350*/  F2I.TRUNC.NTZ R16, R16 ;  /* 0x0000001000107305 */ /* 0x010e30000020f100 */
[----:B--2---:R-:W2:Y:S08]  /*4360*/  F2I.TRUNC.NTZ R18, R18 ;  /* 0x0000001200127305 */ /* 0x004eb0000020f100 */
[----:B-----5:R-:W3:Y:S08]  /*4370*/  F2I.TRUNC.NTZ R19, R19 ;  /* 0x0000001300137305 */ /* 0x020ef0000020f100 */
[----:B------:R-:W4:Y:S08]  /*4380*/  F2I.TRUNC.NTZ R22, R22 ;  /* 0x0000001600167305 */ /* 0x000f30000020f100 */
[----:B------:R-:W5:Y:S01]  /*4390*/  F2I.TRUNC.NTZ R15, R15 ;  /* 0x0000000f000f7305 */ /* 0x000f62000020f100 */
[----:B0-----:R-:W-:-:S02]  /*43a0*/  LOP3.LUT R28, RZ, R16, RZ, 0x33, !PT ;  /* 0x00000010ff1c7212 */ /* 0x001fc400078e33ff */
[----:B-1----:R-:W-:Y:S01]  /*43b0*/  LOP3.LUT R29, RZ, R17, RZ, 0x33, !PT ;  /* 0x00000011ff1d7212 */ /* 0x002fe200078e33ff */
[----:B------:R-:W5:Y:S01]  /*43c0*/  LDG.E R16, desc[UR10][R12.64+0x8] ;  /* 0x0000080a0c107981 */ /* 0x000f62000c1e1900 */
[----:B--2---:R-:W-:Y:S02]  /*43d0*/  LOP3.LUT R23, RZ, R18, RZ, 0x33, !PT ;  /* 0x00000012ff177212 */ /* 0x004fe400078e33ff */
[----:B------:R-:W-:Y:S02]  /*43e0*/  SHF.R.U32.HI R28, RZ, UR4, R28 ;  /* 0x00000004ff1c7c19 */ /* 0x000fe4000801161c */
[----:B------:R-:W-:Y:S02]  /*43f0*/  SHF.R.U32.HI R29, RZ, UR4, R29 ;  /* 0x00000004ff1d7c19 */ /* 0x000fe4000801161d */
[----:B------:R-:W-:Y:S02]  /*4400*/  SHF.R.U32.HI R23, RZ, UR4, R23 ;  /* 0x00000004ff177c19 */ /* 0x000fe40008011617 */
[----:B---3--:R-:W-:-:S02]  /*4410*/  LOP3.LUT R19, RZ, R19, RZ, 0x33, !PT ;  /* 0x00000013ff137212 */ /* 0x008fc400078e33ff */
[----:B----4-:R-:W-:Y:S02]  /*4420*/  LOP3.LUT R22, RZ, R22, RZ, 0x33, !PT ;  /* 0x00000016ff167212 */ /* 0x010fe400078e33ff */
[----:B-----5:R-:W-:Y:S02]  /*4430*/  LOP3.LUT R17, RZ, R15, RZ, 0x33, !PT ;  /* 0x0000000fff117212 */ /* 0x020fe400078e33ff */
[----:B------:R-:W-:Y:S01]  /*4440*/  LOP3.LUT R28, R28, 0x1, RZ, 0xc0, !PT ;  /* 0x000000011c1c7812 */ /* 0x000fe200078ec0ff */
[----:B------:R-:W2:Y:S01]  /*4450*/  LDG.E R15, desc[UR10][R12.64+0xc] ;  /* 0x00000c0a0c0f7981 */ /* 0x000ea2000c1e1900 */
[----:B------:R-:W-:Y:S02]  /*4460*/  LOP3.LUT R29, R29, 0x1, RZ, 0xc0, !PT ;  /* 0x000000011d1d7812 */ /* 0x000fe400078ec0ff */
[----:B------:R-:W-:Y:S02]  /*4470*/  LOP3.LUT R18, R23, 0x1, RZ, 0xc0, !PT ;  /* 0x0000000117127812 */ /* 0x000fe400078ec0ff */
[----:B------:R-:W-:-:S02]  /*4480*/  SHF.R.U32.HI R19, RZ, UR4, R19 ;  /* 0x00000004ff137c19 */ /* 0x000fc40008011613 */
[----:B------:R-:W-:Y:S02]  /*4490*/  SHF.R.U32.HI R22, RZ, UR4, R22 ;  /* 0x00000004ff167c19 */ /* 0x000fe40008011616 */
[----:B------:R-:W-:Y:S01]  /*44a0*/  SHF.R.U32.HI R17, RZ, UR4, R17 ;  /* 0x00000004ff117c19 */ /* 0x000fe20008011611 */
[----:B------:R0:W-:Y:S01]  /*44b0*/  STL [R11+-0x10], R28 ;  /* 0xfffff01c0b007387 */ /* 0x0001e20000100800 */
[----:B------:R-:W-:-:S03]  /*44c0*/  LOP3.LUT R23, R22, 0x1, RZ, 0xc0, !PT ;  /* 0x0000000116177812 */ /* 0x000fc600078ec0ff */
[----:B------:R1:W-:Y:S04]  /*44d0*/  STL [R11+-0x8], R29 ;  /* 0xfffff81d0b007387 */ /* 0x0003e80000100800 */
[----:B------:R3:W-:Y:S01]  /*44e0*/  STL [R11+-0xc], R18 ;  /* 0xfffff4120b007387 */ /* 0x0007e20000100800 */
[----:B0-----:R-:W-:-:S03]  /*44f0*/  LOP3.LUT R28, R19, 0x1, RZ, 0xc0, !PT ;  /* 0x00000001131c7812 */ /* 0x001fc600078ec0ff */
[----:B------:R-:W4:Y:S01]  /*4500*/  LDG.E R19, desc[UR10][R12.64+0x10] ;  /* 0x0000100a0c137981 */ /* 0x000f22000c1e1900 */
[----:B-1----:R-:W-:-:S03]  /*4510*/  LOP3.LUT R29, R17, 0x1, RZ, 0xc0, !PT ;  /* 0x00000001111d7812 */ /* 0x002fc600078ec0ff */
[----:B------:R-:W5:Y:S04]  /*4520*/  LDG.E R22, desc[UR10][R12.64+0x18] ;  /* 0x0000180a0c167981 */ /* 0x000f68000c1e1900 */
[----:B---3--:R-:W3:Y:S04]  /*4530*/  LDG.E R18, desc[UR10][R12.64+0x14] ;  /* 0x0000140a0c127981 */ /* 0x008ee8000c1e1900 */
[----:B------:R0:W5:Y:S04]  /*4540*/  LDG.E R17, desc[UR10][R12.64+0x1c] ;  /* 0x00001c0a0c117981 */ /* 0x000168000c1e1900 */
[----:B------:R1:W-:Y:S01]  /*4550*/  STL [R11], R23 ;  /* 0x000000170b007387 */ /* 0x0003e20000100800 */
[----:B------:R-:W-:-:S03]  /*4560*/  VIADD R14, R14, 0x10 ;  /* 0x000000100e0e7836 */ /* 0x000fc60000000000 */
[----:B------:R5:W-:Y:S02]  /*4570*/  STL [R11+-0x4], R28 ;  /* 0xfffffc1c0b007387 */ /* 0x000be40000100800 */
[----:B------:R-:W-:Y:S02]  /*4580*/  ISETP.NE.AND P0, PT, R14, RZ, PT ;  /* 0x000000ff0e00720c */ /* 0x000fe40003f05270 */
[----:B------:R5:W-:Y:S01]  /*4590*/  STL [R11+0x4], R29 ;  /* 0x0000041d0b007387 */ /* 0x000be20000100800 */
[----:B0-----:R-:W-:-:S05]  /*45a0*/  IADD3 R12, P1, PT, R12, 0x40, RZ ;  /* 0x000000400c0c7810 */ /* 0x001fca0007f3e0ff */
[----:B------:R-:W-:Y:S01]  /*45b0*/  IMAD.X R13, RZ, RZ, R13, P1 ;  /* 0x000000ffff0d7224 */ /* 0x000fe200008e060d */
[----:B------:R-:W1:Y:S08]  /*45c0*/  F2I.TRUNC.NTZ R16, R16 ;  /* 0x0000001000107305 */ /* 0x000e70000020f100 */
[----:B--2---:R-:W0:Y:S01]  /*45d0*/  F2I.TRUNC.NTZ R15, R15 ;  /* 0x0000000f000f7305 */ /* 0x004e22000020f100 */
[----:B-1----:R-:W-:-:S04]  /*45e0*/  LOP3.LUT R23, RZ, R16, RZ, 0x33, !PT ;  /* 0x00000010ff177212 */ /* 0x002fc800078e33ff */
[----:B------:R-:W-:-:S03]  /*45f0*/  SHF.R.U32.HI R23, RZ, UR4, R23 ;  /* 0x00000004ff177c19 */ /* 0x000fc60008011617 */
[----:B----4-:R-:W1:Y:S08]  /*4600*/  F2I.TRUNC.NTZ R19, R19 ;  /* 0x0000001300137305 */ /* 0x010e70000020f100 */
[----:B---3--:R-:W2:Y:S08]  /*4610*/  F2I.TRUNC.NTZ R18, R18 ;  /* 0x0000001200127305 */ /* 0x008eb0000020f100 */
[----:B-----5:R-:W3:Y:S08]  /*4620*/  F2I.TRUNC.NTZ R22, R22 ;  /* 0x0000001600167305 */ /* 0x020ef0000020f100 */
[----:B------:R-:W4:Y:S01]  /*4630*/  F2I.TRUNC.NTZ R17, R17 ;  /* 0x0000001100117305 */ /* 0x000f22000020f100 */
[----:B0-----:R-:W-:-:S02]  /*4640*/  LOP3.LUT R28, RZ, R15, RZ, 0x33, !PT ;  /* 0x0000000fff1c7212 */ /* 0x001fc400078e33ff */
[----:B-1----:R-:W-:Y:S02]  /*4650*/  LOP3.LUT R19, RZ, R19, RZ, 0x33, !PT ;  /* 0x00000013ff137212 */ /* 0x002fe400078e33ff */
[----:B------:R-:W-:Y:S02]  /*4660*/  SHF.R.U32.HI R29, RZ, UR4, R28 ;  /* 0x00000004ff1d7c19 */ /* 0x000fe4000801161c */
[----:B------:R-:W-:Y:S02]  /*4670*/  LOP3.LUT R28, R23, 0x1, RZ, 0xc0, !PT ;  /* 0x00000001171c7812 */ /* 0x000fe400078ec0ff */
[----:B--2---:R-:W-:Y:S02]  /*4680*/  LOP3.LUT R18, RZ, R18, RZ, 0x33, !PT ;  /* 0x00000012ff127212 */ /* 0x004fe400078e33ff */
[----:B---3--:R-:W-:Y:S02]  /*4690*/  LOP3.LUT R22, RZ, R22, RZ, 0x33, !PT ;  /* 0x00000016ff167212 */ /* 0x008fe400078e33ff */
[----:B------:R-:W-:-:S02]  /*46a0*/  LOP3.LUT R16, R29, 0x1, RZ, 0xc0, !PT ;  /* 0x000000011d107812 */ /* 0x000fc400078ec0ff */
[----:B----4-:R-:W-:Y:S02]  /*46b0*/  LOP3.LUT R23, RZ, R17, RZ, 0x33, !PT ;  /* 0x00000011ff177212 */ /* 0x010fe400078e33ff */
[----:B------:R-:W-:Y:S02]  /*46c0*/  SHF.R.U32.HI R19, RZ, UR4, R19 ;  /* 0x00000004ff137c19 */ /* 0x000fe40008011613 */
[----:B------:R-:W-:Y:S02]  /*46d0*/  SHF.R.U32.HI R15, RZ, UR4, R18 ;  /* 0x00000004ff0f7c19 */ /* 0x000fe40008011612 */
[----:B------:R-:W-:Y:S02]  /*46e0*/  SHF.R.U32.HI R17, RZ, UR4, R22 ;  /* 0x00000004ff117c19 */ /* 0x000fe40008011616 */
[----:B------:R-:W-:Y:S01]  /*46f0*/  SHF.R.U32.HI R23, RZ, UR4, R23 ;  /* 0x00000004ff177c19 */ /* 0x000fe20008011617 */
[----:B------:R0:W-:Y:S01]  /*4700*/  STL [R11+0x8], R28 ;  /* 0x0000081c0b007387 */ /* 0x0001e20000100800 */
[----:B------:R-:W-:-:S02]  /*4710*/  LOP3.LUT R18, R19, 0x1, RZ, 0xc0, !PT ;  /* 0x0000000113127812 */ /* 0x000fc400078ec0ff */
[----:B------:R-:W-:Y:S01]  /*4720*/  LOP3.LUT R22, R15, 0x1, RZ, 0xc0, !PT ;  /* 0x000000010f167812 */ /* 0x000fe200078ec0ff */
[----:B------:R1:W-:Y:S01]  /*4730*/  STL [R11+0xc], R16 ;  /* 0x00000c100b007387 */ /* 0x0003e20000100800 */
[----:B0-----:R-:W-:Y:S02]  /*4740*/  LOP3.LUT R28, R23, 0x1, RZ, 0xc0, !PT ;  /* 0x00000001171c7812 */ /* 0x001fe400078ec0ff */
[----:B-1----:R-:W-:Y:S01]  /*4750*/  LOP3.LUT R16, R17, 0x1, RZ, 0xc0, !PT ;  /* 0x0000000111107812 */ /* 0x002fe200078ec0ff */
[----:B------:R-:W-:Y:S04]  /*4760*/  STL [R11+0x10], R18 ;  /* 0x000010120b007387 */ /* 0x000fe80000100800 */
[----:B------:R-:W-:Y:S04]  /*4770*/  STL [R11+0x14], R22 ;  /* 0x000014160b007387 */ /* 0x000fe80000100800 */
[----:B------:R-:W-:Y:S04]  /*4780*/  STL [R11+0x18], R16 ;  /* 0x000018100b007387 */ /* 0x000fe80000100800 */
[----:B------:R0:W-:Y:S02]  /*4790*/  STL [R11+0x1c], R28 ;  /* 0x00001c1c0b007387 */ /* 0x0001e40000100800 */
[----:B0-----:R-:W-:Y:S01]  /*47a0*/  VIADD R11, R11, 0x40 ;  /* 0x000000400b0b7836 */ /* 0x001fe20000000000 */
[----:B------:R-:W-:Y:S06]  /*47b0*/  @P0 BRA `(.L_x_50) ;  /* 0xfffffff800680947 */ /* 0x000fec000383ffff */
[----:B------:R-:W-:-:S07]  /*47c0*/  IMAD.MOV.U32 R11, RZ, RZ, R7 ;  /* 0x000000ffff0b7224 */ /* 0x000fce00078e0007 */
.L_x_49:
        /* <DEDUP_REMOVED lines=54> */
.L_x_52:
[----:B------:R-:W-:Y:S05]  /*4b30*/  @!P3 BRA `(.L_x_51) ;  /* 0x0000000000d8b947 */ /* 0x000fea0003800000 */
[----:B0-----:R-:W-:Y:S01]  /*4b40*/  VIADD R12, R5, 0xffffffff ;  /* 0xffffffff050c7836 */ /* 0x001fe20000000000 */
[----:B------:R-:W-:-:S04]  /*4b50*/  ISETP.NE.AND P3, PT, R6, RZ, PT ;  /* 0x000000ff0600720c */ /* 0x000fc80003f65270 */
[----:B------:R-:W-:-:S13]  /*4b60*/  ISETP.GE.U32.AND P0, PT, R12, 0x3, PT ;  /* 0x000000030c00780c */ /* 0x000fda0003f06070 */
[----:B------:R-:W-:Y:S05]  /*4b70*/  @!P0 BRA `(.L_x_53) ;  /* 0x0000000000688947 */ /* 0x000fea0003800000 */
[----:B------:R-:W-:-:S05]  /*4b80*/  IMAD.WIDE.U32 R12, R11, 0x4, R26 ;  /* 0x000000040b0c7825 */ /* 0x000fca00078e001a */
        /* <DEDUP_REMOVED lines=25> */
.L_x_53:
[----:B------:R-:W-:Y:S05]  /*4d20*/  @!P3 BRA `(.L_x_51) ;  /* 0x00000000005cb947 */ /* 0x000fea0003800000 */
[----:B0-----:R-:W-:-:S05]  /*4d30*/  IMAD.WIDE.U32 R12, R11, 0x4, R26 ;  /* 0x000000040b0c7825 */ /* 0x001fca00078e001a */
        /* <DEDUP_REMOVED lines=22> */
.L_x_51:
[----:B--2---:R-:W-:-:S05]  /*4ea0*/  IMAD.MOV.U32 R18, RZ, RZ, R20 ;  /* 0x000000ffff127224 */ /* 0x004fca00078e0014 */
[----:B0-----:R-:W2:Y:S01]  /*4eb0*/  LDL R13, [R18+-0x4] ;  /* 0xfffffc00120d7983 */ /* 0x001ea20000100800 */
        /* <DEDUP_REMOVED lines=8> */
.L_x_55:
        /* <DEDUP_REMOVED lines=12> */
.L_x_54:
[----:B------:R-:W-:Y:S01]  /*5000*/  ISETP.GE.U32.AND P0, PT, R2, 0x7, PT ;  /* 0x000000070200780c */ /* 0x000fe20003f06070 */
[----:B------:R-:W-:Y:S01]  /*5010*/  UMOV UR5, 0x1 ;  /* 0x0000000100057882 */ /* 0x000fe20000000000 */
[----:B-1---5:R-:W-:Y:S01]  /*5020*/  IMAD.IADD R11, R13, 0x1, R12 ;  /* 0x000000010d0b7824 */ /* 0x022fe200078e020c */
[----:B------:R-:W-:Y:S01]  /*5030*/  USHF.L.U32 UR5, UR5, UR4, URZ ;  /* 0x0000000405057299 */ /* 0x000fe200080006ff */
[----:B------:R-:W-:-:S09]  /*5040*/  IMAD.MOV.U32 R14, RZ, RZ, RZ ;  /* 0x000000ffff0e7224 */ /* 0x000fd200078e00ff */
[----:B------:R-:W-:Y:S05]  /*5050*/  @!P0 BRA `(.L_x_56) ;  /* 0x00000004005c8947 */ /* 0x000fea0003800000 */
[----:B------:R-:W-:Y:S01]  /*5060*/  IMAD.MOV.U32 R14, RZ, RZ, RZ ;  /* 0x000000ffff0e7224 */ /* 0x000fe200078e00ff */
[----:B------:R-:W1:Y:S06]  /*5070*/  LDCU UR6, c[0x0][0x398] ;  /* 0x00007300ff0677ac */ /* 0x000e6c0008000800 */
.L_x_57:
        /* <DEDUP_REMOVED lines=85> */
.L_x_56:
[----:B------:R-:W-:-:S13]  /*55d0*/  ISETP.NE.AND P0, PT, R5, RZ, PT ;  /* 0x000000ff0500720c */ /* 0x000fda0003f05270 */
[----:B------:R-:W-:Y:S05]  /*55e0*/  @!P0 BRA `(.L_x_58) ;  /* 0x0000000400608947 */ /* 0x000fea0003800000 */
[----:B------:R-:W-:Y:S01]  /*55f0*/  VIADD R12, R5, 0xffffffff ;  /* 0xffffffff050c7836 */ /* 0x000fe20000000000 */
[----:B------:R-:W-:-:S04]  /*5600*/  ISETP.NE.AND P3, PT, R6, RZ, PT ;  /* 0x000000ff0600720c */ /* 0x000fc80003f65270 */
[----:B------:R-:W-:-:S13]  /*5610*/  ISETP.GE.U32.AND P4, PT, R12, 0x3, PT ;  /* 0x000000030c00780c */ /* 0x000fda0003f86070 */
        /* <DEDUP_REMOVED lines=44> */
.L_x_59:
        /* <DEDUP_REMOVED lines=29> */
.L_x_60:
        /* <DEDUP_REMOVED lines=12> */
.L_x_58:
[----:B----4-:R-:W-:Y:S01]  /*5b70*/  IMAD.MOV.U32 R11, RZ, RZ, RZ ;  /* 0x000000ffff0b7224 */ /* 0x010fe200078e00ff */
[----:B------:R-:W-:Y:S06]  /*5b80*/  @!P2 BRA `(.L_x_61) ;  /* 0x00000000007ca947 */ /* 0x000fec0003800000 */
[----:B------:R-:W-:-:S07]  /*5b90*/  IMAD.MOV.U32 R11, RZ, RZ, RZ ;  /* 0x000000ffff0b7224 */ /* 0x000fce00078e00ff */
.L_x_62:
        /* <DEDUP_REMOVED lines=30> */
.L_x_61:
        /* <DEDUP_REMOVED lines=19> */
.L_x_64:
[----:B------:R-:W-:Y:S05]  /*5eb0*/  @!P0 BRA `(.L_x_63) ;  /* 0x0000000000648947 */ /* 0x000fea0003800000 */
[----:B-1----:R-:W-:Y:S01]  /*5ec0*/  VIADD R12, R5, 0xffffffff ;  /* 0xffffffff050c7836 */ /* 0x002fe20000000000 */
[----:B------:R-:W-:-:S04]  /*5ed0*/  ISETP.NE.AND P1, PT, R6, RZ, PT ;  /* 0x000000ff0600720c */ /* 0x000fc80003f25270 */
[----:B------:R-:W-:-:S13]  /*5ee0*/  ISETP.GE.U32.AND P0, PT, R12, 0x3, PT ;  /* 0x000000030c00780c */ /* 0x000fda0003f06070 */
[----:B------:R-:W-:Y:S05]  /*5ef0*/  @!P0 BRA `(.L_x_65) ;  /* 0x0000000000248947 */ /* 0x000fea0003800000 */
[----:B--23--:R-:W-:-:S05]  /*5f00*/  IMAD R18, R11, 0x4, R0 ;  /* 0x000000040b127824 */ /* 0x00cfca00078e0200 */
        /* <DEDUP_REMOVED lines=8> */
.L_x_65:
[----:B------:R-:W-:Y:S05]  /*5f90*/  @!P1 BRA `(.L_x_63) ;  /* 0x00000000002c9947 */ /* 0x000fea0003800000 */
[----:B-1----:R-:W-:-:S05]  /*5fa0*/  IMAD R16, R11, 0x4, R0 ;  /* 0x000000040b107824 */ /* 0x002fca00078e0200 */
        /* <DEDUP_REMOVED lines=10> */
.L_x_63:
[----:B------:R-:W-:-:S04]  /*6050*/  UIADD3 UR4, UPT, UPT, UR4, 0x1, URZ ;  /* 0x0000000104047890 */ /* 0x000fc8000fffe0ff */
[----:B------:R-:W-:-:S09]  /*6060*/  UISETP.NE.AND UP0, UPT, UR4, 0x8, UPT ;  /* 0x000000080400788c */ /* 0x000fd2000bf05270 */
[----:B------:R-:W-:Y:S05]  /*6070*/  BRA.U UP0, `(.L_x_66) ;  /* 0xffffffe100007547 */ /* 0x000fea000b83ffff */
[----:B------:R-:W-:Y:S05]  /*6080*/  BRA `(.L_x_67) ;  /* 0x0000000400a07947 */ /* 0x000fea0003800000 */
.L_x_48:
        /* <DEDUP_REMOVED lines=103> */
[----:B------:R1:W-:Y:S02]  /*6700*/  @!P0 STL [R1], R12 ;  /* 0x0000000c01008387 */ /* 0x0003e40000100800 */
.L_x_67:
[----:B---3--:R-:W3:Y:S01]  /*6710*/  LDC R11, c[0x0][0x398] ;  /* 0x0000e600ff0b7b82 */ /* 0x008ee20000000800 */
[----:B------:R-:W5:Y:S01]  /*6720*/  LDCU UR4, c[0x0][0x388] ;  /* 0x00007100ff0477ac */ /* 0x000f620008000800 */
[----:B------:R-:W0:Y:S01]  /*6730*/  LDCU.64 UR8, c[0x0][0x3a0] ;  /* 0x00007400ff0877ac */ /* 0x000e220008000a00 */
[----:B---3--:R-:W-:-:S04]  /*6740*/  LEA.HI R11, R11, R11, RZ, 0x1 ;  /* 0x0000000b0b0b7211 */ /* 0x008fc800078f08ff */
[----:B------:R-:W-:-:S04]  /*6750*/  SHF.R.S32.HI R11, RZ, 0x1, R11 ;  /* 0x00000001ff0b7819 */ /* 0x000fc8000001140b */
[----:B-1--4-:R-:W-:-:S05]  /*6760*/  LEA R14, P0, R11, R26, 0x2 ;  /* 0x0000001a0b0e7211 */ /* 0x012fca00078010ff */
[----:B------:R-:W-:-:S06]  /*6770*/  IMAD.X R15, RZ, RZ, R27, P0 ;  /* 0x000000ffff0f7224 */ /* 0x000fcc00000e061b */
[----:B------:R-:W3:Y:S01]  /*6780*/  LDG.E R15, desc[UR10][R14.64] ;  /* 0x0000000a0e0f7981 */ /* 0x000ee2000c1e1900 */
[----:B-----5:R-:W-:Y:S01]  /*6790*/  USHF.L.U32 UR4, UR4, 0x7, URZ ;  /* 0x0000000704047899 */ /* 0x020fe200080006ff */
[C---:B------:R-:W-:Y:S02]  /*67a0*/  IMAD R11, R9.reuse, 0x80, R10 ;  /* 0x00000080090b7824 */ /* 0x040fe400078e020a */
[----:B------:R-:W-:Y:S01]  /*67b0*/  VIADD R9, R9, 0x1 ;  /* 0x0000000109097836 */ /* 0x000fe20000000000 */
[----:B------:R-:W-:Y:S02]  /*67c0*/  USHF.R.S32.HI UR6, URZ, 0x1f, UR4 ;  /* 0x0000001fff067899 */ /* 0x000fe40008011404 */
[----:B------:R-:W-:Y:S02]  /*67d0*/  UIMAD.WIDE.U32 UR4, UR4, UR7, URZ ;  /* 0x00000007040472a5 */ /* 0x000fe4000f8e00ff */
[----:B------:R-:W-:Y:S02]  /*67e0*/  UIMAD UR6, UR6, UR7, URZ ;  /* 0x00000007060672a4 */ /* 0x000fe4000f8e02ff */
[----:B0-----:R-:W-:-:S02]  /*67f0*/  ULEA UR8, UP0, UR4, UR8, 0x2 ;  /* 0x0000000804087291 */ /* 0x001fc4000f8010ff */
[----:B------:R-:W-:-:S04]  /*6800*/  UIADD3 UR6, UPT, UPT, UR5, UR6, URZ ;  /* 0x0000000605067290 */ /* 0x000fc8000fffe0ff */
[----:B------:R-:W-:Y:S01]  /*6810*/  ULEA.HI.X UR6, UR4, UR9, UR6, 0x2, UP0 ;  /* 0x0000000904067291 */ /* 0x000fe200080f1406 */
[----:B------:R-:W-:Y:S01]  /*6820*/  IMAD.U32 R12, RZ, RZ, UR8 ;  /* 0x00000008ff0c7e24 */ /* 0x000fe2000f8e00ff */
[----:B------:R-:W0:Y:S04]  /*6830*/  LDCU UR4, c[0x0][0x388] ;  /* 0x00007100ff0477ac */ /* 0x000e280008000800 */
[----:B------:R-:W-:Y:S02]  /*6840*/  IMAD.U32 R13, RZ, RZ, UR6 ;  /* 0x00000006ff0d7e24 */ /* 0x000fe4000f8e00ff */
[----:B------:R-:W-:Y:S01]  /*6850*/  IMAD.WIDE R12, R11, 0x4, R12 ;  /* 0x000000040b0c7825 */ /* 0x000fe200078e020c */
[----:B0-----:R-:W-:-:S04]  /*6860*/  ISETP.NE.AND P0, PT, R9, UR4, PT ;  /* 0x0000000409007c0c */ /* 0x001fc8000bf05270 */
[----:B---3--:R0:W-:Y:S09]  /*6870*/  STG.E desc[UR10][R12.64], R15 ;  /* 0x0000000f0c007986 */ /* 0x0081f2000c10190a */
[----:B------:R-:W-:Y:S05]  /*6880*/  @!P0 EXIT ;  /* 0x000000000000894d */ /* 0x000fea0003800000 */
[----:B------:R-:W-:Y:S05]  /*6890*/  BRA `(.L_x_68) ;  /* 0xffffffd400d07947 */ /* 0x000fea000383ffff */
.L_x_69:
[----:B------:R-:W-:-:S00]  /*68a0*/  BRA `(.L_x_69) ;  /* 0xfffffffc00fc7947 */ /* 0x000fc0000383ffff */
[----:B------:R-:W-:-:S00]  /*68b0*/  NOP ;  /* 0x0000000000007918 */ /* 0x000fc00000000000 */
        /* <DEDUP_REMOVED lines=12> */
.L_x_192:


//--------------------- .text._ZN3cub18CUB_300001_SM_10006detail9transform16transform_kernelINS2_10policy_hubILb1EN4cuda3std3__45tupleIJN6thrust24THRUST_300001_SM_1000_NS17counting_iteratorIiNSA_11use_defaultESC_SC_EEEEEE10policy1000Ei9GetMedianNSA_6detail15normal_iteratorINSA_10device_ptrIfEEEEJSD_EEEvT0_iT1_T2_DpNS2_10kernel_argIT3_EE --------------------------
	.section	.text._ZN3cub18CUB_300001_SM_10006detail9transform16transform_kernelINS2_10policy_hubILb1EN4cuda3std3__45tupleIJN6thrust24THRUST_300001_SM_1000_NS17counting_iteratorIiNSA_11use_defaultESC_SC_EEEEEE10policy1000Ei9GetMedianNSA_6detail15normal_iteratorINSA_10device_ptrIfEEEEJSD_EEEvT0_iT1_T2_DpNS2_10kernel_argIT3_EE,"ax",@progbits
	.align	128
        .global         _ZN3cub18CUB_300001_SM_10006detail9transform16transform_kernelINS2_10policy_hubILb1EN4cuda3std3__45tupleIJN6thrust24THRUST_300001_SM_1000_NS17counting_iteratorIiNSA_11use_defaultESC_SC_EEEEEE10policy1000Ei9GetMedianNSA_6detail15normal_iteratorINSA_10device_ptrIfEEEEJSD_EEEvT0_iT1_T2_DpNS2_10kernel_argIT3_EE
        .type           _ZN3cub18CUB_300001_SM_10006detail9transform16transform_kernelINS2_10policy_hubILb1EN4cuda3std3__45tupleIJN6thrust24THRUST_300001_SM_1000_NS17counting_iteratorIiNSA_11use_defaultESC_SC_EEEEEE10policy1000Ei9GetMedianNSA_6detail15normal_iteratorINSA_10device_ptrIfEEEEJSD_EEEvT0_iT1_T2_DpNS2_10kernel_argIT3_EE,@function
        .size           _ZN3cub18CUB_300001_SM_10006detail9transform16transform_kernelINS2_10policy_hubILb1EN4cuda3std3__45tupleIJN6thrust24THRUST_300001_SM_1000_NS17counting_iteratorIiNSA_11use_defaultESC_SC_EEEEEE10policy1000Ei9GetMedianNSA_6detail15normal_iteratorINSA_10device_ptrIfEEEEJSD_EEEvT0_iT1_T2_DpNS2_10kernel_argIT3_EE,(.L_x_193 - _ZN3cub18CUB_300001_SM_10006detail9transform16transform_kernelINS2_10policy_hubILb1EN4cuda3std3__45tupleIJN6thrust24THRUST_300001_SM_1000_NS17counting_iteratorIiNSA_11use_defaultESC_SC_EEEEEE10policy1000Ei9GetMedianNSA_6detail15normal_iteratorINSA_10device_ptrIfEEEEJSD_EEEvT0_iT1_T2_DpNS2_10kernel_argIT3_EE)
        .other          _ZN3cub18CUB_300001_SM_10006detail9transform16transform_kernelINS2_10policy_hubILb1EN4cuda3std3__45tupleIJN6thrust24THRUST_300001_SM_1000_NS17counting_iteratorIiNSA_11use_defaultESC_SC_EEEEEE10policy1000Ei9GetMedianNSA_6detail15normal_iteratorINSA_10device_ptrIfEEEEJSD_EEEvT0_iT1_T2_DpNS2_10kernel_argIT3_EE,@"STO_CUDA_ENTRY STV_DEFAULT"
_ZN3cub18CUB_300001_SM_10006detail9transform16transform_kernelINS2_10policy_hubILb1EN4cuda3std3__45tupleIJN6thrust24THRUST_300001_SM_1000_NS17counting_iteratorIiNSA_11use_defaultESC_SC_EEEEEE10policy1000Ei9GetMedianNSA_6detail15normal_iteratorINSA_10device_ptrIfEEEEJSD_EEEvT0_iT1_T2_DpNS2_10kernel_argIT3_EE:
.text._ZN3cub18CUB_300001_SM_10006detail9transform16transform_kernelINS2_10policy_hubILb1EN4cuda3std3__45tupleIJN6thrust24THRUST_300001_SM_1000_NS17counting_iteratorIiNSA_11use_defaultESC_SC_EEEEEE10policy1000Ei9GetMedianNSA_6detail15normal_iteratorINSA_10device_ptrIfEEEEJSD_EEEvT0_iT1_T2_DpNS2_10kernel_argIT3_EE:
[----:B------:R-:W0:Y:S08]  /*0000*/  LDC R1, c[0x0][0x37c] ;  /* 0x0000df00ff017b82 */ /* 0x000e300000000800 */
[----:B------:R-:W1:Y:S01]  /*0010*/  LDC.64 R4, c[0x0][0x380] ;  /* 0x0000e000ff047b82 */ /* 0x000e620000000a00 */
[----:B------:R-:W2:Y:S01]  /*0020*/  LDCU UR4, c[0x0][0x3a0] ;  /* 0x00007400ff0477ac */ /* 0x000ea20008000800 */
[----:B0-----:R-:W-:Y:S01]  /*0030*/  VIADD R1, R1, 0xffffffb8 ;  /* 0xffffffb801017836 */ /* 0x001fe20000000000 */
[----:B------:R-:W0:Y:S05]  /*0040*/  LDCU.64 UR8, c[0x0][0x358] ;  /* 0x00006b00ff0877ac */ /* 0x000e2a0008000a00 */
[----:B------:R-:W3:Y:S08]  /*0050*/  S2UR UR7, SR_CTAID.X ;  /* 0x00000000000779c3 */ /* 0x000ef00000002500 */
[----:B------:R-:W4:Y:S01]  /*0060*/  LDC.64 R8, c[0x0][0x398] ;  /* 0x0000e600ff087b82 */ /* 0x000f220000000a00 */
[----:B-1----:R-:W-:-:S04]  /*0070*/  IMAD.SHL.U32 R11, R5, 0x80, RZ ;  /* 0x00000080050b7824 */ /* 0x002fc800078e00ff */
[----:B---3--:R-:W-:-:S04]  /*0080*/  IMAD R3, R11, UR7, RZ ;  /* 0x000000070b037c24 */ /* 0x008fc8000f8e02ff */
[----:B------:R-:W-:Y:S02]  /*0090*/  IMAD.IADD R0, R4, 0x1, -R3 ;  /* 0x0000000104007824 */ /* 0x000fe400078e0a03 */
[----:B----4-:R-:W-:-:S03]  /*00a0*/  IMAD.WIDE R8, R3, 0x4, R8 ;  /* 0x0000000403087825 */ /* 0x010fc600078e0208 */
[CC--:B------:R-:W-:Y:S02]  /*00b0*/  ISETP.GT.AND P0, PT, R11.reuse, R0.reuse, PT ;  /* 0x000000000b00720c */ /* 0x0c0fe40003f04270 */
[----:B------:R-:W-:Y:S01]  /*00c0*/  VIMNMX R11, PT, PT, R11, R0, PT ;  /* 0x000000000b0b7248 */ /* 0x000fe20003fe0100 */
[----:B--2---:R-:W-:-:S10]  /*00d0*/  VIADD R0, R3, UR4 ;  /* 0x0000000403007c36 */ /* 0x004fd40008000000 */
[----:B0-----:R-:W-:Y:S05]  /*00e0*/  @P0 BRA `(.L_x_70) ;  /* 0x0000003000ac0947 */ /* 0x001fea0003800000 */
        /* <DEDUP_REMOVED lines=8> */
[----:B------:R-:W-:-:S03]  /*0170*/  LEA.HI R5, R7, R7, RZ, 0x1 ;  /* 0x0000000707057211 */ /* 0x000fc600078f08ff */
[----:B------:R-:W-:Y:S01]  /*0180*/  IMAD.MOV.U32 R15, RZ, RZ, R22 ;  /* 0x000000ffff0f7224 */ /* 0x000fe200078e0016 */
[----:B------:R-:W-:-:S07]  /*0190*/  SHF.R.S32.HI R5, RZ, 0x1, R5 ;  /* 0x00000001ff057819 */ /* 0x000fce0000011405 */
[----:B-1----:R-:W-:Y:S05]  /*01a0*/  @P0 BRA `(.L_x_71) ;  /* 0x0000000800640947 */ /* 0x002fea0003800000 */
[----:B------:R-:W-:-:S07]  /*01b0*/  IMAD.MOV.U32 R7, RZ, RZ, RZ ;  /* 0x000000ffff077224 */ /* 0x000fce00078e00ff */
.L_x_81:
[----:B------:R-:W-:-:S04]  /*01c0*/  ISETP.NE.U32.AND P0, PT, R22, R20, PT ;  /* 0x000000141600720c */ /* 0x000fc80003f05070 */
[----:B------:R-:W-:-:S13]  /*01d0*/  ISETP.NE.AND.EX P0, PT, R23, R21, PT, P0 ;  /* 0x000000151700720c */ /* 0x000fda0003f05300 */
[----:B0123--:R-:W-:Y:S05]  /*01e0*/  @!P0 BRA `(.L_x_72) ;  /* 0x00000008001c8947 */ /* 0x00ffea0003800000 */
[----:B------:R0:W-:Y:S01]  /*01f0*/  STL [R1+0x24], RZ ;  /* 0x000024ff01007387 */ /* 0x0001e20000100800 */
[--C-:B------:R-:W-:Y:S02]  /*0200*/  IMAD.MOV.U32 R2, RZ, RZ, R20.reuse ;  /* 0x000000ffff027224 */ /* 0x100fe400078e0014 */
[----:B------:R-:W-:Y:S02]  /*0210*/  IMAD.MOV.U32 R4, RZ, RZ, R21 ;  /* 0x000000ffff047224 */ /* 0x000fe400078e0015 */
[----:B------:R-:W-:-:S07]  /*0220*/  IMAD.MOV.U32 R3, RZ, RZ, R20 ;  /* 0x000000ffff037224 */ /* 0x000fce00078e0014 */
.L_x_73:
        /* <DEDUP_REMOVED lines=17> */
.L_x_74:
        /* <DEDUP_REMOVED lines=17> */
.L_x_75:
        /* <DEDUP_REMOVED lines=17> */
.L_x_76:
        /* <DEDUP_REMOVED lines=17> */
.L_x_77:
        /* <DEDUP_REMOVED lines=17> */
.L_x_78:
        /* <DEDUP_REMOVED lines=17> */
.L_x_79:
        /* <DEDUP_REMOVED lines=17> */
.L_x_80:
        /* <DEDUP_REMOVED lines=12> */
.L_x_72:
[----:B------:R-:W2:Y:S01]  /*0a60*/  LDC.64 R2, c[0x0][0x388] ;  /* 0x0000e200ff027b82 */ /* 0x000ea20000000a00 */
[----:B------:R-:W4:Y:S01]  /*0a70*/  LDCU UR4, c[0x0][0x390] ;  /* 0x00007200ff0477ac */ /* 0x000f220008000800 */
[----:B------:R-:W-:-:S04]  /*0a80*/  IMAD R11, R7, 0x80, R14 ;  /* 0x00000080070b7824 */ /* 0x000fc800078e020e */
[----:B------:R-:W-:-:S04]  /*0a90*/  IMAD.IADD R4, R0, 0x1, R11 ;  /* 0x0000000100047824 */ /* 0x000fc800078e020b */
[----:B----4-:R-:W-:Y:S01]  /*0aa0*/  IMAD R13, R4, UR4, R5 ;  /* 0x00000004040d7c24 */ /* 0x010fe2000f8e0205 */
[----:B------:R-:W4:Y:S03]  /*0ab0*/  LDCU UR4, c[0x0][0x384] ;  /* 0x00007080ff0477ac */ /* 0x000f260008000800 */
[----:B--2---:R-:W-:-:S06]  /*0ac0*/  IMAD.WIDE R2, R13, 0x4, R2 ;  /* 0x000000040d027825 */ /* 0x004fcc00078e0202 */
[----:B------:R-:W2:Y:S01]  /*0ad0*/  LDG.E R3, desc[UR8][R2.64] ;  /* 0x0000000802037981 */ /* 0x000ea2000c1e1900 */
[----:B------:R-:W-:Y:S02]  /*0ae0*/  VIADD R7, R7, 0x1 ;  /* 0x0000000107077836 */ /* 0x000fe40000000000 */
[----:B------:R-:W-:-:S03]  /*0af0*/  IMAD.WIDE R10, R11, 0x4, R8 ;  /* 0x000000040b0a7825 */ /* 0x000fc600078e0208 */
[----:B----4-:R-:W-:Y:S02]  /*0b00*/  ISETP.NE.AND P0, PT, R7, UR4, PT ;  /* 0x0000000407007c0c */ /* 0x010fe4000bf05270 */
[----:B--2---:R2:W-:Y:S11]  /*0b10*/  STG.E desc[UR8][R10.64], R3 ;  /* 0x000000030a007986 */ /* 0x0045f6000c101908 */
[----:B------:R-:W-:Y:S05]  /*0b20*/  @!P0 EXIT ;  /* 0x000000000000894d */ /* 0x000fea0003800000 */
[----:B------:R-:W-:Y:S05]  /*0b30*/  BRA `(.L_x_81) ;  /* 0xfffffff400a07947 */ /* 0x000fea000383ffff */
.L_x_71:
[----:B------:R-:W-:-:S13]  /*0b40*/  ISETP.NE.AND P0, PT, R7, 0x1, PT ;  /* 0x000000010700780c */ /* 0x000fda0003f05270 */
[----:B------:R-:W-:Y:S05]  /*0b50*/  @P0 BRA `(.L_x_82) ;  /* 0x0000000400d40947 */ /* 0x000fea0003800000 */
[----:B------:R-:W0:Y:S01]  /*0b60*/  LDC.64 R10, c[0x0][0x388] ;  /* 0x0000e200ff0a7b82 */ /* 0x000e220000000a00 */
[----:B------:R-:W-:Y:S01]  /*0b70*/  ISETP.NE.U32.AND P0, PT, R22, R20, PT ;  /* 0x000000141600720c */ /* 0x000fe20003f05070 */
[----:B------:R-:W-:Y:S01]  /*0b80*/  IMAD.MOV.U32 R17, RZ, RZ, RZ ;  /* 0x000000ffff117224 */ /* 0x000fe200078e00ff */
[----:B------:R-:W1:Y:S02]  /*0b90*/  LDCU UR4, c[0x0][0x384] ;  /* 0x00007080ff0477ac */ /* 0x000e640008000800 */
[----:B------:R-:W-:-:S13]  /*0ba0*/  ISETP.NE.AND.EX P0, PT, R23, R21, PT, P0 ;  /* 0x000000151700720c */ /* 0x000fda0003f05300 */
.L_x_83:
[----:B------:R-:W-:-:S04]  /*0bb0*/  IMAD R19, R17, 0x80, R14 ;  /* 0x0000008011137824 */ /* 0x000fc800078e020e */
[----:B------:R-:W-:-:S04]  /*0bc0*/  IMAD.IADD R13, R0, 0x1, R19 ;  /* 0x00000001000d7824 */ /* 0x000fc800078e0213 */
[----:B0-----:R-:W-:-:S05]  /*0bd0*/  IMAD.WIDE R12, R13, 0x4, R10 ;  /* 0x000000040d0c7825 */ /* 0x001fca00078e020a */
[----:B------:R-:W2:Y:S02]  /*0be0*/  LDG.E R2, desc[UR8][R12.64] ;  /* 0x000000080c027981 */ /* 0x000ea4000c1e1900 */
        /* <DEDUP_REMOVED lines=12> */
[----:B------:R-:W-:Y:S02]  /*0cb0*/  ISETP.NE.U32.AND P0, PT, R22, R20, PT ;  /* 0x000000141600720c */ /* 0x000fe40003f05070 */
[----:B------:R-:W-:Y:S02]  /*0cc0*/  SHF.R.U32.HI R5, RZ, 0x1, R3 ;  /* 0x00000001ff057819 */ /* 0x000fe40000011603 */
[----:B------:R-:W-:-:S02]  /*0cd0*/  ISETP.NE.AND.EX P0, PT, R23, R21, PT, P0 ;  /* 0x000000151700720c */ /* 0x000fc40003f05300 */
[----:B0-----:R-:W-:-:S04]  /*0ce0*/  LOP3.LUT R4, R5, 0x1, RZ, 0xc0, !PT ;  /* 0x0000000105047812 */ /* 0x001fc800078ec0ff */
[----:B---3--:R-:W-:Y:S01]  /*0cf0*/  SEL R6, R4, RZ, !P0 ;  /* 0x000000ff04067207 */ /* 0x008fe20004000000 */
[----:B------:R0:W-:Y:S04]  /*0d00*/  STL [R1+0x24], R4 ;  /* 0x0000240401007387 */ /* 0x0001e80000100800 */
[----:B------:R-:W-:Y:S04]  /*0d10*/  @!P1 STL [R1], R2 ;  /* 0x0000000201009387 */ /* 0x000fe80000100800 */
[----:B------:R-:W2:Y:S04]  /*0d20*/  LDL R5, [R15+-0x4] ;  /* 0xfffffc000f057983 */ /* 0x000ea80000100800 */
[----:B------:R3:W-:Y:S04]  /*0d30*/  STL [R1+0x24], R6 ;  /* 0x0000240601007387 */ /* 0x0007e80000100800 */
[----:B------:R-:W2:Y:S01]  /*0d40*/  LDL R7, [R15+-0x4] ;  /* 0xfffffc000f077983 */ /* 0x000ea20000100800 */
[----:B------:R-:W-:-:S02]  /*0d50*/  LOP3.LUT P1, RZ, R16, 0x2, RZ, 0xc0, !PT ;  /* 0x0000000210ff7812 */ /* 0x000fc4000782c0ff */
[----:B--2---:R-:W-:-:S04]  /*0d60*/  IADD3 R5, PT, PT, -R6, R7, R5 ;  /* 0x0000000706057210 */ /* 0x004fc80007ffe105 */
[----:B------:R-:W-:-:S04]  /*0d70*/  SEL R5, R6, R5, !P1 ;  /* 0x0000000506057207 */ /* 0x000fc80004800000 */
[----:B------:R-:W-:Y:S02]  /*0d80*/  ISETP.NE.AND P1, PT, R5, RZ, PT ;  /* 0x000000ff0500720c */ /* 0x000fe40003f25270 */
[----:B------:R-:W-:-:S04]  /*0d90*/  SHF.R.U32.HI R5, RZ, 0x2, R3 ;  /* 0x00000002ff057819 */ /* 0x000fc80000011603 */
[----:B------:R-:W-:-:S04]  /*0da0*/  LOP3.LUT R18, R5, 0x1, RZ, 0xc0, !PT ;  /* 0x0000000105127812 */ /* 0x000fc800078ec0ff */
[----:B------:R-:W-:Y:S01]  /*0db0*/  SEL R5, R18, RZ, !P0 ;  /* 0x000000ff12057207 */ /* 0x000fe20004000000 */
[----:B------:R-:W-:Y:S04]  /*0dc0*/  STL [R1+0x24], R18 ;  /* 0x0000241201007387 */ /* 0x000fe80000100800 */
[----:B------:R-:W-:Y:S04]  /*0dd0*/  @!P1 STL [R1], R2 ;  /* 0x0000000201009387 */ /* 0x000fe80000100800 */
[----:B0-----:R-:W2:Y:S04]  /*0de0*/  LDL R4, [R15+-0x4] ;  /* 0xfffffc000f047983 */ /* 0x001ea80000100800 */
        /* <DEDUP_REMOVED lines=8> */
[----:B------:R-:W-:Y:S01]  /*0e70*/  SEL R6, R4, RZ, !P0 ;  /* 0x000000ff04067207 */ /* 0x000fe20004000000 */
[----:B------:R2:W-:Y:S04]  /*0e80*/  STL [R1+0x24], R4 ;  /* 0x0000240401007387 */ /* 0x0005e80000100800 */
[----:B------:R-:W-:Y:S04]  /*0e90*/  @!P1 STL [R1], R2 ;  /* 0x0000000201009387 */ /* 0x000fe80000100800 */
[----:B0-----:R-:W3:Y:S04]  /*0ea0*/  LDL R5, [R15+-0x4] ;  /* 0xfffffc000f057983 */ /* 0x001ee80000100800 */
[----:B------:R0:W-:Y:S04]  /*0eb0*/  STL [R1+0x24], R6 ;  /* 0x0000240601007387 */ /* 0x0001e80000100800 */
[----:B------:R-:W3:Y:S01]  /*0ec0*/  LDL R7, [R15+-0x4] ;  /* 0xfffffc000f077983 */ /* 0x000ee20000100800 */
[----:B------:R-:W-:-:S02]  /*0ed0*/  LOP3.LUT P1, RZ, R16, 0x8, RZ, 0xc0, !PT ;  /* 0x0000000810ff7812 */ /* 0x000fc4000782c0ff */
[----:B---3--:R-:W-:-:S04]  /*0ee0*/  IADD3 R5, PT, PT, -R6, R7, R5 ;  /* 0x0000000706057210 */ /* 0x008fc80007ffe105 */
[----:B------:R-:W-:-:S04]  /*0ef0*/  SEL R5, R6, R5, !P1 ;  /* 0x0000000506057207 */ /* 0x000fc80004800000 */
[----:B------:R-:W-:Y:S02]  /*0f00*/  ISETP.NE.AND P1, PT, R5, RZ, PT ;  /* 0x000000ff0500720c */ /* 0x000fe40003f25270 */
[----:B------:R-:W-:-:S04]  /*0f10*/  SHF.R.U32.HI R5, RZ, 0x4, R3 ;  /* 0x00000004ff057819 */ /* 0x000fc80000011603 */
[----:B------:R-:W-:-:S04]  /*0f20*/  LOP3.LUT R18, R5, 0x1, RZ, 0xc0, !PT ;  /* 0x0000000105127812 */ /* 0x000fc800078ec0ff */
[----:B------:R-:W-:Y:S01]  /*0f30*/  SEL R5, R18, RZ, !P0 ;  /* 0x000000ff12057207 */ /* 0x000fe20004000000 */
[----:B------:R-:W-:Y:S04]  /*0f40*/  STL [R1+0x24], R18 ;  /* 0x0000241201007387 */ /* 0x000fe80000100800 */
[----:B------:R-:W-:Y:S04]  /*0f50*/  @!P1 STL [R1], R2 ;  /* 0x0000000201009387 */ /* 0x000fe80000100800 */
[----:B--2---:R-:W2:Y:S04]  /*0f60*/  LDL R4, [R15+-0x4] ;  /* 0xfffffc000f047983 */ /* 0x004ea80000100800 */
[----:B------:R3:W-:Y:S04]  /*0f70*/  STL [R1+0x24], R5 ;  /* 0x0000240501007387 */ /* 0x0007e80000100800 */
[----:B0-----:R-:W2:Y:S01]  /*0f80*/  LDL R6, [R15+-0x4] ;  /* 0xfffffc000f067983 */ /* 0x001ea20000100800 */
        /* <DEDUP_REMOVED lines=9> */
[----:B---3--:R-:W2:Y:S04]  /*1020*/  LDL R5, [R15+-0x4] ;  /* 0xfffffc000f057983 */ /* 0x008ea80000100800 */
        /* <DEDUP_REMOVED lines=15> */
[----:B------:R-:W-:Y:S02]  /*1120*/  SHF.R.U32.HI R3, RZ, 0x7, R3 ;  /* 0x00000007ff037819 */ /* 0x000fe40000011603 */
[----:B--2---:R-:W-:-:S04]  /*1130*/  IADD3 R4, PT, PT, -R5, R6, R4 ;  /* 0x0000000605047210 */ /* 0x004fc80007ffe104 */
[----:B------:R-:W-:-:S04]  /*1140*/  SEL R4, R5, R4, !P1 ;  /* 0x0000000405047207 */ /* 0x000fc80004800000 */
[----:B------:R-:W-:Y:S02]  /*1150*/  ISETP.NE.AND P1, PT, R4, RZ, PT ;  /* 0x000000ff0400720c */ /* 0x000fe40003f25270 */
[----:B------:R-:W-:-:S04]  /*1160*/  LOP3.LUT R4, R3, 0x1, RZ, 0xc0, !PT ;  /* 0x0000000103047812 */ /* 0x000fc800078ec0ff */
[----:B------:R-:W-:Y:S01]  /*1170*/  SEL R6, R4, RZ, !P0 ;  /* 0x000000ff04067207 */ /* 0x000fe20004000000 */
[----:B------:R2:W-:Y:S06]  /*1180*/  STL [R1+0x24], R4 ;  /* 0x0000240401007387 */ /* 0x0005ec0000100800 */
[----:B------:R2:W-:Y:S04]  /*1190*/  @!P1 STL [R1], R2 ;  /* 0x0000000201009387 */ /* 0x0005e80000100800 */
[----:B------:R-:W3:Y:S04]  /*11a0*/  LDL R3, [R15+-0x4] ;  /* 0xfffffc000f037983 */ /* 0x000ee80000100800 */
[----:B------:R2:W-:Y:S04]  /*11b0*/  STL [R1+0x24], R6 ;  /* 0x0000240601007387 */ /* 0x0005e80000100800 */
[----:B0-----:R-:W3:Y:S01]  /*11c0*/  LDL R5, [R15+-0x4] ;  /* 0xfffffc000f057983 */ /* 0x001ee20000100800 */
[----:B------:R-:W-:Y:S01]  /*11d0*/  LOP3.LUT P1, RZ, R16, 0x80, RZ, 0xc0, !PT ;  /* 0x0000008010ff7812 */ /* 0x000fe2000782c0ff */
[----:B------:R-:W-:-:S02]  /*11e0*/  VIADD R17, R17, 0x1 ;  /* 0x0000000111117836 */ /* 0x000fc40000000000 */
[----:B------:R-:W-:Y:S01]  /*11f0*/  IMAD.WIDE R18, R19, 0x4, R8 ;  /* 0x0000000413127825 */ /* 0x000fe200078e0208 */
[----:B------:R2:W-:Y:S04]  /*1200*/  STG.E desc[UR8][R12.64], R2 ;  /* 0x000000020c007986 */ /* 0x0005e8000c101908 */
[----:B------:R2:W-:Y:S04]  /*1210*/  STG.E desc[UR8][R12.64], R2 ;  /* 0x000000020c007986 */ /* 0x0005e8000c101908 */
[----:B------:R2:W-:Y:S04]  /*1220*/  STG.E desc[UR8][R12.64], R2 ;  /* 0x000000020c007986 */ /* 0x0005e8000c101908 */
[----:B------:R2:W-:Y:S01]  /*1230*/  STG.E desc[UR8][R18.64], R2 ;  /* 0x0000000212007986 */ /* 0x0005e2000c101908 */
[----:B---3--:R-:W-:-:S04]  /*1240*/  IADD3 R3, PT, PT, -R6, R5, R3 ;  /* 0x0000000506037210 */ /* 0x008fc80007ffe103 */
[----:B------:R-:W-:-:S04]  /*1250*/  SEL R3, R6, R3, !P1 ;  /* 0x0000000306037207 */ /* 0x000fc80004800000 */
[----:B------:R-:W-:-:S13]  /*1260*/  ISETP.NE.AND P1, PT, R3, RZ, PT ;  /* 0x000000ff0300720c */ /* 0x000fda0003f25270 */
[----:B------:R2:W-:Y:S01]  /*1270*/  @!P1 STL [R1], R2 ;  /* 0x0000000201009387 */ /* 0x0005e20000100800 */
[----:B-1----:R-:W-:-:S13]  /*1280*/  ISETP.NE.AND P1, PT, R17, UR4, PT ;  /* 0x0000000411007c0c */ /* 0x002fda000bf25270 */
[----:B--2---:R-:W-:Y:S05]  /*1290*/  @!P1 EXIT ;  /* 0x000000000000994d */ /* 0x004fea0003800000 */
[----:B------:R-:W-:Y:S05]  /*12a0*/  BRA `(.L_x_83) ;  /* 0xfffffff800407947 */ /* 0x000fea000383ffff */
.L_x_82:
[C---:B------:R-:W-:Y:S01]  /*12b0*/  LOP3.LUT R3, R7.reuse, 0x7, RZ, 0xc0, !PT ;  /* 0x0000000707037812 */ /* 0x040fe200078ec0ff */
[----:B------:R-:W-:Y:S01]  /*12c0*/  IMAD.MOV.U32 R8, RZ, RZ, RZ ;  /* 0x000000ffff087224 */ /* 0x000fe200078e00ff */
[C---:B------:R-:W-:Y:S02]  /*12d0*/  LOP3.LUT R2, R7.reuse, 0xf, RZ, 0xc0, !PT ;  /* 0x0000000f07027812 */ /* 0x040fe400078ec0ff */
[----:B------:R-:W-:Y:S01]  /*12e0*/  LOP3.LUT R4, R7, 0x3, RZ, 0xc0, !PT ;  /* 0x0000000307047812 */ /* 0x000fe200078ec0ff */
[----:B------:R-:W-:Y:S01]  /*12f0*/  VIADD R9, R3, 0xffffffff ;  /* 0xffffffff03097836 */ /* 0x000fe20000000000 */
[C---:B------:R-:W-:Y:S02]  /*1300*/  LOP3.LUT R5, R7.reuse, 0x7ffffff0, RZ, 0xc0, !PT ;  /* 0x7ffffff007057812 */ /* 0x040fe400078ec0ff */
[C---:B------:R-:W-:Y:S01]  /*1310*/  LOP3.LUT R6, R7.reuse, 0x7ffffff8, RZ, 0xc0, !PT ;  /* 0x7ffffff807067812 */ /* 0x040fe200078ec0ff */
[----:B------:R-:W-:-:S07]  /*1320*/  VIADD R7, R7, 0xffffffff ;  /* 0xffffffff07077836 */ /* 0x000fce0000000000 */
.L_x_102:
[----:B01----:R-:W0:Y:S01]  /*1330*/  S2R R11, SR_TID.X ;  /* 0x00000000000b7919 */ /* 0x003e220000002100 */
[----:B------:R-:W1:Y:S01]  /*1340*/  LDC.64 R18, c[0x0][0x388] ;  /* 0x0000e200ff127b82 */ /* 0x000e620000000a00 */
[----:B------:R-:W2:Y:S01]  /*1350*/  LDCU UR4, c[0x0][0x390] ;  /* 0x00007200ff0477ac */ /* 0x000ea20008000800 */
[----:B0-----:R-:W-:-:S04]  /*1360*/  IMAD R11, R8, 0x80, R11 ;  /* 0x00000080080b7824 */ /* 0x001fc800078e020b */
[----:B------:R-:W-:-:S04]  /*1370*/  IMAD.IADD R10, R0, 0x1, R11 ;  /* 0x00000001000a7824 */ /* 0x000fc800078e020b */
[----:B--2---:R-:W-:Y:S01]  /*1380*/  IMAD R11, R10, UR4, RZ ;  /* 0x000000040a0b7c24 */ /* 0x004fe2000f8e02ff */
[----:B------:R-:W-:-:S03]  /*1390*/  UMOV UR4, URZ ;  /* 0x000000ff00047c82 */ /* 0x000fc60008000000 */
[----:B-1----:R-:W-:-:S07]  /*13a0*/  IMAD.WIDE R18, R11, 0x4, R18 ;  /* 0x000000040b127825 */ /* 0x002fce00078e0212 */
.L_x_101:
[----:B------:R-:W-:Y:S01]  /*13b0*/  ISETP.GE.U32.AND P2, PT, R7, 0xf, PT ;  /* 0x0000000f0700780c */ /* 0x000fe20003f46070 */
[----:B-12---:R-:W-:-:S12]  /*13c0*/  IMAD.MOV.U32 R14, RZ, RZ, RZ ;  /* 0x000000ffff0e7224 */ /* 0x006fd800078e00ff */
[----:B0--34-:R-:W-:Y:S05]  /*13d0*/  @!P2 BRA `(.L_x_84) ;  /* 0x000000040080a947 */ /* 0x019fea0003800000 */
[----:B------:R-:W-:-:S07]  /*13e0*/  IMAD.MOV.U32 R15, RZ, RZ, RZ ;  /* 0x000000ffff0f7224 */ /* 0x000fce00078e00ff */
.L_x_85:
        /* <DEDUP_REMOVED lines=9> */
[----:B----4-:R-:W2:Y:S01]  /*1480*/  F2I.TRUNC.NTZ R10, R10 ;  /* 0x0000000a000a7305 */ /* 0x010ea2000020f100 */
[----:B0-----:R-:W-:-:S02]  /*1490*/  LOP3.LUT R27, RZ, R25, RZ, 0x33, !PT ;  /* 0x00000019ff1b7212 */ /* 0x001fc400078e33ff */
[----:B------:R-:W3:Y:S05]  /*14a0*/  LDG.E R25, desc[UR8][R16.64+0x20] ;  /* 0x0000200810197981 */ /* 0x000eea000c1e1900 */
[----:B-----5:R-:W0:Y:S01]  /*14b0*/  F2I.TRUNC.NTZ R12, R12 ;  /* 0x0000000c000c7305 */ /* 0x020e22000020f100 */
[----:B-1----:R-:W-:Y:S02]  /*14c0*/  LOP3.LUT R24, RZ, R14, RZ, 0x33, !PT ;  /* 0x0000000eff187212 */ /* 0x002fe400078e33ff */
[----:B------:R-:W-:Y:S02]  /*14d0*/  SHF.R.U32.HI R28, RZ, UR4, R27 ;  /* 0x00000004ff1c7c19 */ /* 0x000fe4000801161b */
[----:B------:R-:W4:Y:S01]  /*14e0*/  LDG.E R27, desc[UR8][R16.64+0x18] ;  /* 0x00001808101b7981 */ /* 0x000f22000c1e1900 */
[----:B------:R-:W-:-:S02]  /*14f0*/  SHF.R.U32.HI R24, RZ, UR4, R24 ;  /* 0x00000004ff187c19 */ /* 0x000fc40008011618 */
[----:B--2---:R-:W-:-:S04]  /*1500*/  LOP3.LUT R11, RZ, R10, RZ, 0x33, !PT ;  /* 0x0000000aff0b7212 */ /* 0x004fc800078e33ff */
[----:B------:R-:W-:Y:S02]  /*1510*/  SHF.R.U32.HI R11, RZ, UR4, R11 ;  /* 0x00000004ff0b7c19 */ /* 0x000fe4000801160b */
[----:B0-----:R-:W-:Y:S02]  /*1520*/  LOP3.LUT R13, RZ, R12, RZ, 0x33, !PT ;  /* 0x0000000cff0d7212 */ /* 0x001fe400078e33ff */
[----:B------:R-:W-:Y:S02]  /*1530*/  LOP3.LUT R12, R24, 0x1, RZ, 0xc0, !PT ;  /* 0x00000001180c7812 */ /* 0x000fe400078ec0ff */
[----:B------:R-:W-:Y:S01]  /*1540*/  SHF.R.U32.HI R13, RZ, UR4, R13 ;  /* 0x00000004ff0d7c19 */ /* 0x000fe2000801160d */
[----:B------:R-:W2:Y:S01]  /*1550*/  LDG.E R24, desc[UR8][R16.64+0x1c] ;  /* 0x00001c0810187981 */ /* 0x000ea2000c1e1900 */
[----:B------:R-:W-:Y:S02]  /*1560*/  LOP3.LUT R10, R11, 0x1, RZ, 0xc0, !PT ;  /* 0x000000010b0a7812 */ /* 0x000fe400078ec0ff */
[----:B------:R-:W-:-:S02]  /*1570*/  LOP3.LUT R11, R13, 0x1, RZ, 0xc0, !PT ;  /* 0x000000010d0b7812 */ /* 0x000fc400078ec0ff */
[----:B------:R-:W-:Y:S02]  /*1580*/  LOP3.LUT R13, R28, 0x1, RZ, 0xc0, !PT ;  /* 0x000000011c0d7812 */ /* 0x000fe400078ec0ff */
[----:B------:R-:W5:Y:S01]  /*1590*/  LDG.E R28, desc[UR8][R16.64+0x24] ;  /* 0x00002408101c7981 */ /* 0x000f62000c1e1900 */
[----:B------:R-:W0:Y:S01]  /*15a0*/  F2I.TRUNC.NTZ R26, R26 ;  /* 0x0000001a001a7305 */ /* 0x000e22000020f100 */
[----:B------:R-:W-:-:S05]  /*15b0*/  IMAD R14, R15, 0x4, R1 ;  /* 0x000000040f0e7824 */ /* 0x000fca00078e0201 */
[----:B------:R0:W-:Y:S02]  /*15c0*/  STL.64 [R14+0x28], R10 ;  /* 0x0000280a0e007387 */ /* 0x0001e40000100a00 */
[----:B------:R-:W1:Y:S01]  /*15d0*/  F2I.TRUNC.NTZ R29, R29 ;  /* 0x0000001d001d7305 */ /* 0x000e62000020f100 */
[----:B0-----:R-:W-:Y:S01]  /*15e0*/  LOP3.LUT R10, RZ, R26, RZ, 0x33, !PT ;  /* 0x0000001aff0a7212 */ /* 0x001fe200078e33ff */
[----:B------:R1:W-:Y:S03]  /*15f0*/  STL.64 [R14+0x30], R12 ;  /* 0x0000300c0e007387 */ /* 0x0003e60000100a00 */
[----:B------:R-:W-:Y:S01]  /*1600*/  SHF.R.U32.HI R10, RZ, UR4, R10 ;  /* 0x00000004ff0a7c19 */ /* 0x000fe2000801160a */
[----:B------:R-:W5:Y:S03]  /*1610*/  LDG.E R26, desc[UR8][R16.64+0x30] ;  /* 0x00003008101a7981 */ /* 0x000f66000c1e1900 */
[----:B------:R-:W-:-:S02]  /*1620*/  LOP3.LUT R10, R10, 0x1, RZ, 0xc0, !PT ;  /* 0x000000010a0a7812 */ /* 0x000fc400078ec0ff */
[----:B-1----:R-:W-:Y:S02]  /*1630*/  LOP3.LUT R13, RZ, R29, RZ, 0x33, !PT ;  /* 0x0000001dff0d7212 */ /* 0x002fe400078e33ff */
[----:B------:R-:W5:Y:S01]  /*1640*/  LDG.E R29, desc[UR8][R16.64+0x3c] ;  /* 0x00003c08101d7981 */ /* 0x000f62000c1e1900 */
[----:B---3--:R-:W-:Y:S08]  /*1650*/  F2I.TRUNC.NTZ R25, R25 ;  /* 0x0000001900197305 */ /* 0x008ff0000020f100 */
[----:B----4-:R-:W0:Y:S08]  /*1660*/  F2I.TRUNC.NTZ R27, R27 ;  /* 0x0000001b001b7305 */ /* 0x010e30000020f100 */
[----:B--2---:R-:W1:Y:S01]  /*1670*/  F2I.TRUNC.NTZ R24, R24 ;  /* 0x0000001800187305 */ /* 0x004e62000020f100 */
[----:B0-----:R-:W-:-:S07]  /*1680*/  LOP3.LUT R11, RZ, R27, RZ, 0x33, !PT ;  /* 0x0000001bff0b7212 */ /* 0x001fce00078e33ff */
[----:B-----5:R-:W0:Y:S01]  /*1690*/  F2I.TRUNC.NTZ R28, R28 ;  /* 0x0000001c001c7305 */ /* 0x020e22000020f100 */
[----:B------:R-:W-:Y:S01]  /*16a0*/  SHF.R.U32.HI R11, RZ, UR4, R11 ;  /* 0x00000004ff0b7c19 */ /* 0x000fe2000801160b */
[----:B------:R-:W2:Y:S01]  /*16b0*/  LDG.E R27, desc[UR8][R16.64+0x34] ;  /* 0x00003408101b7981 */ /* 0x000ea2000c1e1900 */
[----:B------:R-:W-:Y:S02]  /*16c0*/  LOP3.LUT R25, RZ, R25, RZ, 0x33, !PT ;  /* 0x00000019ff197212 */ /* 0x000fe400078e33ff */
[----:B------:R-:W-:Y:S02]  /*16d0*/  LOP3.LUT R11, R11, 0x1, RZ, 0xc0, !PT ;  /* 0x000000010b0b7812 */ /* 0x000fe400078ec0ff */
[----:B-1----:R-:W-:Y:S02]  /*16e0*/  LOP3.LUT R24, RZ, R24, RZ, 0x33, !PT ;  /* 0x00000018ff187212 */ /* 0x002fe400078e33ff */
[----:B------:R-:W-:Y:S01]  /*16f0*/  SHF.R.U32.HI R25, RZ, UR4, R25 ;  /* 0x00000004ff197c19 */ /* 0x000fe20008011619 */
[----:B------:R1:W-:Y:S01]  /*1700*/  STL.64 [R14+0x38], R10 ;  /* 0x0000380a0e007387 */ /* 0x0003e20000100a00 */
[----:B------:R-:W-:-:S02]  /*1710*/  SHF.R.U32.HI R24, RZ, UR4, R24 ;  /* 0x00000004ff187c19 */ /* 0x000fc40008011618 */
[----:B0-----:R-:W-:-:S04]  /*1720*/  LOP3.LUT R28, RZ, R28, RZ, 0x33, !PT ;  /* 0x0000001cff1c7212 */ /* 0x001fc800078e33ff */
[----:B------:R-:W-:Y:S02]  /*1730*/  SHF.R.U32.HI R12, RZ, UR4, R28 ;  /* 0x00000004ff0c7c19 */ /* 0x000fe4000801161c */
[----:B------:R-:W3:Y:S01]  /*1740*/  LDG.E R28, desc[UR8][R16.64+0x38] ;  /* 0x00003808101c7981 */ /* 0x000ee2000c1e1900 */
[----:B-1----:R-:W-:-:S03]  /*1750*/  LOP3.LUT R11, R25, 0x1, RZ, 0xc0, !PT ;  /* 0x00000001190b7812 */ /* 0x002fc600078ec0ff */
[----:B------:R-:W4:Y:S01]  /*1760*/  LDG.E R25, desc[UR8][R16.64+0x2c] ;  /* 0x00002c0810197981 */ /* 0x000f22000c1e1900 */
[----:B------:R-:W-:-:S03]  /*1770*/  LOP3.LUT R10, R24, 0x1, RZ, 0xc0, !PT ;  /* 0x00000001180a7812 */ /* 0x000fc600078ec0ff */
[----:B------:R0:W5:Y:S01]  /*1780*/  LDG.E R24, desc[UR8][R16.64] ;  /* 0x0000000810187981 */ /* 0x000162000c1e1900 */
[----:B------:R-:W-:Y:S01]  /*1790*/  F2I.TRUNC.NTZ R26, R26 ;  /* 0x0000001a001a7305 */ /* 0x000fe2000020f100 */
[----:B------:R-:W-:-:S07]  /*17a0*/  SHF.R.U32.HI R13, RZ, UR4, R13 ;  /* 0x00000004ff0d7c19 */ /* 0x000fce000801160d */
[----:B0-----:R-:W0:Y:S01]  /*17b0*/  F2I.TRUNC.NTZ R16, R29 ;  /* 0x0000001d00107305 */ /* 0x001e22000020f100 */
[----:B------:R-:W-:Y:S02]  /*17c0*/  LOP3.LUT R12, R12, 0x1, RZ, 0xc0, !PT ;  /* 0x000000010c0c7812 */ /* 0x000fe400078ec0ff */
[----:B------:R-:W-:Y:S01]  /*17d0*/  LOP3.LUT R13, R13, 0x1, RZ, 0xc0, !PT ;  /* 0x000000010d0d7812 */ /* 0x000fe200078ec0ff */
[----:B------:R-:W-:Y:S04]  /*17e0*/  STL.64 [R14+0x40], R10 ;  /* 0x0000400a0e007387 */ /* 0x000fe80000100a00 */
[----:B------:R1:W-:Y:S01]  /*17f0*/  STL.64 [R14+0x48], R12 ;  /* 0x0000480c0e007387 */ /* 0x0003e20000100a00 */
[----:B0-----:R-:W-:Y:S02]  /*1800*/  LOP3.LUT R17, RZ, R16, RZ, 0x33, !PT ;  /* 0x00000010ff117212 */ /* 0x001fe400078e33ff */
[----:B-1----:R-:W-:-:S04]  /*1810*/  LOP3.LUT R12, RZ, R26, RZ, 0x33, !PT ;  /* 0x0000001aff0c7212 */ /* 0x002fc800078e33ff */
[----:B------:R-:W-:Y:S01]  /*1820*/  SHF.R.U32.HI R12, RZ, UR4, R12 ;  /* 0x00000004ff0c7c19 */ /* 0x000fe2000801160c */
[----:B------:R-:W-:-:S05]  /*1830*/  VIADD R15, R15, 0x10 ;  /* 0x000000100f0f7836 */ /* 0x000fca0000000000 */
[----:B------:R-:W-:Y:S01]  /*1840*/  ISETP.NE.AND P0, PT, R15, R5, PT ;  /* 0x000000050f00720c */ /* 0x000fe20003f05270 */
[----:B--2---:R-:W0:Y:S08]  /*1850*/  F2I.TRUNC.NTZ R27, R27 ;  /* 0x0000001b001b7305 */ /* 0x004e30000020f100 */
[----:B---3--:R-:W1:Y:S08]  /*1860*/  F2I.TRUNC.NTZ R28, R28 ;  /* 0x0000001c001c7305 */ /* 0x008e70000020f100 */
[----:B----4-:R-:W2:Y:S08]  /*1870*/  F2I.TRUNC.NTZ R25, R25 ;  /* 0x0000001900197305 */ /* 0x010eb0000020f100 */
[----:B-----5:R-:W3:Y:S01]  /*1880*/  F2I.TRUNC.NTZ R24, R24 ;  /* 0x0000001800187305 */ /* 0x020ee2000020f100 */
[----:B0-----:R-:W-:-:S02]  /*1890*/  LOP3.LUT R13, RZ, R27, RZ, 0x33, !PT ;  /* 0x0000001bff0d7212 */ /* 0x001fc400078e33ff */
[----:B-1----:R-:W-:Y:S02]  /*18a0*/  LOP3.LUT R29, RZ, R28, RZ, 0x33, !PT ;  /* 0x0000001cff1d7212 */ /* 0x002fe400078e33ff */
[----:B--2---:R-:W-:Y:S02]  /*18b0*/  LOP3.LUT R11, RZ, R25, RZ, 0x33, !PT ;  /* 0x00000019ff0b7212 */ /* 0x004fe400078e33ff */
[----:B------:R-:W-:Y:S02]  /*18c0*/  SHF.R.U32.HI R13, RZ, UR4, R13 ;  /* 0x00000004ff0d7c19 */ /* 0x000fe4000801160d */
[----:B------:R-:W-:Y:S02]  /*18d0*/  SHF.R.U32.HI R11, RZ, UR4, R11 ;  /* 0x00000004ff0b7c19 */ /* 0x000fe4000801160b */
[----:B---3--:R-:W-:Y:S02]  /*18e0*/  LOP3.LUT R10, RZ, R24, RZ, 0x33, !PT ;  /* 0x00000018ff0a7212 */ /* 0x008fe400078e33ff */
[----:B------:R-:W-:-:S02]  /*18f0*/  SHF.R.U32.HI R29, RZ, UR4, R29 ;  /* 0x00000004ff1d7c19 */ /* 0x000fc4000801161d */
        /* <DEDUP_REMOVED lines=14> */
.L_x_84:
        /* <DEDUP_REMOVED lines=54> */
.L_x_87:
        /* <DEDUP_REMOVED lines=30> */
.L_x_88:
[----:B------:R-:W-:Y:S05]  /*1f20*/  @!P3 BRA `(.L_x_86) ;  /* 0x00000000005cb947 */ /* 0x000fea0003800000 */
[----:B0-2---:R-:W-:-:S05]  /*1f30*/  IMAD.WIDE.U32 R10, R14, 0x4, R18 ;  /* 0x000000040e0a7825 */ /* 0x005fca00078e0012 */
[----:B------:R-:W2:Y:S01]  /*1f40*/  LDG.E R13, desc[UR8][R10.64] ;  /* 0x000000080a0d7981 */ /* 0x000ea2000c1e1900 */
[----:B------:R-:W-:Y:S01]  /*1f50*/  ISETP.NE.AND P0, PT, R4, 0x1, PT ;  /* 0x000000010400780c */ /* 0x000fe20003f05270 */
[----:B--2---:R-:W0:Y:S02]  /*1f60*/  F2I.TRUNC.NTZ R13, R13 ;  /* 0x0000000d000d7305 */ /* 0x004e24000020f100 */
[----:B0-----:R-:W-:-:S04]  /*1f70*/  LOP3.LUT R12, RZ, R13, RZ, 0x33, !PT ;  /* 0x0000000dff0c7212 */ /* 0x001fc800078e33ff */
[----:B------:R-:W-:Y:S01]  /*1f80*/  SHF.R.U32.HI R15, RZ, UR4, R12 ;  /* 0x00000004ff0f7c19 */ /* 0x000fe2000801160c */
[----:B------:R-:W-:-:S03]  /*1f90*/  IMAD R12, R14, 0x4, R1 ;  /* 0x000000040e0c7824 */ /* 0x000fc600078e0201 */
        /* <DEDUP_REMOVED lines=16> */
.L_x_86:
[----:B---3--:R-:W-:-:S05]  /*20a0*/  IMAD.MOV.U32 R17, RZ, RZ, R22 ;  /* 0x000000ffff117224 */ /* 0x008fca00078e0016 */
[----:B012---:R-:W2:Y:S01]  /*20b0*/  LDL R12, [R17+-0x4] ;  /* 0xfffffc00110c7983 */ /* 0x007ea20000100800 */
[----:B------:R-:W-:-:S04]  /*20c0*/  ISETP.NE.U32.AND P0, PT, R22, R20, PT ;  /* 0x000000141600720c */ /* 0x000fc80003f05070 */
[----:B------:R-:W-:Y:S01]  /*20d0*/  ISETP.NE.AND.EX P0, PT, R23, R21, PT, P0 ;  /* 0x000000151700720c */ /* 0x000fe20003f05300 */
[----:B--2---:R-:W-:-:S12]  /*20e0*/  IMAD.MOV.U32 R11, RZ, RZ, R12 ;  /* 0x000000ffff0b7224 */ /* 0x004fd800078e000c */
[----:B------:R-:W-:Y:S05]  /*20f0*/  @!P0 BRA `(.L_x_89) ;  /* 0x0000000000408947 */ /* 0x000fea0003800000 */
[----:B------:R0:W5:Y:S01]  /*2100*/  LDL R13, [R1+0x24] ;  /* 0x00002400010d7983 */ /* 0x0001620000100800 */
[----:B------:R-:W-:Y:S02]  /*2110*/  IMAD.MOV.U32 R10, RZ, RZ, R20 ;  /* 0x000000ffff0a7224 */ /* 0x000fe400078e0014 */
[----:B------:R-:W-:Y:S01]  /*2120*/  IMAD.MOV.U32 R11, RZ, RZ, R21 ;  /* 0x000000ffff0b7224 */ /* 0x000fe200078e0015 */
[----:B------:R0:W-:Y:S06]  /*2130*/  STL [R1+0x24], RZ ;  /* 0x000024ff01007387 */ /* 0x0001ec0000100800 */
.L_x_90:
        /* <DEDUP_REMOVED lines=12> */
.L_x_89:
[----:B------:R-:W-:Y:S01]  /*2200*/  ISETP.GE.U32.AND P0, PT, R7, 0x7, PT ;  /* 0x000000070700780c */ /* 0x000fe20003f06070 */
[----:B------:R-:W-:Y:S01]  /*2210*/  UMOV UR5, 0x1 ;  /* 0x0000000100057882 */ /* 0x000fe20000000000 */
[----:B-----5:R-:W-:Y:S01]  /*2220*/  IMAD.IADD R12, R12, 0x1, R11 ;  /* 0x000000010c0c7824 */ /* 0x020fe200078e020b */
[----:B------:R-:W-:Y:S01]  /*2230*/  USHF.L.U32 UR5, UR5, UR4, URZ ;  /* 0x0000000405057299 */ /* 0x000fe200080006ff */
[----:B------:R-:W-:-:S09]  /*2240*/  IMAD.MOV.U32 R13, RZ, RZ, RZ ;  /* 0x000000ffff0d7224 */ /* 0x000fd200078e00ff */
[----:B------:R-:W-:Y:S05]  /*2250*/  @!P0 BRA `(.L_x_91) ;  /* 0x00000004005c8947 */ /* 0x000fea0003800000 */
[----:B------:R-:W-:Y:S01]  /*2260*/  IMAD.MOV.U32 R13, RZ, RZ, RZ ;  /* 0x000000ffff0d7224 */ /* 0x000fe200078e00ff */
[----:B------:R-:W2:Y:S06]  /*2270*/  LDCU UR6, c[0x0][0x390] ;  /* 0x00007200ff0677ac */ /* 0x000eac0008000800 */
.L_x_92:
[----:B------:R-:W-:-:S05]  /*2280*/  IMAD.WIDE.U32 R10, R13, 0x4, R18 ;  /* 0x000000040d0a7825 */ /* 0x000fca00078e0012 */
[----:B------:R-:W3:Y:S01]  /*2290*/  LDG.E R26, desc[UR8][R10.64] ;  /* 0x000000080a1a7981 */ /* 0x000ee2000c1e1900 */
[----:B------:R-:W-:-:S03]  /*22a0*/  IMAD R14, R13, 0x4, R1 ;  /* 0x000000040d0e7824 */ /* 0x000fc600078e0201 */
[----:B------:R-:W4:Y:S04]  /*22b0*/  LDG.E R15, desc[UR8][R10.64+0x4] ;  /* 0x000004080a0f7981 */ /* 0x000f28000c1e1900 */
[----:B-1----:R-:W5:Y:S01]  /*22c0*/  LDL R17, [R14+0x24] ;  /* 0x000024000e117983 */ /* 0x002f620000100800 */
[----:B---3--:R-:W1:Y:S08]  /*22d0*/  F2I.TRUNC.NTZ R16, R26 ;  /* 0x0000001a00107305 */ /* 0x008e70000020f100 */
[----:B----4-:R-:W3:Y:S01]  /*22e0*/  F2I.TRUNC.NTZ R24, R15 ;  /* 0x0000000f00187305 */ /* 0x010ee2000020f100 */
[----:B-1----:R-:W-:-:S02]  /*22f0*/  LOP3.LUT P0, RZ, R16, UR5, RZ, 0xc0, !PT ;  /* 0x0000000510ff7c12 */ /* 0x002fc4000f80c0ff */
[----:B---3--:R-:W-:-:S11]  /*2300*/  LOP3.LUT P3, RZ, R24, UR5, RZ, 0xc0, !PT ;  /* 0x0000000518ff7c12 */ /* 0x008fd6000f86c0ff */
[----:B-----5:R-:W-:Y:S01]  /*2310*/  @P0 IADD3 R16, PT, PT, -R17, R12, R13 ;  /* 0x0000000c11100210 */ /* 0x020fe20007ffe10d */
[----:B------:R-:W-:-:S05]  /*2320*/  @!P0 IMAD.MOV.U32 R16, RZ, RZ, R17 ;  /* 0x000000ffff108224 */ /* 0x000fca00078e0011 */
[----:B--2---:R-:W-:-:S13]  /*2330*/  ISETP.GE.U32.AND P0, PT, R16, UR6, PT ;  /* 0x0000000610007c0c */ /* 0x004fda000bf06070 */
        /* <DEDUP_REMOVED lines=73> */
.L_x_91:
[----:B------:R-:W-:-:S13]  /*27d0*/  ISETP.NE.AND P0, PT, R3, RZ, PT ;  /* 0x000000ff0300720c */ /* 0x000fda0003f05270 */
[----:B------:R-:W-:Y:S05]  /*27e0*/  @!P0 BRA `(.L_x_93) ;  /* 0x00000004005c8947 */ /* 0x000fea0003800000 */
[----:B------:R-:W-:Y:S02]  /*27f0*/  ISETP.GE.U32.AND P4, PT, R9, 0x3, PT ;  /* 0x000000030900780c */ /* 0x000fe40003f86070 */
[----:B------:R-:W-:-:S11]  /*2800*/  ISETP.NE.AND P3, PT, R4, RZ, PT ;  /* 0x000000ff0400720c */ /* 0x000fd60003f65270 */
[----:B------:R-:W-:Y:S05]  /*2810*/  @!P4 BRA `(.L_x_94) ;  /* 0x0000000000acc947 */ /* 0x000fea0003800000 */
[C---:B------:R-:W-:Y:S01]  /*2820*/  IMAD.WIDE.U32 R10, R13.reuse, 0x4, R18 ;  /* 0x000000040d0a7825 */ /* 0x040fe200078e0012 */
[----:B------:R-:W2:Y:S04]  /*2830*/  LDCU UR6, c[0x0][0x390] ;  /* 0x00007200ff0677ac */ /* 0x000ea80008000800 */
        /* <DEDUP_REMOVED lines=33> */
[----:B-1----:R-:W3:Y:S02]  /*2a50*/  @P5 LDL R15, [R14+0x30] ;  /* 0x000030000e0f5983 */ /* 0x002ee40000100800 */
[----:B---3--:R-:W-:-:S05]  /*2a60*/  @P5 IADD3 R15, PT, PT, -R15, R13, R12 ;  /* 0x0000000d0f0f5210 */ /* 0x008fca0007ffe10c */
[----:B------:R-:W-:-:S06]  /*2a70*/  @P5 VIADD R10, R15, 0x3 ;  /* 0x000000030f0a5836 */ /* 0x000fcc0000000000 */
[----:B------:R-:W3:Y:S01]  /*2a80*/  @!P5 LDL R10, [R14+0x30] ;  /* 0x000030000e0ad983 */ /* 0x000ee20000100800 */
[----:B------:R-:W-:Y:S01]  /*2a90*/  VIADD R13, R13, 0x4 ;  /* 0x000000040d0d7836 */ /* 0x000fe20000000000 */
[----:B---3--:R-:W-:-:S13]  /*2aa0*/  ISETP.GE.U32.AND P4, PT, R10, UR6, PT ;  /* 0x000000060a007c0c */ /* 0x008fda000bf86070 */
[----:B------:R-:W-:-:S05]  /*2ab0*/  @!P4 IMAD R10, R10, 0x4, R1 ;  /* 0x000000040a0ac824 */ /* 0x000fca00078e0201 */
[----:B------:R2:W-:Y:S02]  /*2ac0*/  @!P4 STL [R10], R17 ;  /* 0x000000110a00c387 */ /* 0x0005e40000100800 */
.L_x_94:
[----:B------:R-:W-:Y:S05]  /*2ad0*/  @!P3 BRA `(.L_x_93) ;  /* 0x0000000000a0b947 */ /* 0x000fea0003800000 */
[----:B------:R-:W3:Y:S01]  /*2ae0*/  LDCU UR10, c[0x0][0x390] ;  /* 0x00007200ff0a77ac */ /* 0x000ee20008000800 */
[----:B------:R-:W-:Y:S01]  /*2af0*/  ISETP.NE.AND P3, PT, R4, 0x1, PT ;  /* 0x000000010400780c */ /* 0x000fe20003f65270 */
[----:B---3--:R-:W-:-:S04]  /*2b00*/  ULOP3.LUT UR6, UR10, 0x1, URZ, 0xc0, !UPT ;  /* 0x000000010a067892 */ /* 0x008fc8000f8ec0ff */
[----:B------:R-:W-:-:S08]  /*2b10*/  UISETP.NE.U32.AND UP0, UPT, UR6, 0x1, UPT ;  /* 0x000000010600788c */ /* 0x000fd0000bf05070 */
[----:B------:R-:W-:Y:S05]  /*2b20*/  @!P3 BRA `(.L_x_95) ;  /* 0x00000000005cb947 */ /* 0x000fea0003800000 */
[C---:B--2---:R-:W-:Y:S01]  /*2b30*/  IMAD.WIDE.U32 R10, R13.reuse, 0x4, R18 ;  /* 0x000000040d0a7825 */ /* 0x044fe200078e0012 */
        /* <DEDUP_REMOVED lines=22> */
.L_x_95:
[----:B------:R-:W-:Y:S05]  /*2ca0*/  BRA.U UP0, `(.L_x_93) ;  /* 0x00000001002c7547 */ /* 0x000fea000b800000 */
[----:B--23--:R-:W-:-:S06]  /*2cb0*/  IMAD.WIDE.U32 R10, R13, 0x4, R18 ;  /* 0x000000040d0a7825 */ /* 0x00cfcc00078e0012 */
[----:B------:R-:W2:Y:S01]  /*2cc0*/  LDG.E R11, desc[UR8][R10.64] ;  /* 0x000000080a0b7981 */ /* 0x000ea2000c1e1900 */
[----:B------:R-:W-:-:S06]  /*2cd0*/  IMAD R15, R13, 0x4, R20 ;  /* 0x000000040d0f7824 */ /* 0x000fcc00078e0214 */
[----:B------:R-:W3:Y:S01]  /*2ce0*/  LDL R15, [R15] ;  /* 0x000000000f0f7983 */ /* 0x000ee20000100800 */
[----:B--2---:R-:W2:Y:S02]  /*2cf0*/  F2I.TRUNC.NTZ R14, R11 ;  /* 0x0000000b000e7305 */ /* 0x004ea4000020f100 */
[----:B--2---:R-:W-:-:S13]  /*2d00*/  LOP3.LUT P3, RZ, R14, UR5, RZ, 0xc0, !PT ;  /* 0x000000050eff7c12 */ /* 0x004fda000f86c0ff */
[----:B---3--:R-:W-:Y:S01]  /*2d10*/  @P3 IADD3 R12, PT, PT, -R15, R12, R13 ;  /* 0x0000000c0f0c3210 */ /* 0x008fe20007ffe10d */
[----:B------:R-:W-:-:S05]  /*2d20*/  @!P3 IMAD.MOV.U32 R12, RZ, RZ, R15 ;  /* 0x000000ffff0cb224 */ /* 0x000fca00078e000f */
[----:B------:R-:W-:-:S13]  /*2d30*/  ISETP.GE.U32.AND P3, PT, R12, UR10, PT ;  /* 0x0000000a0c007c0c */ /* 0x000fda000bf66070 */
[----:B------:R-:W-:-:S05]  /*2d40*/  @!P3 IMAD R12, R12, 0x4, R1 ;  /* 0x000000040c0cb824 */ /* 0x000fca00078e0201 */
[----:B------:R4:W-:Y:S02]  /*2d50*/  @!P3 STL [R12], R11 ;  /* 0x0000000b0c00b387 */ /* 0x0009e40000100800 */
.L_x_93:
[----:B------:R-:W-:Y:S01]  /*2d60*/  IMAD.MOV.U32 R24, RZ, RZ, RZ ;  /* 0x000000ffff187224 */ /* 0x000fe200078e00ff */
[----:B------:R-:W-:Y:S06]  /*2d70*/  @!P2 BRA `(.L_x_96) ;  /* 0x00000000007ca947 */ /* 0x000fec0003800000 */
[----:B------:R-:W-:-:S07]  /*2d80*/  IMAD.MOV.U32 R24, RZ, RZ, RZ ;  /* 0x000000ffff187224 */ /* 0x000fce00078e00ff */
.L_x_97:
[----:B--23--:R-:W-:-:S05]  /*2d90*/  IMAD R25, R24, 0x4, R1 ;  /* 0x0000000418197824 */ /* 0x00cfca00078e0201 */
[----:B-1--4-:R-:W2:Y:S04]  /*2da0*/  LDL.64 R12, [R25] ;  /* 0x00000000190c7983 */ /* 0x012ea80000100a00 */
[----:B------:R-:W3:Y:S04]  /*2db0*/  LDL.64 R14, [R25+0x8] ;  /* 0x00000800190e7983 */ /* 0x000ee80000100a00 */
[----:B-1----:R-:W4:Y:S04]  /*2dc0*/  LDL.64 R16, [R25+0x10] ;  /* 0x0000100019107983 */ /* 0x002f280000100a00 */
[----:B------:R-:W5:Y:S01]  /*2dd0*/  LDL.64 R10, [R25+0x18] ;  /* 0x00001800190a7983 */ /* 0x000f620000100a00 */
[----:B------:R-:W-:-:S05]  /*2de0*/  IMAD.WIDE.U32 R26, R24, 0x4, R18 ;  /* 0x00000004181a7825 */ /* 0x000fca00078e0012 */
[----:B--2---:R-:W-:Y:S04]  /*2df0*/  STG.E desc[UR8][R26.64], R12 ;  /* 0x0000000c1a007986 */ /* 0x004fe8000c101908 */
[----:B------:R1:W-:Y:S04]  /*2e00*/  STG.E desc[UR8][R26.64+0x4], R13 ;  /* 0x0000040d1a007986 */ /* 0x0003e8000c101908 */
[----:B---3--:R-:W-:Y:S04]  /*2e10*/  STG.E desc[UR8][R26.64+0x8], R14 ;  /* 0x0000080e1a007986 */ /* 0x008fe8000c101908 */
[----:B------:R2:W-:Y:S04]  /*2e20*/  STG.E desc[UR8][R26.64+0xc], R15 ;  /* 0x00000c0f1a007986 */ /* 0x0005e8000c101908 */
[----:B----4-:R-:W-:Y:S04]  /*2e30*/  STG.E desc[UR8][R26.64+0x10], R16 ;  /* 0x000010101a007986 */ /* 0x010fe8000c101908 */
[----:B------:R-:W-:Y:S04]  /*2e40*/  STG.E desc[UR8][R26.64+0x14], R17 ;  /* 0x000014111a007986 */ /* 0x000fe8000c101908 */
[----:B-----5:R-:W-:Y:S04]  /*2e50*/  STG.E desc[UR8][R26.64+0x18], R10 ;  /* 0x0000180a1a007986 */ /* 0x020fe8000c101908 */
[----:B------:R3:W-:Y:S04]  /*2e60*/  STG.E desc[UR8][R26.64+0x1c], R11 ;  /* 0x00001c0b1a007986 */ /* 0x0007e8000c101908 */
[----:B-1----:R-:W4:Y:S04]  /*2e70*/  LDL.64 R12, [R25+0x20] ;  /* 0x00002000190c7983 */ /* 0x002f280000100a00 */
[----:B--2---:R-:W2:Y:S04]  /*2e80*/  LDL.64 R14, [R25+0x30] ;  /* 0x00003000190e7983 */ /* 0x004ea80000100a00 */
[----:B---3--:R-:W3:Y:S04]  /*2e90*/  LDL.64 R10, [R25+0x28] ;  /* 0x00002800190a7983 */ /* 0x008ee80000100a00 */
[----:B------:R-:W5:Y:S01]  /*2ea0*/  LDL.64 R16, [R25+0x38] ;  /* 0x0000380019107983 */ /* 0x000f620000100a00 */
[----:B------:R-:W-:-:S05]  /*2eb0*/  VIADD R24, R24, 0x10 ;  /* 0x0000001018187836 */ /* 0x000fca0000000000 */
[----:B------:R-:W-:Y:S01]  /*2ec0*/  ISETP.NE.AND P2, PT, R24, R5, PT ;  /* 0x000000051800720c */ /* 0x000fe20003f45270 */
[----:B----4-:R1:W-:Y:S04]  /*2ed0*/  STG.E desc[UR8][R26.64+0x20], R12 ;  /* 0x0000200c1a007986 */ /* 0x0103e8000c101908 */
[----:B------:R1:W-:Y:S04]  /*2ee0*/  STG.E desc[UR8][R26.64+0x24], R13 ;  /* 0x0000240d1a007986 */ /* 0x0003e8000c101908 */
[----:B---3--:R1:W-:Y:S04]  /*2ef0*/  STG.E desc[UR8][R26.64+0x28], R10 ;  /* 0x0000280a1a007986 */ /* 0x0083e8000c101908 */
[----:B------:R1:W-:Y:S04]  /*2f00*/  STG.E desc[UR8][R26.64+0x2c], R11 ;  /* 0x00002c0b1a007986 */ /* 0x0003e8000c101908 */
[----:B--2---:R1:W-:Y:S04]  /*2f10*/  STG.E desc[UR8][R26.64+0x30], R14 ;  /* 0x0000300e1a007986 */ /* 0x0043e8000c101908 */
[----:B------:R1:W-:Y:S04]  /*2f20*/  STG.E desc[UR8][R26.64+0x34], R15 ;  /* 0x0000340f1a007986 */ /* 0x0003e8000c101908 */
[----:B-----5:R1:W-:Y:S04]  /*2f30*/  STG.E desc[UR8][R26.64+0x38], R16 ;  /* 0x000038101a007986 */ /* 0x0203e8000c101908 */
[----:B------:R1:W-:Y:S01]  /*2f40*/  STG.E desc[UR8][R26.64+0x3c], R17 ;  /* 0x00003c111a007986 */ /* 0x0003e2000c101908 */
[----:B------:R-:W-:Y:S05]  /*2f50*/  @P2 BRA `(.L_x_97) ;  /* 0xfffffffc008c2947 */ /* 0x000fea000383ffff */
[----:B------:R-:W-:-:S07]  /*2f60*/  IMAD.MOV.U32 R24, RZ, RZ, R5 ;  /* 0x000000ffff187224 */ /* 0x000fce00078e0005 */
.L_x_96:
[----:B------:R-:W-:Y:S05]  /*2f70*/  @!P1 BRA `(.L_x_98) ;  /* 0x0000000000ac9947 */ /* 0x000fea0003800000 */
[----:B-123--:R-:W-:-:S05]  /*2f80*/  VIADD R10, R2, 0xffffffff ;  /* 0xffffffff020a7836 */ /* 0x00efca0000000000 */
[----:B------:R-:W-:-:S13]  /*2f90*/  ISETP.GE.U32.AND P1, PT, R10, 0x7, PT ;  /* 0x000000070a00780c */ /* 0x000fda0003f26070 */
[----:B------:R-:W-:Y:S05]  /*2fa0*/  @!P1 BRA `(.L_x_99) ;  /* 0x00000000003c9947 */ /* 0x000fea0003800000 */
[----:B------:R-:W-:-:S05]  /*2fb0*/  IMAD R25, R24, 0x4, R1 ;  /* 0x0000000418197824 */ /* 0x000fca00078e0201 */
[----:B----4-:R-:W2:Y:S04]  /*2fc0*/  LDL.64 R10, [R25] ;  /* 0x00000000190a7983 */ /* 0x010ea80000100a00 */
[----:B------:R-:W3:Y:S04]  /*2fd0*/  LDL.64 R12, [R25+0x8] ;  /* 0x00000800190c7983 */ /* 0x000ee80000100a00 */
[----:B------:R-:W4:Y:S04]  /*2fe0*/  LDL.64 R14, [R25+0x10] ;  /* 0x00001000190e7983 */ /* 0x000f280000100a00 */
[----:B------:R-:W5:Y:S01]  /*2ff0*/  LDL.64 R16, [R25+0x18] ;  /* 0x0000180019107983 */ /* 0x000f620000100a00 */
[----:B------:R-:W-:-:S04]  /*3000*/  IMAD.WIDE.U32 R26, R24, 0x4, R18 ;  /* 0x00000004181a7825 */ /* 0x000fc800078e0012 */
[----:B------:R-:W-:Y:S01]  /*3010*/  VIADD R24, R24, 0x8 ;  /* 0x0000000818187836 */ /* 0x000fe20000000000 */
[----:B--2---:R1:W-:Y:S04]  /*3020*/  STG.E desc[UR8][R26.64], R10 ;  /* 0x0000000a1a007986 */ /* 0x0043e8000c101908 */
[----:B------:R1:W-:Y:S04]  /*3030*/  STG.E desc[UR8][R26.64+0x4], R11 ;  /* 0x0000040b1a007986 */ /* 0x0003e8000c101908 */
[----:B---3--:R1:W-:Y:S04]  /*3040*/  STG.E desc[UR8][R26.64+0x8], R12 ;  /* 0x0000080c1a007986 */ /* 0x0083e8000c101908 */
[----:B------:R1:W-:Y:S04]  /*3050*/  STG.E desc[UR8][R26.64+0xc], R13 ;  /* 0x00000c0d1a007986 */ /* 0x0003e8000c101908 */
[----:B----4-:R1:W-:Y:S04]  /*3060*/  STG.E desc[UR8][R26.64+0x10], R14 ;  /* 0x0000100e1a007986 */ /* 0x0103e8000c101908 */
[----:B------:R1:W-:Y:S04]  /*3070*/  STG.E desc[UR8][R26.64+0x14], R15 ;  /* 0x0000140f1a007986 */ /* 0x0003e8000c101908 */
[----:B-----5:R1:W-:Y:S04]  /*3080*/  STG.E desc[UR8][R26.64+0x18], R16 ;  /* 0x000018101a007986 */ /* 0x0203e8000c101908 */
[----:B------:R1:W-:Y:S02]  /*3090*/  STG.E desc[UR8][R26.64+0x1c], R17 ;  /* 0x00001c111a007986 */ /* 0x0003e4000c101908 */
.L_x_99:
[----:B------:R-:W-:Y:S05]  /*30a0*/  @!P0 BRA `(.L_x_98) ;  /* 0x0000000000608947 */ /* 0x000fea0003800000 */
[----:B------:R-:W-:Y:S02]  /*30b0*/  ISETP.GE.U32.AND P0, PT, R9, 0x3, PT ;  /* 0x000000030900780c */ /* 0x000fe40003f06070 */
[----:B------:R-:W-:-:S11]  /*30c0*/  ISETP.NE.AND P1, PT, R4, RZ, PT ;  /* 0x000000ff0400720c */ /* 0x000fd60003f25270 */
[----:B------:R-:W-:Y:S05]  /*30d0*/  @!P0 BRA `(.L_x_100) ;  /* 0x0000000000248947 */ /* 0x000fea0003800000 */
[----:B-1----:R-:W-:-:S05]  /*30e0*/  IMAD R16, R24, 0x4, R1 ;  /* 0x0000000418107824 */ /* 0x002fca00078e0201 */
[----:B----4-:R-:W2:Y:S04]  /*30f0*/  LDL.64 R10, [R16] ;  /* 0x00000000100a7983 */ /* 0x010ea80000100a00 */
[----:B------:R-:W3:Y:S01]  /*3100*/  LDL.64 R12, [R16+0x8] ;  /* 0x00000800100c7983 */ /* 0x000ee20000100a00 */
[----:B------:R-:W-:-:S04]  /*3110*/  IMAD.WIDE.U32 R14, R24, 0x4, R18 ;  /* 0x00000004180e7825 */ /* 0x000fc800078e0012 */
[----:B------:R-:W-:Y:S01]  /*3120*/  VIADD R24, R24, 0x4 ;  /* 0x0000000418187836 */ /* 0x000fe20000000000 */
[----:B--2---:R2:W-:Y:S04]  /*3130*/  STG.E desc[UR8][R14.64], R10 ;  /* 0x0000000a0e007986 */ /* 0x0045e8000c101908 */
[----:B------:R2:W-:Y:S04]  /*3140*/  STG.E desc[UR8][R14.64+0x4], R11 ;  /* 0x0000040b0e007986 */ /* 0x0005e8000c101908 */
[----:B---3--:R2:W-:Y:S04]  /*3150*/  STG.E desc[UR8][R14.64+0x8], R12 ;  /* 0x0000080c0e007986 */ /* 0x0085e8000c101908 */
[----:B------:R2:W-:Y:S02]  /*3160*/  STG.E desc[UR8][R14.64+0xc], R13 ;  /* 0x00000c0d0e007986 */ /* 0x0005e4000c101908 */
.L_x_100:
[----:B------:R-:W-:Y:S05]  /*3170*/  @!P1 BRA `(.L_x_98) ;  /* 0x00000000002c9947 */ /* 0x000fea0003800000 */
[----:B-12---:R-:W-:-:S05]  /*3180*/  IMAD R14, R24, 0x4, R1 ;  /* 0x00000004180e7824 */ /* 0x006fca00078e0201 */
[----:B----4-:R-:W2:Y:S01]  /*3190*/  LDL.64 R10, [R14] ;  /* 0x000000000e0a7983 */ /* 0x010ea20000100a00 */
[----:B------:R-:W-:Y:S01]  /*31a0*/  IMAD.WIDE.U32 R12, R24, 0x4, R18 ;  /* 0x00000004180c7825 */ /* 0x000fe200078e0012 */
[----:B------:R-:W-:-:S04]  /*31b0*/  ISETP.NE.AND P0, PT, R4, 0x1, PT ;  /* 0x000000010400780c */ /* 0x000fc80003f05270 */
[----:B--2---:R1:W-:Y:S09]  /*31c0*/  STG.E desc[UR8][R12.64], R10 ;  /* 0x0000000a0c007986 */ /* 0x0043f2000c101908 */
[----:B------:R-:W-:Y:S05]  /*31d0*/  @!P0 BRA `(.L_x_98) ;  /* 0x0000000000148947 */ /* 0x000fea0003800000 */
[----:B------:R2:W-:Y:S01]  /*31e0*/  STG.E desc[UR8][R12.64+0x4], R11 ;  /* 0x0000040b0c007986 */ /* 0x0005e2000c101908 */
[----:B------:R-:W-:-:S13]  /*31f0*/  ISETP.NE.AND P0, PT, R4, 0x2, PT ;  /* 0x000000020400780c */ /* 0x000fda0003f05270 */
[----:B--2---:R-:W-:Y:S05]  /*3200*/  @!P0 BRA `(.L_x_98) ;  /* 0x0000000000088947 */ /* 0x004fea0003800000 */
[----:B------:R-:W2:Y:S04]  /*3210*/  LDL R11, [R14+0x8] ;  /* 0x000008000e0b7983 */ /* 0x000ea80000100800 */
[----:B--2---:R2:W-:Y:S02]  /*3220*/  STG.E desc[UR8][R12.64+0x8], R11 ;  /* 0x0000080b0c007986 */ /* 0x0045e4000c101908 */
.L_x_98:
[----:B------:R-:W-:-:S04]  /*3230*/  UIADD3 UR4, UPT, UPT, UR4, 0x1, URZ ;  /* 0x0000000104047890 */ /* 0x000fc8000fffe0ff */
[----:B------:R-:W-:-:S09]  /*3240*/  UISETP.NE.AND UP0, UPT, UR4, 0x8, UPT ;  /* 0x000000080400788c */ /* 0x000fd2000bf05270 */
[----:B------:R-:W-:Y:S05]  /*3250*/  BRA.U UP0, `(.L_x_101) ;  /* 0xffffffe100547547 */ /* 0x000fea000b83ffff */
[----:B-123--:R-:W1:Y:S01]  /*3260*/  LDC R10, c[0x0][0x390] ;  /* 0x0000e400ff0a7b82 */ /* 0x00ee620000000800 */
[----:B------:R-:W2:Y:S01]  /*3270*/  S2R R15, SR_TID.X ;  /* 0x00000000000f7919 */ /* 0x000ea20000002100 */
[----:B------:R-:W3:Y:S06]  /*3280*/  LDCU UR4, c[0x0][0x384] ;  /* 0x00007080ff0477ac */ /* 0x000eec0008000800 */
[----:B------:R-:W5:Y:S01]  /*3290*/  LDC R14, c[0x0][0x384] ;  /* 0x0000e100ff0e7b82 */ /* 0x000f620000000800 */
[----:B-1----:R-:W-:-:S04]  /*32a0*/  LEA.HI R10, R10, R10, RZ, 0x1 ;  /* 0x0000000a0a0a7211 */ /* 0x002fc800078f08ff */
[----:B------:R-:W-:-:S03]  /*32b0*/  SHF.R.S32.HI R13, RZ, 0x1, R10 ;  /* 0x00000001ff0d7819 */ /* 0x000fc6000001140a */
[----:B----4-:R-:W1:Y:S01]  /*32c0*/  LDC.64 R10, c[0x0][0x398] ;  /* 0x0000e600ff0a7b82 */ /* 0x010e620000000a00 */
[----:B------:R-:W-:-:S05]  /*32d0*/  LEA R12, P0, R13, R18, 0x2 ;  /* 0x000000120d0c7211 */ /* 0x000fca00078010ff */
[----:B------:R-:W-:-:S06]  /*32e0*/  IMAD.X R13, RZ, RZ, R19, P0 ;  /* 0x000000ffff0d7224 */ /* 0x000fcc00000e0613 */
[----:B------:R-:W4:Y:S01]  /*32f0*/  LDG.E R13, desc[UR8][R12.64] ;  /* 0x000000080c0d7981 */ /* 0x000f22000c1e1900 */
[----:B-----5:R-:W-:Y:S02]  /*3300*/  IMAD.SHL.U32 R14, R14, 0x80, RZ ;  /* 0x000000800e0e7824 */ /* 0x020fe400078e00ff */
[C---:B--2---:R-:W-:Y:S02]  /*3310*/  IMAD R15, R8.reuse, 0x80, R15 ;  /* 0x00000080080f7824 */ /* 0x044fe400078e020f */
[----:B------:R-:W-:Y:S02]  /*3320*/  VIADD R8, R8, 0x1 ;  /* 0x0000000108087836 */ /* 0x000fe40000000000 */
[----:B------:R-:W-:-:S03]  /*3330*/  IMAD R17, R14, UR7, RZ ;  /* 0x000000070e117c24 */ /* 0x000fc6000f8e02ff */
[----:B---3--:R-:W-:Y:S01]  /*3340*/  ISETP.NE.AND P0, PT, R8, UR4, PT ;  /* 0x0000000408007c0c */ /* 0x008fe2000bf05270 */
[----:B-1----:R-:W-:-:S04]  /*3350*/  IMAD.WIDE R10, R17, 0x4, R10 ;  /* 0x00000004110a7825 */ /* 0x002fc800078e020a */
[----:B------:R-:W-:-:S05]  /*3360*/  IMAD.WIDE R10, R15, 0x4, R10 ;  /* 0x000000040f0a7825 */ /* 0x000fca00078e020a */
[----:B----4-:R1:W-:Y:S03]  /*3370*/  STG.E desc[UR8][R10.64], R13 ;  /* 0x0000000d0a007986 */ /* 0x0103e6000c101908 */
[----:B------:R-:W-:Y:S05]  /*3380*/  @!P0 EXIT ;  /* 0x000000000000894d */ /* 0x000fea0003800000 */
[----:B------:R-:W-:Y:S05]  /*3390*/  BRA `(.L_x_102) ;  /* 0xffffffdc00e47947 */ /* 0x000fea000383ffff */
.L_x_70:
        /* <DEDUP_REMOVED lines=12> */
.L_x_115:
        /* <DEDUP_REMOVED lines=14> */
.L_x_107:
[----:B------:R1:W2:Y:S01]  /*3540*/  LDL R10, [R2+0x4] ;  /* 0x00000400020a7983 */ /* 0x0002a20000100800 */
[----:B------:R-:W-:Y:S01]  /*3550*/  IADD3 R13, P2, PT, R3, 0x8, RZ ;  /* 0x00000008030d7810 */ /* 0x000fe20007f5e0ff */
        /* <DEDUP_REMOVED lines=15> */
.L_x_108:
        /* <DEDUP_REMOVED lines=17> */
.L_x_109:
        /* <DEDUP_REMOVED lines=17> */
.L_x_110:
        /* <DEDUP_REMOVED lines=17> */
.L_x_111:
        /* <DEDUP_REMOVED lines=17> */
.L_x_112:
        /* <DEDUP_REMOVED lines=17> */
.L_x_113:
        /* <DEDUP_REMOVED lines=17> */
.L_x_114:
        /* <DEDUP_REMOVED lines=12> */
.L_x_106:
[----:B------:R-:W2:Y:S01]  /*3d70*/  LDC.64 R2, c[0x0][0x388] ;  /* 0x0000e200ff027b82 */ /* 0x000ea20000000a00 */
[----:B------:R-:W4:Y:S01]  /*3d80*/  LDCU UR4, c[0x0][0x390] ;  /* 0x00007200ff0477ac */ /* 0x000f220008000800 */
[----:B------:R-:W-:-:S04]  /*3d90*/  IMAD.IADD R4, R0, 0x1, R8 ;  /* 0x0000000100047824 */ /* 0x000fc800078e0208 */
[----:B----4-:R-:W-:Y:S02]  /*3da0*/  IMAD R13, R4, UR4, R5 ;  /* 0x00000004040d7c24 */ /* 0x010fe4000f8e0205 */
[----:B------:R-:W4:Y:S02]  /*3db0*/  LDC R4, c[0x0][0x384] ;  /* 0x0000e100ff047b82 */ /* 0x000f240000000800 */
[----:B--2---:R-:W-:-:S06]  /*3dc0*/  IMAD.WIDE R2, R13, 0x4, R2 ;  /* 0x000000040d027825 */ /* 0x004fcc00078e0202 */
[----:B------:R-:W2:Y:S01]  /*3dd0*/  LDC.64 R12, c[0x0][0x398] ;  /* 0x0000e600ff0c7b82 */ /* 0x000ea20000000a00 */
[----:B------:R-:W5:Y:S01]  /*3de0*/  LDG.E R3, desc[UR8][R2.64] ;  /* 0x0000000802037981 */ /* 0x000f62000c1e1900 */
[----:B----4-:R-:W-:-:S04]  /*3df0*/  IMAD.SHL.U32 R4, R4, 0x80, RZ ;  /* 0x0000008004047824 */ /* 0x010fc800078e00ff */
[----:B------:R-:W-:-:S04]  /*3e00*/  IMAD R15, R4, UR7, RZ ;  /* 0x00000007040f7c24 */ /* 0x000fc8000f8e02ff */
[----:B--2---:R-:W-:-:S04]  /*3e10*/  IMAD.WIDE R12, R15, 0x4, R12 ;  /* 0x000000040f0c7825 */ /* 0x004fc800078e020c */
[----:B------:R-:W-:-:S05]  /*3e20*/  IMAD.WIDE R12, R8, 0x4, R12 ;  /* 0x00000004080c7825 */ /* 0x000fca00078e020c */
[----:B-----5:R2:W-:Y:S02]  /*3e30*/  STG.E desc[UR8][R12.64], R3 ;  /* 0x000000030c007986 */ /* 0x0205e4000c101908 */
.L_x_105:
[----:B------:R-:W-:Y:S05]  /*3e40*/  BSYNC.RECONVERGENT B0 ;  /* 0x0000000000007941 */ /* 0x000fea0003800200 */
.L_x_104:
[----:B------:R-:W-:Y:S05]  /*3e50*/  @P1 BRA `(.L_x_115) ;  /* 0xfffffff400801947 */ /* 0x000fea000383ffff */
[----:B------:R-:W-:Y:S05]  /*3e60*/  EXIT ;  /* 0x000000000000794d */ /* 0x000fea0003800000 */
.L_x_103:
[C---:B------:R-:W-:Y:S01]  /*3e70*/  VIADD R2, R7.reuse, 0xffffffff ;  /* 0xffffffff07027836 */ /* 0x040fe20000000000 */
[C---:B------:R-:W-:Y:S01]  /*3e80*/  LOP3.LUT R3, R7.reuse, 0xf, RZ, 0xc0, !PT ;  /* 0x0000000f07037812 */ /* 0x040fe200078ec0ff */
[----:B------:R-:W-:Y:S01]  /*3e90*/  IMAD.MOV.U32 R8, RZ, RZ, RZ ;  /* 0x000000ffff087224 */ /* 0x000fe200078e00ff */
[C---:B------:R-:W-:Y:S02]  /*3ea0*/  LOP3.LUT R4, R7.reuse, 0x7, RZ, 0xc0, !PT ;  /* 0x0000000707047812 */ /* 0x040fe400078ec0ff */
[C---:B------:R-:W-:Y:S02]  /*3eb0*/  LOP3.LUT R5, R7.reuse, 0x3, RZ, 0xc0, !PT ;  /* 0x0000000307057812 */ /* 0x040fe400078ec0ff */
[C---:B------:R-:W-:Y:S02]  /*3ec0*/  LOP3.LUT R6, R7.reuse, 0x7ffffff0, RZ, 0xc0, !PT ;  /* 0x7ffffff007067812 */ /* 0x040fe400078ec0ff */
[----:B------:R-:W-:-:S07]  /*3ed0*/  LOP3.LUT R7, R7, 0x7ffffff8, RZ, 0xc0, !PT ;  /* 0x7ffffff807077812 */ /* 0x000fce00078ec0ff */
.L_x_139:
[----:B0-----:R-:W0:Y:S01]  /*3ee0*/  S2R R9, SR_TID.X ;  /* 0x0000000000097919 */ /* 0x001e220000002100 */
[----:B------:R-:W-:Y:S01]  /*3ef0*/  BSSY.RECONVERGENT B0, `(.L_x_116) ;  /* 0x0000288000007945 */ /* 0x000fe20003800200 */
[----:B0-----:R-:W-:-:S05]  /*3f00*/  IMAD R10, R8, 0x80, R9 ;  /* 0x00000080080a7824 */ /* 0x001fca00078e0209 */
[----:B------:R-:W-:-:S13]  /*3f10*/  ISETP.GE.AND P0, PT, R10, R11, PT ;  /* 0x0000000b0a00720c */ /* 0x000fda0003f06270 */
[----:B-1----:R-:W-:Y:S05]  /*3f20*/  @P0 BRA `(.L_x_117) ;  /* 0x0000002800100947 */ /* 0x002fea0003800000 */
[----:B------:R-:W0:Y:S01]  /*3f30*/  LDCU UR4, c[0x0][0x390] ;  /* 0x00007200ff0477ac */ /* 0x000e220008000800 */
[----:B------:R-:W1:Y:S01]  /*3f40*/  LDC.64 R24, c[0x0][0x388] ;  /* 0x0000e200ff187b82 */ /* 0x000e620000000a00 */
[----:B------:R-:W-:Y:S01]  /*3f50*/  IMAD.IADD R10, R0, 0x1, R10 ;  /* 0x00000001000a7824 */ /* 0x000fe200078e020a */
[----:B0-----:R-:W-:-:S03]  /*3f60*/  UISETP.NE.AND UP0, UPT, UR4, 0x1, UPT ;  /* 0x000000010400788c */ /* 0x001fc6000bf05270 */
[----:B------:R-:W-:-:S04]  /*3f70*/  IMAD R13, R10, UR4, RZ ;  /* 0x000000040a0d7c24 */ /* 0x000fc8000f8e02ff */
[----:B-1----:R-:W-:Y:S02]  /*3f80*/  IMAD.WIDE R24, R13, 0x4, R24 ;  /* 0x000000040d187825 */ /* 0x002fe400078e0218 */
[----:B------:R-:W-:Y:S05]  /*3f90*/  BRA.U !UP0, `(.L_x_118) ;  /* 0x0000002108147547 */ /* 0x000fea000b800000 */
[----:B------:R-:W-:-:S07]  /*3fa0*/  IMAD.MOV.U32 R10, RZ, RZ, RZ ;  /* 0x000000ffff0a7224 */ /* 0x000fce00078e00ff */
.L_x_137:
[----:B------:R-:W-:Y:S01]  /*3fb0*/  ISETP.GE.U32.AND P2, PT, R2, 0xf, PT ;  /* 0x0000000f0200780c */ /* 0x000fe20003f46070 */
[----:B-12---:R-:W-:-:S12]  /*3fc0*/  IMAD.MOV.U32 R18, RZ, RZ, RZ ;  /* 0x000000ffff127224 */ /* 0x006fd800078e00ff */
[----:B0--34-:R-:W-:Y:S05]  /*3fd0*/  @!P2 BRA `(.L_x_119) ;  /* 0x0000000400cca947 */ /* 0x019fea0003800000 */
[----:B------:R-:W0:Y:S01]  /*3fe0*/  LDC.64 R12, c[0x0][0x388] ;  /* 0x0000e200ff0c7b82 */ /* 0x000e220000000a00 */
[----:B------:R-:W1:Y:S01]  /*3ff0*/  LDCU UR4, c[0x0][0x390] ;  /* 0x00007200ff0477ac */ /* 0x000e620008000800 */
[----:B------:R-:W-:Y:S02]  /*4000*/  IMAD R15, R8, 0x80, R9 ;  /* 0x00000080080f7824 */ /* 0x000fe400078e0209 */
[----:B------:R-:W-:Y:S02]  /*4010*/  VIADD R14, R1, 0x44 ;  /* 0x00000044010e7836 */ /* 0x000fe40000000000 */
[----:B------:R-:W-:-:S04]  /*4020*/  IMAD.IADD R6, R0, 0x1, R15 ;  /* 0x0000000100067824 */ /* 0x000fc800078e020f */
[----:B-1----:R-:W-:Y:S01]  /*4030*/  IMAD R15, R6, UR4, RZ ;  /* 0x00000004060f7c24 */ /* 0x002fe2000f8e02ff */
[----:B------:R-:W-:-:S03]  /*4040*/  ULOP3.LUT UR4, UR4, 0x7ffffff0, URZ, 0xc0, !UPT ;  /* 0x7ffffff004047892 */ /* 0x000fc6000f8ec0ff */
[----:B0-----:R-:W-:-:S04]  /*4050*/  IMAD.WIDE R12, R15, 0x4, R12 ;  /* 0x000000040f0c7825 */ /* 0x001fc800078e020c */
[----:B------:R-:W-:Y:S01]  /*4060*/  IMAD.U32 R6, RZ, RZ, UR4 ;  /* 0x00000004ff067e24 */ /* 0x000fe2000f8e00ff */
[----:B------:R-:W-:-:S03]  /*4070*/  IADD3 R12, P0, PT, R12, 0x20, RZ ;  /* 0x000000200c0c7810 */ /* 0x000fc60007f1e0ff */
[----:B------:R-:W-:Y:S02]  /*4080*/  IMAD.MOV R15, RZ, RZ, -R6 ;  /* 0x000000ffff0f7224 */ /* 0x000fe400078e0a06 */
[----:B------:R-:W-:-:S08]  /*4090*/  IMAD.X R13, RZ, RZ, R13, P0 ;  /* 0x000000ffff0d7224 */ /* 0x000fd000000e060d */
.L_x_120:
        /* <DEDUP_REMOVED lines=8> */
[----:B-----5:R0:W3:Y:S01]  /*4120*/  F2I.TRUNC.NTZ R16, R26 ;  /* 0x0000001a00107305 */ /* 0x0200e2000020f100 */
[----:B-1----:R-:W-:Y:S02]  /*4130*/  LOP3.LUT R17, RZ, R18, RZ, 0x33, !PT ;  /* 0x00000012ff117212 */ /* 0x002fe400078e33ff */
[----:B------:R-:W4:Y:S02]  /*4140*/  LDG.E R18, desc[UR8][R12.64+-0xc] ;  /* 0xfffff4080c127981 */ /* 0x000f24000c1e1900 */
[----:B------:R-:W-:Y:S02]  /*4150*/  SHF.R.U32.HI R17, RZ, R10, R17 ;  /* 0x0000000aff117219 */ /* 0x000fe40000011611 */
[----:B--2---:R-:W-:Y:S02]  /*4160*/  LOP3.LUT R27, RZ, R19, RZ, 0x33, !PT ;  /* 0x00000013ff1b7212 */ /* 0x004fe400078e33ff */
[----:B0-----:R-:W-:Y:S01]  /*4170*/  LOP3.LUT R26, R17, 0x1, RZ, 0xc0, !PT ;  /* 0x00000001111a7812 */ /* 0x001fe200078ec0ff */
[----:B------:R-:W2:Y:S04]  /*4180*/  LDG.E R19, desc[UR8][R12.64+-0x4] ;  /* 0xfffffc080c137981 */ /* 0x000ea8000c1e1900 */
[----:B------:R-:W5:Y:S01]  /*4190*/  LDG.E R17, desc[UR8][R12.64+-0x8] ;  /* 0xfffff8080c117981 */ /* 0x000f62000c1e1900 */
[----:B---3--:R-:W-:-:S03]  /*41a0*/  LOP3.LUT R28, RZ, R16, RZ, 0x33, !PT ;  /* 0x00000010ff1c7212 */ /* 0x008fc600078e33ff */
[----:B------:R-:W3:Y:S01]  /*41b0*/  LDG.E R16, desc[UR8][R12.64+-0x10] ;  /* 0xfffff0080c107981 */ /* 0x000ee2000c1e1900 */
[-C--:B------:R-:W-:Y:S02]  /*41c0*/  SHF.R.U32.HI R27, RZ, R10.reuse, R27 ;  /* 0x0000000aff1b7219 */ /* 0x080fe4000001161b */
[-C--:B------:R-:W-:Y:S02]  /*41d0*/  SHF.R.U32.HI R29, RZ, R10.reuse, R29 ;  /* 0x0000000aff1d7219 */ /* 0x080fe4000001161d */
[----:B------:R-:W-:Y:S02]  /*41e0*/  SHF.R.U32.HI R28, RZ, R10, R28 ;  /* 0x0000000aff1c7219 */ /* 0x000fe4000001161c */
[----:B------:R-:W-:Y:S02]  /*41f0*/  LOP3.LUT R27, R27, 0x1, RZ, 0xc0, !PT ;  /* 0x000000011b1b7812 */ /* 0x000fe400078ec0ff */
[----:B------:R-:W-:Y:S02]  /*4200*/  LOP3.LUT R29, R29, 0x1, RZ, 0xc0, !PT ;  /* 0x000000011d1d7812 */ /* 0x000fe400078ec0ff */
[----:B------:R-:W-:Y:S01]  /*4210*/  LOP3.LUT R28, R28, 0x1, RZ, 0xc0, !PT ;  /* 0x000000011c1c7812 */ /* 0x000fe200078ec0ff */
[----:B------:R-:W-:Y:S04]  /*4220*/  STL [R14+-0x20], R27 ;  /* 0xffffe01b0e007387 */ /* 0x000fe80000100800 */
[----:B------:R0:W-:Y:S04]  /*4230*/  STL [R14+-0x1c], R29 ;  /* 0xffffe41d0e007387 */ /* 0x0001e80000100800 */
[----:B------:R1:W-:Y:S04]  /*4240*/  STL [R14+-0x18], R28 ;  /* 0xffffe81c0e007387 */ /* 0x0003e80000100800 */
[----:B------:R1:W-:Y:S01]  /*4250*/  STL [R14+-0x14], R26 ;  /* 0xffffec1a0e007387 */ /* 0x0003e20000100800 */
[----:B----4-:R-:W0:Y:S08]  /*4260*/  F2I.TRUNC.NTZ R18, R18 ;  /* 0x0000001200127305 */ /* 0x010e30000020f100 */
[----:B--2---:R-:W1:Y:S08]  /*4270*/  F2I.TRUNC.NTZ R19, R19 ;  /* 0x0000001300137305 */ /* 0x004e70000020f100 */
[----:B---3--:R-:W2:Y:S08]  /*4280*/  F2I.TRUNC.NTZ R16, R16 ;  /* 0x0000001000107305 */ /* 0x008eb0000020f100 */
[----:B-----5:R-:W3:Y:S01]  /*4290*/  F2I.TRUNC.NTZ R17, R17 ;  /* 0x0000001100117305 */ /* 0x020ee2000020f100 */
[----:B0-----:R-:W-:-:S02]  /*42a0*/  LOP3.LUT R29, RZ, R18, RZ, 0x33, !PT ;  /* 0x00000012ff1d7212 */ /* 0x001fc400078e33ff */
[----:B-1----:R-:W-:Y:S01]  /*42b0*/  LOP3.LUT R28, RZ, R19, RZ, 0x33, !PT ;  /* 0x00000013ff1c7212 */ /* 0x002fe200078e33ff */
[----:B------:R-:W4:Y:S01]  /*42c0*/  LDG.E R18, desc[UR8][R12.64+0x4] ;  /* 0x000004080c127981 */ /* 0x000f22000c1e1900 */
[----:B--2---:R-:W-:-:S03]  /*42d0*/  LOP3.LUT R27, RZ, R16, RZ, 0x33, !PT ;  /* 0x00000010ff1b7212 */ /* 0x004fc600078e33ff */
[----:B------:R-:W2:Y:S04]  /*42e0*/  LDG.E R19, desc[UR8][R12.64+0xc] ;  /* 0x00000c080c137981 */ /* 0x000ea8000c1e1900 */
[----:B------:R-:W5:Y:S01]  /*42f0*/  LDG.E R16, desc[UR8][R12.64] ;  /* 0x000000080c107981 */ /* 0x000f62000c1e1900 */
[----:B---3--:R-:W-:-:S03]  /*4300*/  LOP3.LUT R26, RZ, R17, RZ, 0x33, !PT ;  /* 0x00000011ff1a7212 */ /* 0x008fc600078e33ff */
[----:B------:R-:W3:Y:S01]  /*4310*/  LDG.E R17, desc[UR8][R12.64+0x8] ;  /* 0x000008080c117981 */ /* 0x000ee2000c1e1900 */
[-C--:B------:R-:W-:Y:S02]  /*4320*/  SHF.R.U32.HI R27, RZ, R10.reuse, R27 ;  /* 0x0000000aff1b7219 */ /* 0x080fe4000001161b */
[-C--:B------:R-:W-:Y:S02]  /*4330*/  SHF.R.U32.HI R29, RZ, R10.reuse, R29 ;  /* 0x0000000aff1d7219 */ /* 0x080fe4000001161d */
[-C--:B------:R-:W-:Y:S02]  /*4340*/  SHF.R.U32.HI R26, RZ, R10.reuse, R26 ;  /* 0x0000000aff1a7219 */ /* 0x080fe4000001161a */
[----:B------:R-:W-:Y:S02]  /*4350*/  SHF.R.U32.HI R28, RZ, R10, R28 ;  /* 0x0000000aff1c7219 */ /* 0x000fe4000001161c */
[----:B------:R-:W-:Y:S02]  /*4360*/  LOP3.LUT R27, R27, 0x1, RZ, 0xc0, !PT ;  /* 0x000000011b1b7812 */ /* 0x000fe400078ec0ff */
[----:B------:R-:W-:-:S02]  /*4370*/  LOP3.LUT R29, R29, 0x1, RZ, 0xc0, !PT ;  /* 0x000000011d1d7812 */ /* 0x000fc400078ec0ff */
[----:B------:R-:W-:Y:S02]  /*4380*/  LOP3.LUT R26, R26, 0x1, RZ, 0xc0, !PT ;  /* 0x000000011a1a7812 */ /* 0x000fe400078ec0ff */
[----:B------:R-:W-:Y:S01]  /*4390*/  LOP3.LUT R28, R28, 0x1, RZ, 0xc0, !PT ;  /* 0x000000011c1c7812 */ /* 0x000fe200078ec0ff */
[----:B------:R0:W-:Y:S04]  /*43a0*/  STL [R14+-0x10], R27 ;  /* 0xfffff01b0e007387 */ /* 0x0001e80000100800 */
[----:B------:R1:W-:Y:S04]  /*43b0*/  STL [R14+-0xc], R29 ;  /* 0xfffff41d0e007387 */ /* 0x0003e80000100800 */
[----:B------:R1:W-:Y:S04]  /*43c0*/  STL [R14+-0x8], R26 ;  /* 0xfffff81a0e007387 */ /* 0x0003e80000100800 */
[----:B------:R1:W-:Y:S01]  /*43d0*/  STL [R14+-0x4], R28 ;  /* 0xfffffc1c0e007387 */ /* 0x0003e20000100800 */
[----:B----4-:R-:W-:Y:S08]  /*43e0*/  F2I.TRUNC.NTZ R18, R18 ;  /* 0x0000001200127305 */ /* 0x010ff0000020f100 */
[----:B-----5:R-:W0:Y:S08]  /*43f0*/  F2I.TRUNC.NTZ R16, R16 ;  /* 0x0000001000107305 */ /* 0x020e30000020f100 */
[----:B---3--:R-:W3:Y:S08]  /*4400*/  F2I.TRUNC.NTZ R17, R17 ;  /* 0x0000001100117305 */ /* 0x008ef0000020f100 */
[----:B--2---:R-:W2:Y:S01]  /*4410*/  F2I.TRUNC.NTZ R19, R19 ;  /* 0x0000001300137305 */ /* 0x004ea2000020f100 */
[----:B0-----:R-:W-:-:S02]  /*4420*/  LOP3.LUT R27, RZ, R16, RZ, 0x33, !PT ;  /* 0x00000010ff1b7212 */ /* 0x001fc400078e33ff */
[----:B-1----:R-:W-:Y:S01]  /*4430*/  LOP3.LUT R29, RZ, R18, RZ, 0x33, !PT ;  /* 0x00000012ff1d7212 */ /* 0x002fe200078e33ff */
[----:B------:R-:W4:Y:S01]  /*4440*/  LDG.E R16, desc[UR8][R12.64+0x10] ;  /* 0x000010080c107981 */ /* 0x000f22000c1e1900 */
[----:B---3--:R-:W-:-:S03]  /*4450*/  LOP3.LUT R26, RZ, R17, RZ, 0x33, !PT ;  /* 0x00000011ff1a7212 */ /* 0x008fc600078e33ff */
[----:B------:R-:W3:Y:S04]  /*4460*/  LDG.E R18, desc[UR8][R12.64+0x14] ;  /* 0x000014080c127981 */ /* 0x000ee8000c1e1900 */
[----:B------:R-:W5:Y:S01]  /*4470*/  LDG.E R17, desc[UR8][R12.64+0x18] ;  /* 0x000018080c117981 */ /* 0x000f62000c1e1900 */
[----:B--2---:R-:W-:-:S03]  /*4480*/  LOP3.LUT R28, RZ, R19, RZ, 0x33, !PT ;  /* 0x00000013ff1c7212 */ /* 0x004fc600078e33ff */
[----:B------:R0:W2:Y:S01]  /*4490*/  LDG.E R19, desc[UR8][R12.64+0x1c] ;  /* 0x00001c080c137981 */ /* 0x0000a2000c1e1900 */
[-C--:B------:R-:W-:Y:S02]  /*44a0*/  SHF.R.U32.HI R27, RZ, R10.reuse, R27 ;  /* 0x0000000aff1b7219 */ /* 0x080fe4000001161b */
[-C--:B------:R-:W-:Y:S02]  /*44b0*/  SHF.R.U32.HI R29, RZ, R10.reuse, R29 ;  /* 0x0000000aff1d7219 */ /* 0x080fe4000001161d */
[-C--:B------:R-:W-:Y:S02]  /*44c0*/  SHF.R.U32.HI R26, RZ, R10.reuse, R26 ;  /* 0x0000000aff1a7219 */ /* 0x080fe4000001161a */
[----:B------:R-:W-:Y:S01]  /*44d0*/  SHF.R.U32.HI R28, RZ, R10, R28 ;  /* 0x0000000aff1c7219 */ /* 0x000fe2000001161c */
[----:B------:R-:W-:Y:S01]  /*44e0*/  VIADD R15, R15, 0x10 ;  /* 0x000000100f0f7836 */ /* 0x000fe20000000000 */
[----:B------:R-:W-:Y:S02]  /*44f0*/  LOP3.LUT R27, R27, 0x1, RZ, 0xc0, !PT ;  /* 0x000000011b1b7812 */ /* 0x000fe400078ec0ff */
[----:B------:R-:W-:-:S02]  /*4500*/  LOP3.LUT R29, R29, 0x1, RZ, 0xc0, !PT ;  /* 0x000000011d1d7812 */ /* 0x000fc400078ec0ff */
[----:B------:R-:W-:Y:S02]  /*4510*/  LOP3.LUT R26, R26, 0x1, RZ, 0xc0, !PT ;  /* 0x000000011a1a7812 */ /* 0x000fe400078ec0ff */
[----:B------:R-:W-:Y:S01]  /*4520*/  LOP3.LUT R28, R28, 0x1, RZ, 0xc0, !PT ;  /* 0x000000011c1c7812 */ /* 0x000fe200078ec0ff */
[----:B------:R1:W-:Y:S01]  /*4530*/  STL [R14], R27 ;  /* 0x0000001b0e007387 */ /* 0x0003e20000100800 */
[----:B------:R-:W-:-:S03]  /*4540*/  ISETP.NE.AND P0, PT, R15, RZ, PT ;  /* 0x000000ff0f00720c */ /* 0x000fc60003f05270 */
[----:B------:R1:W-:Y:S04]  /*4550*/  STL [R14+0x4], R29 ;  /* 0x0000041d0e007387 */ /* 0x0003e80000100800 */
[----:B------:R1:W-:Y:S04]  /*4560*/  STL [R14+0x8], R26 ;  /* 0x0000081a0e007387 */ /* 0x0003e80000100800 */
[----:B------:R1:W-:Y:S01]  /*4570*/  STL [R14+0xc], R28 ;  /* 0x00000c1c0e007387 */ /* 0x0003e20000100800 */
[----:B0-----:R-:W-:-:S05]  /*4580*/  IADD3 R12, P1, PT, R12, 0x40, RZ ;  /* 0x000000400c0c7810 */ /* 0x001fca0007f3e0ff */
[----:B------:R-:W-:Y:S01]  /*4590*/  IMAD.X R13, RZ, RZ, R13, P1 ;  /* 0x000000ffff0d7224 */ /* 0x000fe200008e060d */
[----:B----4-:R-:W1:Y:S08]  /*45a0*/  F2I.TRUNC.NTZ R16, R16 ;  /* 0x0000001000107305 */ /* 0x010e70000020f100 */
[----:B---3--:R-:W0:Y:S08]  /*45b0*/  F2I.TRUNC.NTZ R18, R18 ;  /* 0x0000001200127305 */ /* 0x008e30000020f100 */
[----:B-----5:R-:W3:Y:S08]  /*45c0*/  F2I.TRUNC.NTZ R17, R17 ;  /* 0x0000001100117305 */ /* 0x020ef0000020f100 */
[----:B--2---:R-:W2:Y:S01]  /*45d0*/  F2I.TRUNC.NTZ R19, R19 ;  /* 0x0000001300137305 */ /* 0x004ea2000020f100 */
[----:B-1----:R-:W-:-:S02]  /*45e0*/  LOP3.LUT R27, RZ, R16, RZ, 0x33, !PT ;  /* 0x00000010ff1b7212 */ /* 0x002fc400078e33ff */
[----:B0-----:R-:W-:Y:S02]  /*45f0*/  LOP3.LUT R29, RZ, R18, RZ, 0x33, !PT ;  /* 0x00000012ff1d7212 */ /* 0x001fe400078e33ff */
[----:B---3--:R-:W-:Y:S02]  /*4600*/  LOP3.LUT R26, RZ, R17, RZ, 0x33, !PT ;  /* 0x00000011ff1a7212 */ /* 0x008fe400078e33ff */
[-C--:B------:R-:W-:Y:S02]  /*4610*/  SHF.R.U32.HI R27, RZ, R10.reuse, R27 ;  /* 0x0000000aff1b7219 */ /* 0x080fe4000001161b */
[-C--:B------:R-:W-:Y:S02]  /*4620*/  SHF.R.U32.HI R29, RZ, R10.reuse, R29 ;  /* 0x0000000aff1d7219 */ /* 0x080fe4000001161d */
[----:B--2---:R-:W-:Y:S02]  /*4630*/  LOP3.LUT R28, RZ, R19, RZ, 0x33, !PT ;  /* 0x00000013ff1c7212 */ /* 0x004fe400078e33ff */
[----:B------:R-:W-:-:S02]  /*4640*/  SHF.R.U32.HI R26, RZ, R10, R26 ;  /* 0x0000000aff1a7219 */ /* 0x000fc4000001161a */
[----:B------:R-:W-:Y:S02]  /*4650*/  SHF.R.U32.HI R28, RZ, R10, R28 ;  /* 0x0000000aff1c7219 */ /* 0x000fe4000001161c */
[----:B------:R-:W-:Y:S02]  /*4660*/  LOP3.LUT R27, R27, 0x1, RZ, 0xc0, !PT ;  /* 0x000000011b1b7812 */ /* 0x000fe400078ec0ff */
[----:B------:R-:W-:Y:S02]  /*4670*/  LOP3.LUT R29, R29, 0x1, RZ, 0xc0, !PT ;  /* 0x000000011d1d7812 */ /* 0x000fe400078ec0ff */
[----:B------:R-:W-:Y:S02]  /*4680*/  LOP3.LUT R17, R26, 0x1, RZ, 0xc0, !PT ;  /* 0x000000011a117812 */ /* 0x000fe400078ec0ff */
[----:B------:R-:W-:Y:S01]  /*4690*/  LOP3.LUT R19, R28, 0x1, RZ, 0xc0, !PT ;  /* 0x000000011c137812 */ /* 0x000fe200078ec0ff */
[----:B------:R-:W-:Y:S04]  /*46a0*/  STL [R14+0x10], R27 ;  /* 0x0000101b0e007387 */ /* 0x000fe80000100800 */
[----:B------:R-:W-:Y:S04]  /*46b0*/  STL [R14+0x14], R29 ;  /* 0x0000141d0e007387 */ /* 0x000fe80000100800 */
[----:B------:R-:W-:Y:S04]  /*46c0*/  STL [R14+0x18], R17 ;  /* 0x000018110e007387 */ /* 0x000fe80000100800 */
[----:B------:R0:W-:Y:S02]  /*46d0*/  STL [R14+0x1c], R19 ;  /* 0x00001c130e007387 */ /* 0x0001e40000100800 */
[----:B0-----:R-:W-:Y:S01]  /*46e0*/  VIADD R14, R14, 0x40 ;  /* 0x000000400e0e7836 */ /* 0x001fe20000000000 */
[----:B------:R-:W-:Y:S06]  /*46f0*/  @P0 BRA `(.L_x_120) ;  /* 0xfffffff800680947 */ /* 0x000fec000383ffff */
[----:B------:R-:W-:-:S07]  /*4700*/  IMAD.MOV.U32 R18, RZ, RZ, R6 ;  /* 0x000000ffff127224 */ /* 0x000fce00078e0006 */
.L_x_119:
        /* <DEDUP_REMOVED lines=8> */
[----:B------:R-:W3:Y:S04]  /*4790*/  LDG.E R19, desc[UR8][R16.64+0xc] ;  /* 0x00000c0810137981 */ /* 0x000ee8000c1e1900 */
[----:B------:R-:W4:Y:S04]  /*47a0*/  LDG.E R14, desc[UR8][R16.64+0x8] ;  /* 0x00000808100e7981 */ /* 0x000f28000c1e1900 */
[----:B------:R-:W5:Y:S04]  /*47b0*/  LDG.E R26, desc[UR8][R16.64+0x10] ;  /* 0x00001008101a7981 */ /* 0x000f68000c1e1900 */
[----:B------:R-:W5:Y:S01]  /*47c0*/  LDG.E R28, desc[UR8][R16.64+0x18] ;  /* 0x00001808101c7981 */ /* 0x000f62000c1e1900 */
[----:B--2---:R-:W0:Y:S08]  /*47d0*/  F2I.TRUNC.NTZ R12, R12 ;  /* 0x0000000c000c7305 */ /* 0x004e30000020f100 */
[----:B---3--:R-:W1:Y:S08]  /*47e0*/  F2I.TRUNC.NTZ R19, R19 ;  /* 0x0000001300137305 */ /* 0x008e70000020f100 */
[----:B----4-:R-:W2:Y:S08]  /*47f0*/  F2I.TRUNC.NTZ R14, R14 ;  /* 0x0000000e000e7305 */ /* 0x010eb0000020f100 */
[----:B-----5:R-:W3:Y:S01]  /*4800*/  F2I.TRUNC.NTZ R26, R26 ;  /* 0x0000001a001a7305 */ /* 0x020ee2000020f100 */
[----:B0-----:R-:W-:-:S02]  /*4810*/  LOP3.LUT R13, RZ, R12, RZ, 0x33, !PT ;  /* 0x0000000cff0d7212 */ /* 0x001fc400078e33ff */
[----:B-1----:R-:W-:Y:S02]  /*4820*/  LOP3.LUT R27, RZ, R19, RZ, 0x33, !PT ;  /* 0x00000013ff1b7212 */ /* 0x002fe400078e33ff */
[----:B--2---:R-:W-:Y:S02]  /*4830*/  LOP3.LUT R15, RZ, R14, RZ, 0x33, !PT ;  /* 0x0000000eff0f7212 */ /* 0x004fe400078e33ff */
[-C--:B------:R-:W-:Y:S02]  /*4840*/  SHF.R.U32.HI R13, RZ, R10.reuse, R13 ;  /* 0x0000000aff0d7219 */ /* 0x080fe4000001160d */
[----:B------:R-:W-:Y:S02]  /*4850*/  SHF.R.U32.HI R27, RZ, R10, R27 ;  /* 0x0000000aff1b7219 */ /* 0x000fe4000001161b */
[----:B---3--:R-:W-:Y:S02]  /*4860*/  LOP3.LUT R29, RZ, R26, RZ, 0x33, !PT ;  /* 0x0000001aff1d7212 */ /* 0x008fe400078e33ff */
[-C--:B------:R-:W-:Y:S01]  /*4870*/  SHF.R.U32.HI R15, RZ, R10.reuse, R15 ;  /* 0x0000000aff0f7219 */ /* 0x080fe2000001160f */
[----:B------:R-:W2:Y:S01]  /*4880*/  LDG.E R26, desc[UR8][R16.64] ;  /* 0x00000008101a7981 */ /* 0x000ea2000c1e1900 */
[----:B------:R-:W-:-:S02]  /*4890*/  SHF.R.U32.HI R29, RZ, R10, R29 ;  /* 0x0000000aff1d7219 */ /* 0x000fc4000001161d */
[----:B------:R-:W-:Y:S02]  /*48a0*/  LOP3.LUT R12, R13, 0x1, RZ, 0xc0, !PT ;  /* 0x000000010d0c7812 */ /* 0x000fe400078ec0ff */
[----:B------:R-:W-:Y:S02]  /*48b0*/  LOP3.LUT R13, R15, 0x1, RZ, 0xc0, !PT ;  /* 0x000000010f0d7812 */ /* 0x000fe400078ec0ff */
[----:B------:R-:W-:Y:S02]  /*48c0*/  LOP3.LUT R14, R27, 0x1, RZ, 0xc0, !PT ;  /* 0x000000011b0e7812 */ /* 0x000fe400078ec0ff */
[----:B------:R-:W-:Y:S01]  /*48d0*/  LOP3.LUT R15, R29, 0x1, RZ, 0xc0, !PT ;  /* 0x000000011d0f7812 */ /* 0x000fe200078ec0ff */
[----:B------:R-:W3:Y:S04]  /*48e0*/  LDG.E R27, desc[UR8][R16.64+0x14] ;  /* 0x00001408101b7981 */ /* 0x000ee8000c1e1900 */
[----:B------:R-:W4:Y:S01]  /*48f0*/  LDG.E R29, desc[UR8][R16.64+0x1c] ;  /* 0x00001c08101d7981 */ /* 0x000f22000c1e1900 */
[C---:B------:R-:W-:Y:S01]  /*4900*/  IMAD R19, R18.reuse, 0x4, R1 ;  /* 0x0000000412137824 */ /* 0x040fe200078e0201 */
[----:B------:R-:W-:Y:S04]  /*4910*/  F2I.TRUNC.NTZ R28, R28 ;  /* 0x0000001c001c7305 */ /* 0x000fe8000020f100 */
[----:B------:R4:W-:Y:S04]  /*4920*/  STL.64 [R19+0x28], R12 ;  /* 0x0000280c13007387 */ /* 0x0009e80000100a00 */
[----:B------:R0:W-:Y:S01]  /*4930*/  STL.64 [R19+0x30], R14 ;  /* 0x0000300e13007387 */ /* 0x0001e20000100a00 */
[----:B------:R-:W-:Y:S01]  /*4940*/  VIADD R18, R18, 0x8 ;  /* 0x0000000812127836 */ /* 0x000fe20000000000 */
[----:B--2---:R-:W1:Y:S08]  /*4950*/  F2I.TRUNC.NTZ R26, R26 ;  /* 0x0000001a001a7305 */ /* 0x004e70000020f100 */
[----:B---3--:R-:W2:Y:S08]  /*4960*/  F2I.TRUNC.NTZ R27, R27 ;  /* 0x0000001b001b7305 */ /* 0x008eb0000020f100 */
[----:B----4-:R2:W3:Y:S01]  /*4970*/  F2I.TRUNC.NTZ R12, R29 ;  /* 0x0000001d000c7305 */ /* 0x0104e2000020f100 */
[----:B-1----:R-:W-:-:S02]  /*4980*/  LOP3.LUT R13, RZ, R26, RZ, 0x33, !PT ;  /* 0x0000001aff0d7212 */ /* 0x002fc400078e33ff */
[----:B--2---:R-:W-:Y:S02]  /*4990*/  LOP3.LUT R29, RZ, R27, RZ, 0x33, !PT ;  /* 0x0000001bff1d7212 */ /* 0x004fe400078e33ff */
[----:B------:R-:W-:Y:S02]  /*49a0*/  LOP3.LUT R27, RZ, R28, RZ, 0x33, !PT ;  /* 0x0000001cff1b7212 */ /* 0x000fe400078e33ff */
[----:B---3--:R-:W-:Y:S02]  /*49b0*/  LOP3.LUT R26, RZ, R12, RZ, 0x33, !PT ;  /* 0x0000000cff1a7212 */ /* 0x008fe400078e33ff */
[-C--:B------:R-:W-:Y:S02]  /*49c0*/  SHF.R.U32.HI R12, RZ, R10.reuse, R29 ;  /* 0x0000000aff0c7219 */ /* 0x080fe4000001161d */
[-C--:B0-----:R-:W-:Y:S02]  /*49d0*/  SHF.R.U32.HI R15, RZ, R10.reuse, R27 ;  /* 0x0000000aff0f7219 */ /* 0x081fe4000001161b */
[----:B------:R-:W-:-:S02]  /*49e0*/  SHF.R.U32.HI R14, RZ, R10, R13 ;  /* 0x0000000aff0e7219 */ /* 0x000fc4000001160d */
[----:B------:R-:W-:Y:S02]  /*49f0*/  SHF.R.U32.HI R16, RZ, R10, R26 ;  /* 0x0000000aff107219 */ /* 0x000fe4000001161a */
[----:B------:R-:W-:Y:S02]  /*4a00*/  LOP3.LUT R12, R12, 0x1, RZ, 0xc0, !PT ;  /* 0x000000010c0c7812 */ /* 0x000fe400078ec0ff */
[----:B------:R-:W-:Y:S02]  /*4a10*/  LOP3.LUT R13, R15, 0x1, RZ, 0xc0, !PT ;  /* 0x000000010f0d7812 */ /* 0x000fe400078ec0ff */
[----:B------:R-:W-:Y:S02]  /*4a20*/  LOP3.LUT R14, R14, 0x1, RZ, 0xc0, !PT ;  /* 0x000000010e0e7812 */ /* 0x000fe400078ec0ff */
[----:B------:R-:W-:Y:S01]  /*4a30*/  LOP3.LUT R16, R16, 0x1, RZ, 0xc0, !PT ;  /* 0x0000000110107812 */ /* 0x000fe200078ec0ff */
[----:B------:R0:W-:Y:S04]  /*4a40*/  STL.64 [R19+0x38], R12 ;  /* 0x0000380c13007387 */ /* 0x0001e80000100a00 */
[----:B------:R0:W-:Y:S04]  /*4a50*/  STL [R19+0x24], R14 ;  /* 0x0000240e13007387 */ /* 0x0001e80000100800 */
[----:B------:R0:W-:Y:S02]  /*4a60*/  STL [R19+0x40], R16 ;  /* 0x0000401013007387 */ /* 0x0001e40000100800 */
.L_x_122:
        /* <DEDUP_REMOVED lines=16> */
[----:B------:R-:W-:Y:S02]  /*4b70*/  SHF.R.U32.HI R19, RZ, R10, R19 ;  /* 0x0000000aff137219 */ /* 0x000fe40000011613 */
[----:B-1----:R-:W-:-:S05]  /*4b80*/  LOP3.LUT R27, RZ, R26, RZ, 0x33, !PT ;  /* 0x0000001aff1b7212 */ /* 0x002fca00078e33ff */
[----:B-----5:R-:W1:Y:S01]  /*4b90*/  F2I.TRUNC.NTZ R28, R28 ;  /* 0x0000001c001c7305 */ /* 0x020e62000020f100 */
[----:B------:R-:W-:Y:S02]  /*4ba0*/  LOP3.LUT R12, R19, 0x1, RZ, 0xc0, !PT ;  /* 0x00000001130c7812 */ /* 0x000fe400078ec0ff */
[-C--:B------:R-:W-:Y:S02]  /*4bb0*/  SHF.R.U32.HI R13, RZ, R10.reuse, R27 ;  /* 0x0000000aff0d7219 */ /* 0x080fe4000001161b */
[----:B0-----:R-:W-:Y:S02]  /*4bc0*/  LOP3.LUT R17, RZ, R15, RZ, 0x33, !PT ;  /* 0x0000000fff117212 */ /* 0x001fe400078e33ff */
[----:B------:R-:W-:Y:S02]  /*4bd0*/  LOP3.LUT R13, R13, 0x1, RZ, 0xc0, !PT ;  /* 0x000000010d0d7812 */ /* 0x000fe400078ec0ff */
[----:B------:R-:W-:-:S03]  /*4be0*/  SHF.R.U32.HI R17, RZ, R10, R17 ;  /* 0x0000000aff117219 */ /* 0x000fc60000011611 */
[----:B------:R0:W-:Y:S01]  /*4bf0*/  STL.64 [R14+0x28], R12 ;  /* 0x0000280c0e007387 */ /* 0x0001e20000100a00 */
[----:B-1----:R-:W-:Y:S02]  /*4c00*/  LOP3.LUT R29, RZ, R28, RZ, 0x33, !PT ;  /* 0x0000001cff1d7212 */ /* 0x002fe400078e33ff */
[----:B------:R-:W-:Y:S02]  /*4c10*/  LOP3.LUT R17, R17, 0x1, RZ, 0xc0, !PT ;  /* 0x0000000111117812 */ /* 0x000fe400078ec0ff */
[----:B------:R-:W-:-:S03]  /*4c20*/  SHF.R.U32.HI R29, RZ, R10, R29 ;  /* 0x0000000aff1d7219 */ /* 0x000fc6000001161d */
[----:B------:R0:W-:Y:S01]  /*4c30*/  STL [R14+0x24], R17 ;  /* 0x000024110e007387 */ /* 0x0001e20000100800 */
[----:B------:R-:W-:-:S05]  /*4c40*/  LOP3.LUT R29, R29, 0x1, RZ, 0xc0, !PT ;  /* 0x000000011d1d7812 */ /* 0x000fca00078ec0ff */
[----:B------:R0:W-:Y:S02]  /*4c50*/  STL [R14+0x30], R29 ;  /* 0x0000301d0e007387 */ /* 0x0001e40000100800 */
.L_x_123:
[----:B------:R-:W-:Y:S05]  /*4c60*/  @!P3 BRA `(.L_x_121) ;  /* 0x00000000005cb947 */ /* 0x000fea0003800000 */
[----:B0-----:R-:W-:-:S05]  /*4c70*/  IMAD.WIDE.U32 R12, R18, 0x4, R24 ;  /* 0x00000004120c7825 */ /* 0x001fca00078e0018 */
[----:B------:R-:W2:Y:S01]  /*4c80*/  LDG.E R15, desc[UR8][R12.64] ;  /* 0x000000080c0f7981 */ /* 0x000ea2000c1e1900 */
[----:B------:R-:W-:Y:S01]  /*4c90*/  IMAD R14, R18, 0x4, R1 ;  /* 0x00000004120e7824 */ /* 0x000fe200078e0201 */
[----:B------:R-:W-:Y:S01]  /*4ca0*/  ISETP.NE.AND P0, PT, R5, 0x1, PT ;  /* 0x000000010500780c */ /* 0x000fe20003f05270 */
[----:B--2---:R-:W0:Y:S02]  /*4cb0*/  F2I.TRUNC.NTZ R15, R15 ;  /* 0x0000000f000f7305 */ /* 0x004e24000020f100 */
[----:B0-----:R-:W-:-:S04]  /*4cc0*/  LOP3.LUT R17, RZ, R15, RZ, 0x33, !PT ;  /* 0x0000000fff117212 */ /* 0x001fc800078e33ff */
[----:B------:R-:W-:-:S04]  /*4cd0*/  SHF.R.U32.HI R17, RZ, R10, R17 ;  /* 0x0000000aff117219 */ /* 0x000fc80000011611 */
[----:B------:R-:W-:-:S05]  /*4ce0*/  LOP3.LUT R17, R17, 0x1, RZ, 0xc0, !PT ;  /* 0x0000000111117812 */ /* 0x000fca00078ec0ff */
[----:B------:R1:W-:Y:S01]  /*4cf0*/  STL [R14+0x24], R17 ;  /* 0x000024110e007387 */ /* 0x0003e20000100800 */
[----:B------:R-:W-:Y:S05]  /*4d00*/  @!P0 BRA `(.L_x_121) ;  /* 0x0000000000348947 */ /* 0x000fea0003800000 */
[----:B------:R-:W-:Y:S01]  /*4d10*/  ISETP.NE.AND P0, PT, R5, 0x2, PT ;  /* 0x000000020500780c */ /* 0x000fe20003f05270 */
[----:B------:R-:W2:-:S12]  /*4d20*/  LDG.E R15, desc[UR8][R12.64+0x4] ;  /* 0x000004080c0f7981 */ /* 0x000e98000c1e1900 */
[----:B------:R-:W3:Y:S01]  /*4d30*/  @P0 LDG.E R16, desc[UR8][R12.64+0x8] ;  /* 0x000008080c100981 */ /* 0x000ee2000c1e1900 */
[----:B--2---:R-:W1:Y:S08]  /*4d40*/  F2I.TRUNC.NTZ R15, R15 ;  /* 0x0000000f000f7305 */ /* 0x004e70000020f100 */
[----:B---3--:R-:W0:Y:S01]  /*4d50*/  @P0 F2I.TRUNC.NTZ R16, R16 ;  /* 0x0000001000100305 */ /* 0x008e22000020f100 */
[----:B-1----:R-:W-:-:S04]  /*4d60*/  LOP3.LUT R17, RZ, R15, RZ, 0x33, !PT ;  /* 0x0000000fff117212 */ /* 0x002fc800078e33ff */
[----:B------:R-:W-:-:S04]  /*4d70*/  SHF.R.U32.HI R17, RZ, R10, R17 ;  /* 0x0000000aff117219 */ /* 0x000fc80000011611 */
[----:B------:R-:W-:Y:S02]  /*4d80*/  LOP3.LUT R17, R17, 0x1, RZ, 0xc0, !PT ;  /* 0x0000000111117812 */ /* 0x000fe400078ec0ff */
[----:B0-----:R-:W-:-:S03]  /*4d90*/  @P0 LOP3.LUT R19, RZ, R16, RZ, 0x33, !PT ;  /* 0x00000010ff130212 */ /* 0x001fc600078e33ff */
[----:B------:R2:W-:Y:S01]  /*4da0*/  STL [R14+0x28], R17 ;  /* 0x000028110e007387 */ /* 0x0005e20000100800 */
[----:B------:R-:W-:-:S04]  /*4db0*/  @P0 SHF.R.U32.HI R19, RZ, R10, R19 ;  /* 0x0000000aff130219 */ /* 0x000fc80000011613 */
[----:B------:R-:W-:-:S05]  /*4dc0*/  @P0 LOP3.LUT R19, R19, 0x1, RZ, 0xc0, !PT ;  /* 0x0000000113130812 */ /* 0x000fca00078ec0ff */
[----:B------:R2:W-:Y:S02]  /*4dd0*/  @P0 STL [R14+0x2c], R19 ;  /* 0x00002c130e000387 */ /* 0x0005e40000100800 */
.L_x_121:
[----:B0-2---:R-:W-:-:S05]  /*4de0*/  IMAD.MOV.U32 R19, RZ, RZ, R20 ;  /* 0x000000ffff137224 */ /* 0x005fca00078e0014 */
[----:B-1----:R-:W2:Y:S01]  /*4df0*/  LDL R14, [R19+-0x4] ;  /* 0xfffffc00130e7983 */ /* 0x002ea20000100800 */
        /* <DEDUP_REMOVED lines=8> */
.L_x_125:
        /* <DEDUP_REMOVED lines=12> */
.L_x_124:
[----:B------:R-:W-:Y:S01]  /*4f40*/  ISETP.GE.U32.AND P0, PT, R2, 0x7, PT ;  /* 0x000000070200780c */ /* 0x000fe20003f06070 */
[----:B------:R-:W-:Y:S02]  /*4f50*/  IMAD.MOV.U32 R15, RZ, RZ, 0x1 ;  /* 0x00000001ff0f7424 */ /* 0x000fe400078e00ff */
[----:B-----5:R-:W-:Y:S02]  /*4f60*/  IMAD.IADD R14, R14, 0x1, R13 ;  /* 0x000000010e0e7824 */ /* 0x020fe400078e020d */
[----:B------:R-:W-:Y:S01]  /*4f70*/  IMAD.MOV.U32 R17, RZ, RZ, RZ ;  /* 0x000000ffff117224 */ /* 0x000fe200078e00ff */
[----:B------:R-:W-:-:S07]  /*4f80*/  SHF.L.U32 R15, R15, R10, RZ ;  /* 0x0000000a0f0f7219 */ /* 0x000fce00000006ff */
[----:B------:R-:W-:Y:S05]  /*4f90*/  @!P0 BRA `(.L_x_126) ;  /* 0x00000004005c8947 */ /* 0x000fea0003800000 */
[----:B------:R-:W-:-:S07]  /*4fa0*/  IMAD.MOV.U32 R17, RZ, RZ, RZ ;  /* 0x000000ffff117224 */ /* 0x000fce00078e00ff */
.L_x_127:
[C---:B------:R-:W-:Y:S01]  /*4fb0*/  IMAD.WIDE.U32 R12, R17.reuse, 0x4, R24 ;  /* 0x00000004110c7825 */ /* 0x040fe200078e0018 */
[----:B------:R-:W2:Y:S04]  /*4fc0*/  LDCU UR4, c[0x0][0x390] ;  /* 0x00007200ff0477ac */ /* 0x000ea80008000800 */
[----:B------:R-:W3:Y:S01]  /*4fd0*/  LDG.E R18, desc[UR8][R12.64] ;  /* 0x000000080c127981 */ /* 0x000ee2000c1e1900 */
[----:B------:R-:W-:-:S05]  /*4fe0*/  IMAD R16, R17, 0x4, R1 ;  /* 0x0000000411107824 */ /* 0x000fca00078e0201 */
[----:B-1----:R-:W4:Y:S01]  /*4ff0*/  LDL R19, [R16+0x24] ;  /* 0x0000240010137983 */ /* 0x002f220000100800 */
[----:B---3--:R-:W1:Y:S02]  /*5000*/  F2I.TRUNC.NTZ R26, R18 ;  /* 0x00000012001a7305 */ /* 0x008e64000020f100 */
[----:B-1----:R-:W-:-:S13]  /*5010*/  LOP3.LUT P0, RZ, R26, R15, RZ, 0xc0, !PT ;  /* 0x0000000f1aff7212 */ /* 0x002fda000780c0ff */
[----:B----4-:R-:W-:Y:S01]  /*5020*/  @P0 IADD3 R26, PT, PT, -R19, R14, R17 ;  /* 0x0000000e131a0210 */ /* 0x010fe20007ffe111 */
[----:B------:R-:W-:Y:S02]  /*5030*/  @!P0 IMAD.MOV.U32 R26, RZ, RZ, R19 ;  /* 0x000000ffff1a8224 */ /* 0x000fe400078e0013 */
[----:B------:R-:W3:Y:S03]  /*5040*/  LDG.E R19, desc[UR8][R12.64+0x4] ;  /* 0x000004080c137981 */ /* 0x000ee6000c1e1900 */
[----:B--2---:R-:W-:-:S13]  /*5050*/  ISETP.GE.U32.AND P0, PT, R26, UR4, PT ;  /* 0x000000041a007c0c */ /* 0x004fda000bf06070 */
[----:B------:R-:W-:-:S05]  /*5060*/  @!P0 IMAD R27, R26, 0x4, R1 ;  /* 0x000000041a1b8824 */ /* 0x000fca00078e0201 */
[----:B------:R1:W-:Y:S01]  /*5070*/  @!P0 STL [R27], R18 ;  /* 0x000000121b008387 */ /* 0x0003e20000100800 */
[----:B---3--:R-:W2:Y:S02]  /*5080*/  F2I.TRUNC.NTZ R26, R19 ;  /* 0x00000013001a7305 */ /* 0x008ea4000020f100 */
[----:B--2---:R-:W-:-:S13]  /*5090*/  LOP3.LUT P0, RZ, R26, R15, RZ, 0xc0, !PT ;  /* 0x0000000f1aff7212 */ /* 0x004fda000780c0ff */
[----:B------:R-:W2:Y:S02]  /*50a0*/  @P0 LDL R26, [R16+0x28] ;  /* 0x00002800101a0983 */ /* 0x000ea40000100800 */
[----:B--2---:R-:W-:-:S05]  /*50b0*/  @P0 IADD3 R26, PT, PT, -R26, R17, R14 ;  /* 0x000000111a1a0210 */ /* 0x004fca0007ffe10e */
[----:B------:R-:W-:Y:S02]  /*50c0*/  @P0 VIADD R28, R26, 0x1 ;  /* 0x000000011a1c0836 */ /* 0x000fe40000000000 */
[----:B------:R-:W1:Y:S04]  /*50d0*/  LDG.E R26, desc[UR8][R12.64+0x8] ;  /* 0x000008080c1a7981 */ /* 0x000e68000c1e1900 */
[----:B------:R-:W2:Y:S01]  /*50e0*/  @!P0 LDL R28, [R16+0x28] ;  /* 0x00002800101c8983 */ /* 0x000ea20000100800 */
[----:B-1----:R-:W1:Y:S01]  /*50f0*/  F2I.TRUNC.NTZ R18, R26 ;  /* 0x0000001a00127305 */ /* 0x002e62000020f100 */
[----:B--2---:R-:W-:-:S13]  /*5100*/  ISETP.GE.U32.AND P0, PT, R28, UR4, PT ;  /* 0x000000041c007c0c */ /* 0x004fda000bf06070 */
[----:B------:R-:W-:-:S05]  /*5110*/  @!P0 IMAD R28, R28, 0x4, R1 ;  /* 0x000000041c1c8824 */ /* 0x000fca00078e0201 */
[----:B------:R2:W-:Y:S01]  /*5120*/  @!P0 STL [R28], R19 ;  /* 0x000000131c008387 */ /* 0x0005e20000100800 */
[----:B-1----:R-:W-:-:S13]  /*5130*/  LOP3.LUT P0, RZ, R18, R15, RZ, 0xc0, !PT ;  /* 0x0000000f12ff7212 */ /* 0x002fda000780c0ff */
[----:B------:R-:W3:Y:S02]  /*5140*/  @P0 LDL R18, [R16+0x2c] ;  /* 0x00002c0010120983 */ /* 0x000ee40000100800 */
[----:B---3--:R-:W-:-:S05]  /*5150*/  @P0 IADD3 R18, PT, PT, -R18, R17, R14 ;  /* 0x0000001112120210 */ /* 0x008fca0007ffe10e */
[----:B------:R-:W-:Y:S02]  /*5160*/  @P0 VIADD R27, R18, 0x2 ;  /* 0x00000002121b0836 */ /* 0x000fe40000000000 */
[----:B------:R-:W2:Y:S04]  /*5170*/  LDG.E R18, desc[UR8][R12.64+0xc] ;  /* 0x00000c080c127981 */ /* 0x000ea8000c1e1900 */
[----:B------:R-:W3:Y:S01]  /*5180*/  @!P0 LDL R27, [R16+0x2c] ;  /* 0x00002c00101b8983 */ /* 0x000ee20000100800 */
[----:B--2---:R-:W1:Y:S01]  /*5190*/  F2I.TRUNC.NTZ R28, R18 ;  /* 0x00000012001c7305 */ /* 0x004e62000020f100 */
[----:B---3--:R-:W-:-:S13]  /*51a0*/  ISETP.GE.U32.AND P0, PT, R27, UR4, PT ;  /* 0x000000041b007c0c */ /* 0x008fda000bf06070 */
        /* <DEDUP_REMOVED lines=22> */
[----:B-1----:R-:W-:-:S03]  /*5310*/  LOP3.LUT P0, RZ, R18, R15, RZ, 0xc0, !PT ;  /* 0x0000000f12ff7212 */ /* 0x002fc6000780c0ff */
[----:B--2---:R-:W2:Y:S10]  /*5320*/  LDG.E R19, desc[UR8][R12.64+0x1c] ;  /* 0x00001c080c137981 */ /* 0x004eb4000c1e1900 */
[----:B------:R-:W3:Y:S02]  /*5330*/  @P0 LDL R18, [R16+0x38] ;  /* 0x0000380010120983 */ /* 0x000ee40000100800 */
[----:B---3--:R-:W-:-:S05]  /*5340*/  @P0 IADD3 R18, PT, PT, -R18, R17, R14 ;  /* 0x0000001112120210 */ /* 0x008fca0007ffe10e */
[----:B------:R-:W-:Y:S02]  /*5350*/  @P0 VIADD R27, R18, 0x5 ;  /* 0x00000005121b0836 */ /* 0x000fe40000000000 */
[----:B------:R-:W3:Y:S04]  /*5360*/  LDG.E R18, desc[UR8][R12.64+0x18] ;  /* 0x000018080c127981 */ /* 0x000ee8000c1e1900 */
[----:B------:R-:W4:Y:S01]  /*5370*/  @!P0 LDL R27, [R16+0x38] ;  /* 0x00003800101b8983 */ /* 0x000f220000100800 */
[----:B---3--:R-:W1:Y:S01]  /*5380*/  F2I.TRUNC.NTZ R28, R18 ;  /* 0x00000012001c7305 */ /* 0x008e62000020f100 */
[----:B----4-:R-:W-:-:S13]  /*5390*/  ISETP.GE.U32.AND P0, PT, R27, UR4, PT ;  /* 0x000000041b007c0c */ /* 0x010fda000bf06070 */
[----:B------:R-:W-:-:S05]  /*53a0*/  @!P0 IMAD R27, R27, 0x4, R1 ;  /* 0x000000041b1b8824 */ /* 0x000fca00078e0201 */
[----:B------:R3:W-:Y:S01]  /*53b0*/  @!P0 STL [R27], R26 ;  /* 0x0000001a1b008387 */ /* 0x0007e20000100800 */
[----:B-1----:R-:W-:-:S13]  /*53c0*/  LOP3.LUT P0, RZ, R28, R15, RZ, 0xc0, !PT ;  /* 0x0000000f1cff7212 */ /* 0x002fda000780c0ff */
[----:B------:R-:W4:Y:S02]  /*53d0*/  @P0 LDL R28, [R16+0x3c] ;  /* 0x00003c00101c0983 */ /* 0x000f240000100800 */
[----:B----4-:R-:W-:-:S05]  /*53e0*/  @P0 IADD3 R28, PT, PT, -R28, R17, R14 ;  /* 0x000000111c1c0210 */ /* 0x010fca0007ffe10e */
[----:B------:R-:W-:-:S06]  /*53f0*/  @P0 VIADD R28, R28, 0x6 ;  /* 0x000000061c1c0836 */ /* 0x000fcc0000000000 */
[----:B------:R-:W4:Y:S01]  /*5400*/  @!P0 LDL R28, [R16+0x3c] ;  /* 0x00003c00101c8983 */ /* 0x000f220000100800 */
[----:B--2---:R-:W1:Y:S02]  /*5410*/  F2I.TRUNC.NTZ R29, R19 ;  /* 0x00000013001d7305 */ /* 0x004e64000020f100 */
[----:B-1----:R-:W-:Y:S02]  /*5420*/  LOP3.LUT P3, RZ, R29, R15, RZ, 0xc0, !PT ;  /* 0x0000000f1dff7212 */ /* 0x002fe4000786c0ff */
[----:B----4-:R-:W-:-:S13]  /*5430*/  ISETP.GE.U32.AND P0, PT, R28, UR4, PT ;  /* 0x000000041c007c0c */ /* 0x010fda000bf06070 */
[----:B---3--:R-:W-:-:S05]  /*5440*/  @!P0 IMAD R27, R28, 0x4, R1 ;  /* 0x000000041c1b8824 */ /* 0x008fca00078e0201 */
[----:B------:R2:W-:Y:S04]  /*5450*/  @!P0 STL [R27], R18 ;  /* 0x000000121b008387 */ /* 0x0005e80000100800 */
[----:B------:R-:W3:Y:S02]  /*5460*/  @P3 LDL R26, [R16+0x40] ;  /* 0x00004000101a3983 */ /* 0x000ee40000100800 */
[----:B---3--:R-:W-:-:S05]  /*5470*/  @P3 IADD3 R26, PT, PT, -R26, R17, R14 ;  /* 0x000000111a1a3210 */ /* 0x008fca0007ffe10e */
[----:B------:R-:W-:-:S06]  /*5480*/  @P3 VIADD R26, R26, 0x7 ;  /* 0x000000071a1a3836 */ /* 0x000fcc0000000000 */
[----:B------:R-:W3:Y:S01]  /*5490*/  @!P3 LDL R26, [R16+0x40] ;  /* 0x00004000101ab983 */ /* 0x000ee20000100800 */
[----:B------:R-:W-:Y:S01]  /*54a0*/  VIADD R17, R17, 0x8 ;  /* 0x0000000811117836 */ /* 0x000fe20000000000 */
[----:B---3--:R-:W-:-:S13]  /*54b0*/  ISETP.GE.U32.AND P0, PT, R26, UR4, PT ;  /* 0x000000041a007c0c */ /* 0x008fda000bf06070 */
[----:B------:R-:W-:-:S05]  /*54c0*/  @!P0 IMAD R26, R26, 0x4, R1 ;  /* 0x000000041a1a8824 */ /* 0x000fca00078e0201 */
[----:B------:R2:W-:Y:S01]  /*54d0*/  @!P0 STL [R26], R19 ;  /* 0x000000131a008387 */ /* 0x0005e20000100800 */
[----:B------:R-:W-:-:S13]  /*54e0*/  ISETP.NE.AND P0, PT, R17, R7, PT ;  /* 0x000000071100720c */ /* 0x000fda0003f05270 */
[----:B--2---:R-:W-:Y:S05]  /*54f0*/  @P0 BRA `(.L_x_127) ;  /* 0xfffffff800ac0947 */ /* 0x004fea000383ffff */
[----:B------:R-:W-:-:S07]  /*5500*/  IMAD.MOV.U32 R17, RZ, RZ, R7 ;  /* 0x000000ffff117224 */ /* 0x000fce00078e0007 */
.L_x_126:
[----:B------:R-:W-:-:S13]  /*5510*/  ISETP.NE.AND P0, PT, R4, RZ, PT ;  /* 0x000000ff0400720c */ /* 0x000fda0003f05270 */
[----:B------:R-:W-:Y:S05]  /*5520*/  @!P0 BRA `(.L_x_128) ;  /* 0x0000000400608947 */ /* 0x000fea0003800000 */
[----:B------:R-:W-:Y:S01]  /*5530*/  VIADD R12, R4, 0xffffffff ;  /* 0xffffffff040c7836 */ /* 0x000fe20000000000 */
[----:B------:R-:W-:-:S04]  /*5540*/  ISETP.NE.AND P3, PT, R5, RZ, PT ;  /* 0x000000ff0500720c */ /* 0x000fc80003f65270 */
[----:B------:R-:W-:-:S13]  /*5550*/  ISETP.GE.U32.AND P4, PT, R12, 0x3, PT ;  /* 0x000000030c00780c */ /* 0x000fda0003f86070 */
[----:B------:R-:W-:Y:S05]  /*5560*/  @!P4 BRA `(.L_x_129) ;  /* 0x0000000000acc947 */ /* 0x000fea0003800000 */
        /* <DEDUP_REMOVED lines=24> */
[----:B-1----:R-:W-:-:S03]  /*56f0*/  LOP3.LUT P4, RZ, R18, R15, RZ, 0xc0, !PT ;  /* 0x0000000f12ff7212 */ /* 0x002fc6000788c0ff */
[----:B------:R-:W3:Y:S10]  /*5700*/  LDG.E R18, desc[UR8][R12.64+0xc] ;  /* 0x00000c080c127981 */ /* 0x000ef4000c1e1900 */
[----:B------:R-:W4:Y:S02]  /*5710*/  @P4 LDL R27, [R16+0x2c] ;  /* 0x00002c00101b4983 */ /* 0x000f240000100800 */
[----:B----4-:R-:W-:-:S05]  /*5720*/  @P4 IADD3 R27, PT, PT, -R27, R17, R14 ;  /* 0x000000111b1b4210 */ /* 0x010fca0007ffe10e */
[----:B------:R-:W-:-:S06]  /*5730*/  @P4 VIADD R27, R27, 0x2 ;  /* 0x000000021b1b4836 */ /* 0x000fcc0000000000 */
[----:B------:R-:W4:Y:S01]  /*5740*/  @!P4 LDL R27, [R16+0x2c] ;  /* 0x00002c00101bc983 */ /* 0x000f220000100800 */
[----:B---3--:R-:W1:Y:S02]  /*5750*/  F2I.TRUNC.NTZ R29, R18 ;  /* 0x00000012001d7305 */ /* 0x008e64000020f100 */
[----:B-1----:R-:W-:Y:S02]  /*5760*/  LOP3.LUT P5, RZ, R29, R15, RZ, 0xc0, !PT ;  /* 0x0000000f1dff7212 */ /* 0x002fe400078ac0ff */
[----:B----4-:R-:W-:-:S13]  /*5770*/  ISETP.GE.U32.AND P4, PT, R27, UR4, PT ;  /* 0x000000041b007c0c */ /* 0x010fda000bf86070 */
[----:B------:R-:W-:-:S05]  /*5780*/  @!P4 IMAD R27, R27, 0x4, R1 ;  /* 0x000000041b1bc824 */ /* 0x000fca00078e0201 */
[----:B------:R3:W-:Y:S04]  /*5790*/  @!P4 STL [R27], R26 ;  /* 0x0000001a1b00c387 */ /* 0x0007e80000100800 */
[----:B--2---:R-:W2:Y:S02]  /*57a0*/  @P5 LDL R19, [R16+0x30] ;  /* 0x0000300010135983 */ /* 0x004ea40000100800 */
[----:B--2---:R-:W-:-:S05]  /*57b0*/  @P5 IADD3 R19, PT, PT, -R19, R17, R14 ;  /* 0x0000001113135210 */ /* 0x004fca0007ffe10e */
[----:B------:R-:W-:-:S06]  /*57c0*/  @P5 VIADD R12, R19, 0x3 ;  /* 0x00000003130c5836 */ /* 0x000fcc0000000000 */
[----:B------:R-:W2:Y:S01]  /*57d0*/  @!P5 LDL R12, [R16+0x30] ;  /* 0x00003000100cd983 */ /* 0x000ea20000100800 */
[----:B------:R-:W-:Y:S01]  /*57e0*/  VIADD R17, R17, 0x4 ;  /* 0x0000000411117836 */ /* 0x000fe20000000000 */
[----:B--2---:R-:W-:-:S13]  /*57f0*/  ISETP.GE.U32.AND P4, PT, R12, UR4, PT ;  /* 0x000000040c007c0c */ /* 0x004fda000bf86070 */
[----:B------:R-:W-:-:S05]  /*5800*/  @!P4 IMAD R13, R12, 0x4, R1 ;  /* 0x000000040c0dc824 */ /* 0x000fca00078e0201 */
[----:B------:R3:W-:Y:S02]  /*5810*/  @!P4 STL [R13], R18 ;  /* 0x000000120d00c387 */ /* 0x0007e40000100800 */
.L_x_129:
[----:B------:R-:W-:Y:S05]  /*5820*/  @!P3 BRA `(.L_x_128) ;  /* 0x0000000000a0b947 */ /* 0x000fea0003800000 */
[----:B------:R-:W2:Y:S01]  /*5830*/  LDCU UR5, c[0x0][0x390] ;  /* 0x00007200ff0577ac */ /* 0x000ea20008000800 */
[----:B------:R-:W-:Y:S01]  /*5840*/  ISETP.NE.AND P3, PT, R5, 0x1, PT ;  /* 0x000000010500780c */ /* 0x000fe20003f65270 */
[----:B--2---:R-:W-:-:S04]  /*5850*/  ULOP3.LUT UR4, UR5, 0x1, URZ, 0xc0, !UPT ;  /* 0x0000000105047892 */ /* 0x004fc8000f8ec0ff */
[----:B------:R-:W-:-:S08]  /*5860*/  UISETP.NE.U32.AND UP0, UPT, UR4, 0x1, UPT ;  /* 0x000000010400788c */ /* 0x000fd0000bf05070 */
[----:B------:R-:W-:Y:S05]  /*5870*/  @!P3 BRA `(.L_x_130) ;  /* 0x00000000005cb947 */ /* 0x000fea0003800000 */
[C---:B---3--:R-:W-:Y:S01]  /*5880*/  IMAD.WIDE.U32 R12, R17.reuse, 0x4, R24 ;  /* 0x00000004110c7825 */ /* 0x048fe200078e0018 */
[----:B------:R-:W2:Y:S04]  /*5890*/  LDCU UR4, c[0x0][0x390] ;  /* 0x00007200ff0477ac */ /* 0x000ea80008000800 */
[----:B------:R-:W3:Y:S01]  /*58a0*/  LDG.E R18, desc[UR8][R12.64] ;  /* 0x000000080c127981 */ /* 0x000ee2000c1e1900 */
[----:B------:R-:W-:-:S03]  /*58b0*/  IMAD R16, R17, 0x4, R1 ;  /* 0x0000000411107824 */ /* 0x000fc600078e0201 */
[----:B-1----:R-:W4:Y:S04]  /*58c0*/  LDG.E R19, desc[UR8][R12.64+0x4] ;  /* 0x000004080c137981 */ /* 0x002f28000c1e1900 */
[----:B------:R-:W5:Y:S01]  /*58d0*/  LDL R27, [R16+0x24] ;  /* 0x00002400101b7983 */ /* 0x000f620000100800 */
[----:B---3--:R-:W1:Y:S02]  /*58e0*/  F2I.TRUNC.NTZ R26, R18 ;  /* 0x00000012001a7305 */ /* 0x008e64000020f100 */
[----:B-1----:R-:W-:-:S06]  /*58f0*/  LOP3.LUT P3, RZ, R26, R15, RZ, 0xc0, !PT ;  /* 0x0000000f1aff7212 */ /* 0x002fcc000786c0ff */
[----:B----4-:R-:W1:Y:S07]  /*5900*/  F2I.TRUNC.NTZ R28, R19 ;  /* 0x00000013001c7305 */ /* 0x010e6e000020f100 */
[----:B-----5:R-:W-:Y:S01]  /*5910*/  @P3 IADD3 R26, PT, PT, -R27, R14, R17 ;  /* 0x0000000e1b1a3210 */ /* 0x020fe20007ffe111 */
[----:B------:R-:W-:-:S05]  /*5920*/  @!P3 IMAD.MOV.U32 R26, RZ, RZ, R27 ;  /* 0x000000ffff1ab224 */ /* 0x000fca00078e001b */
[----:B--2---:R-:W-:Y:S02]  /*5930*/  ISETP.GE.U32.AND P3, PT, R26, UR4, PT ;  /* 0x000000041a007c0c */ /* 0x004fe4000bf66070 */
[----:B-1----:R-:W-:-:S11]  /*5940*/  LOP3.LUT P4, RZ, R28, R15, RZ, 0xc0, !PT ;  /* 0x0000000f1cff7212 */ /* 0x002fd6000788c0ff */
[----:B------:R-:W-:-:S05]  /*5950*/  @!P3 IMAD R27, R26, 0x4, R1 ;  /* 0x000000041a1bb824 */ /* 0x000fca00078e0201 */
        /* <DEDUP_REMOVED lines=8> */
[----:B------:R2:W-:Y:S02]  /*59e0*/  @!P3 STL [R12], R19 ;  /* 0x000000130c00b387 */ /* 0x0005e40000100800 */
.L_x_130:
[----:B------:R-:W-:Y:S05]  /*59f0*/  BRA.U UP0, `(.L_x_128) ;  /* 0x00000001002c7547 */ /* 0x000fea000b800000 */
[----:B--23--:R-:W-:-:S06]  /*5a00*/  IMAD.WIDE.U32 R12, R17, 0x4, R24 ;  /* 0x00000004110c7825 */ /* 0x00cfcc00078e0018 */
[----:B------:R-:W2:Y:S01]  /*5a10*/  LDG.E R13, desc[UR8][R12.64] ;  /* 0x000000080c0d7981 */ /* 0x000ea2000c1e1900 */
[----:B------:R-:W-:-:S06]  /*5a20*/  IMAD R18, R17, 0x4, R22 ;  /* 0x0000000411127824 */ /* 0x000fcc00078e0216 */
[----:B------:R-:W3:Y:S01]  /*5a30*/  LDL R18, [R18] ;  /* 0x0000000012127983 */ /* 0x000ee20000100800 */
[----:B--2---:R-:W2:Y:S02]  /*5a40*/  F2I.TRUNC.NTZ R16, R13 ;  /* 0x0000000d00107305 */ /* 0x004ea4000020f100 */
[----:B--2---:R-:W-:-:S13]  /*5a50*/  LOP3.LUT P3, RZ, R16, R15, RZ, 0xc0, !PT ;  /* 0x0000000f10ff7212 */ /* 0x004fda000786c0ff */
[----:B---3--:R-:W-:Y:S01]  /*5a60*/  @P3 IADD3 R14, PT, PT, -R18, R14, R17 ;  /* 0x0000000e120e3210 */ /* 0x008fe20007ffe111 */
[----:B------:R-:W-:-:S05]  /*5a70*/  @!P3 IMAD.MOV.U32 R14, RZ, RZ, R18 ;  /* 0x000000ffff0eb224 */ /* 0x000fca00078e0012 */
[----:B------:R-:W-:-:S13]  /*5a80*/  ISETP.GE.U32.AND P3, PT, R14, UR5, PT ;  /* 0x000000050e007c0c */ /* 0x000fda000bf66070 */
[----:B------:R-:W-:-:S05]  /*5a90*/  @!P3 IMAD R14, R14, 0x4, R1 ;  /* 0x000000040e0eb824 */ /* 0x000fca00078e0201 */
[----:B------:R4:W-:Y:S02]  /*5aa0*/  @!P3 STL [R14], R13 ;  /* 0x0000000d0e00b387 */ /* 0x0009e40000100800 */
.L_x_128:
[----:B---3--:R-:W-:Y:S01]  /*5ab0*/  IMAD.MOV.U32 R26, RZ, RZ, RZ ;  /* 0x000000ffff1a7224 */ /* 0x008fe200078e00ff */
[----:B------:R-:W-:Y:S06]  /*5ac0*/  @!P2 BRA `(.L_x_131) ;  /* 0x000000000084a947 */ /* 0x000fec0003800000 */
[----:B------:R-:W-:Y:S01]  /*5ad0*/  BSSY.RECONVERGENT B1, `(.L_x_132) ;  /* 0x000001f000017945 */ /* 0x000fe20003800200 */
[----:B------:R-:W-:-:S07]  /*5ae0*/  IMAD.MOV.U32 R26, RZ, RZ, RZ ;  /* 0x000000ffff1a7224 */ /* 0x000fce00078e00ff */
.L_x_133:
[----:B--2---:R-:W-:-:S05]  /*5af0*/  IMAD R27, R26, 0x4, R1 ;  /* 0x000000041a1b7824 */ /* 0x004fca00078e0201 */
[----:B-1--4-:R-:W2:Y:S01]  /*5b00*/  LDL.64 R12, [R27] ;  /* 0x000000001b0c7983 */ /* 0x012ea20000100a00 */
[----:B------:R-:W-:-:S03]  /*5b10*/  IMAD.WIDE.U32 R28, R26, 0x4, R24 ;  /* 0x000000041a1c7825 */ /* 0x000fc600078e0018 */
[----:B------:R-:W3:Y:S04]  /*5b20*/  LDL.64 R14, [R27+0x8] ;  /* 0x000008001b0e7983 */ /* 0x000ee80000100a00 */
[----:B------:R-:W4:Y:S04]  /*5b30*/  LDL.64 R16, [R27+0x10] ;  /* 0x000010001b107983 */ /* 0x000f280000100a00 */
[----:B-1----:R-:W5:Y:S04]  /*5b40*/  LDL.64 R18, [R27+0x18] ;  /* 0x000018001b127983 */ /* 0x002f680000100a00 */
[----:B--2---:R-:W-:Y:S04]  /*5b50*/  STG.E desc[UR8][R28.64], R12 ;  /* 0x0000000c1c007986 */ /* 0x004fe8000c101908 */
[----:B------:R1:W-:Y:S04]  /*5b60*/  STG.E desc[UR8][R28.64+0x4], R13 ;  /* 0x0000040d1c007986 */ /* 0x0003e8000c101908 */
[----:B---3--:R-:W-:Y:S04]  /*5b70*/  STG.E desc[UR8][R28.64+0x8], R14 ;  /* 0x0000080e1c007986 */ /* 0x008fe8000c101908 */
[----:B------:R2:W-:Y:S04]  /*5b80*/  STG.E desc[UR8][R28.64+0xc], R15 ;  /* 0x00000c0f1c007986 */ /* 0x0005e8000c101908 */
[----:B----4-:R-:W-:Y:S04]  /*5b90*/  STG.E desc[UR8][R28.64+0x10], R16 ;  /* 0x000010101c007986 */ /* 0x010fe8000c101908 */
[----:B------:R3:W-:Y:S04]  /*5ba0*/  STG.E desc[UR8][R28.64+0x14], R17 ;  /* 0x000014111c007986 */ /* 0x0007e8000c101908 */
[----:B-----5:R-:W-:Y:S04]  /*5bb0*/  STG.E desc[UR8][R28.64+0x18], R18 ;  /* 0x000018121c007986 */ /* 0x020fe8000c101908 */
[----:B------:R4:W-:Y:S04]  /*5bc0*/  STG.E desc[UR8][R28.64+0x1c], R19 ;  /* 0x00001c131c007986 */ /* 0x0009e8000c101908 */
[----:B-1----:R-:W5:Y:S04]  /*5bd0*/  LDL.64 R12, [R27+0x20] ;  /* 0x000020001b0c7983 */ /* 0x002f680000100a00 */
[----:B--2---:R-:W2:Y:S04]  /*5be0*/  LDL.64 R14, [R27+0x28] ;  /* 0x000028001b0e7983 */ /* 0x004ea80000100a00 */
[----:B---3--:R-:W3:Y:S04]  /*5bf0*/  LDL.64 R16, [R27+0x30] ;  /* 0x000030001b107983 */ /* 0x008ee80000100a00 */
[----:B----4-:R-:W4:Y:S01]  /*5c00*/  LDL.64 R18, [R27+0x38] ;  /* 0x000038001b127983 */ /* 0x010f220000100a00 */
[----:B------:R-:W-:-:S05]  /*5c10*/  VIADD R26, R26, 0x10 ;  /* 0x000000101a1a7836 */ /* 0x000fca0000000000 */
[----:B------:R-:W-:Y:S01]  /*5c20*/  ISETP.NE.AND P2, PT, R26, R6, PT ;  /* 0x000000061a00720c */ /* 0x000fe20003f45270 */
[----:B-----5:R1:W-:Y:S04]  /*5c30*/  STG.E desc[UR8][R28.64+0x20], R12 ;  /* 0x0000200c1c007986 */ /* 0x0203e8000c101908 */
[----:B------:R1:W-:Y:S04]  /*5c40*/  STG.E desc[UR8][R28.64+0x24], R13 ;  /* 0x0000240d1c007986 */ /* 0x0003e8000c101908 */
[----:B--2---:R1:W-:Y:S04]  /*5c50*/  STG.E desc[UR8][R28.64+0x28], R14 ;  /* 0x0000280e1c007986 */ /* 0x0043e8000c101908 */
[----:B------:R1:W-:Y:S04]  /*5c60*/  STG.E desc[UR8][R28.64+0x2c], R15 ;  /* 0x00002c0f1c007986 */ /* 0x0003e8000c101908 */
[----:B---3--:R1:W-:Y:S04]  /*5c70*/  STG.E desc[UR8][R28.64+0x30], R16 ;  /* 0x000030101c007986 */ /* 0x0083e8000c101908 */
[----:B------:R1:W-:Y:S04]  /*5c80*/  STG.E desc[UR8][R28.64+0x34], R17 ;  /* 0x000034111c007986 */ /* 0x0003e8000c101908 */
[----:B----4-:R1:W-:Y:S04]  /*5c90*/  STG.E desc[UR8][R28.64+0x38], R18 ;  /* 0x000038121c007986 */ /* 0x0103e8000c101908 */
[----:B------:R1:W-:Y:S01]  /*5ca0*/  STG.E desc[UR8][R28.64+0x3c], R19 ;  /* 0x00003c131c007986 */ /* 0x0003e2000c101908 */
[----:B------:R-:W-:Y:S05]  /*5cb0*/  @P2 BRA `(.L_x_133) ;  /* 0xfffffffc008c2947 */ /* 0x000fea000383ffff */
[----:B------:R-:W-:Y:S05]  /*5cc0*/  BSYNC.RECONVERGENT B1 ;  /* 0x0000000000017941 */ /* 0x000fea0003800200 */
.L_x_132:
[----:B------:R-:W-:-:S07]  /*5cd0*/  IMAD.MOV.U32 R26, RZ, RZ, R6 ;  /* 0x000000ffff1a7224 */ /* 0x000fce00078e0006 */
.L_x_131:
[----:B------:R-:W-:Y:S05]  /*5ce0*/  @!P1 BRA `(.L_x_134) ;  /* 0x0000000000b09947 */ /* 0x000fea0003800000 */
[----:B-12---:R-:W-:-:S05]  /*5cf0*/  VIADD R12, R3, 0xffffffff ;  /* 0xffffffff030c7836 */ /* 0x006fca0000000000 */
        /* <DEDUP_REMOVED lines=17> */
.L_x_135:
[----:B------:R-:W-:Y:S05]  /*5e10*/  @!P0 BRA `(.L_x_134) ;  /* 0x0000000000648947 */ /* 0x000fea0003800000 */
[----:B-1----:R-:W-:Y:S01]  /*5e20*/  VIADD R12, R4, 0xffffffff ;  /* 0xffffffff040c7836 */ /* 0x002fe20000000000 */
[----:B------:R-:W-:-:S04]  /*5e30*/  ISETP.NE.AND P1, PT, R5, RZ, PT ;  /* 0x000000ff0500720c */ /* 0x000fc80003f25270 */
[----:B------:R-:W-:-:S13]  /*5e40*/  ISETP.GE.U32.AND P0, PT, R12, 0x3, PT ;  /* 0x000000030c00780c */ /* 0x000fda0003f06070 */
[----:B------:R-:W-:Y:S05]  /*5e50*/  @!P0 BRA `(.L_x_136) ;  /* 0x0000000000248947 */ /* 0x000fea0003800000 */
[----:B------:R-:W-:-:S05]  /*5e60*/  IMAD R18, R26, 0x4, R1 ;  /* 0x000000041a127824 */ /* 0x000fca00078e0201 */
        /* <DEDUP_REMOVED lines=8> */
.L_x_136:
[----:B------:R-:W-:Y:S05]  /*5ef0*/  @!P1 BRA `(.L_x_134) ;  /* 0x00000000002c9947 */ /* 0x000fea0003800000 */
[----:B-1----:R-:W-:-:S05]  /*5f00*/  IMAD R16, R26, 0x4, R1 ;  /* 0x000000041a107824 */ /* 0x002fca00078e0201 */
[----:B----4-:R-:W2:Y:S01]  /*5f10*/  LDL.64 R12, [R16] ;  /* 0x00000000100c7983 */ /* 0x010ea20000100a00 */
[----:B------:R-:W-:Y:S01]  /*5f20*/  IMAD.WIDE.U32 R14, R26, 0x4, R24 ;  /* 0x000000041a0e7825 */ /* 0x000fe200078e0018 */
[----:B------:R-:W-:-:S04]  /*5f30*/  ISETP.NE.AND P0, PT, R5, 0x1, PT ;  /* 0x000000010500780c */ /* 0x000fc80003f05270 */
[----:B--2---:R3:W-:Y:S09]  /*5f40*/  STG.E desc[UR8][R14.64], R12 ;  /* 0x0000000c0e007986 */ /* 0x0047f2000c101908 */
[----:B------:R-:W-:Y:S05]  /*5f50*/  @!P0 BRA `(.L_x_134) ;  /* 0x0000000000148947 */ /* 0x000fea0003800000 */
[----:B------:R1:W-:Y:S01]  /*5f60*/  STG.E desc[UR8][R14.64+0x4], R13 ;  /* 0x0000040d0e007986 */ /* 0x0003e2000c101908 */
[----:B------:R-:W-:-:S13]  /*5f70*/  ISETP.NE.AND P0, PT, R5, 0x2, PT ;  /* 0x000000020500780c */ /* 0x000fda0003f05270 */
[----:B-1----:R-:W-:Y:S05]  /*5f80*/  @!P0 BRA `(.L_x_134) ;  /* 0x0000000000088947 */ /* 0x002fea0003800000 */
[----:B------:R-:W2:Y:S04]  /*5f90*/  LDL R13, [R16+0x8] ;  /* 0x00000800100d7983 */ /* 0x000ea80000100800 */
[----:B--2---:R1:W-:Y:S02]  /*5fa0*/  STG.E desc[UR8][R14.64+0x8], R13 ;  /* 0x0000080d0e007986 */ /* 0x0043e4000c101908 */
.L_x_134:
[----:B------:R-:W-:-:S05]  /*5fb0*/  VIADD R10, R10, 0x1 ;  /* 0x000000010a0a7836 */ /* 0x000fca0000000000 */
[----:B------:R-:W-:-:S13]  /*5fc0*/  ISETP.NE.AND P0, PT, R10, 0x8, PT ;  /* 0x000000080a00780c */ /* 0x000fda0003f05270 */
[----:B------:R-:W-:Y:S05]  /*5fd0*/  @P0 BRA `(.L_x_137) ;  /* 0xffffffdc00f40947 */ /* 0x000fea000383ffff */
[----:B------:R-:W-:Y:S05]  /*5fe0*/  BRA `(.L_x_138) ;  /* 0x0000000400a47947 */ /* 0x000fea0003800000 */
.L_x_118:
        /* <DEDUP_REMOVED lines=19> */
[----:B------:R-:W-:Y:S04]  /*6120*/  STL [R1+0x24], R16 ;  /* 0x0000241001007387 */ /* 0x000fe80000100800 */
        /* <DEDUP_REMOVED lines=11> */
[----:B------:R-:W-:Y:S01]  /*61e0*/  SEL R13, R14, RZ, !P0 ;  /* 0x000000ff0e0d7207 */ /* 0x000fe20004000000 */
[----:B------:R1:W-:Y:S04]  /*61f0*/  STL [R1+0x24], R14 ;  /* 0x0000240e01007387 */ /* 0x0003e80000100800 */
[----:B------:R-:W-:Y:S04]  /*6200*/  @!P1 STL [R1], R10 ;  /* 0x0000000a01009387 */ /* 0x000fe80000100800 */
[----:B0-----:R-:W2:Y:S04]  /*6210*/  LDL R12, [R15+-0x4] ;  /* 0xfffffc000f0c7983 */ /* 0x001ea80000100800 */
        /* <DEDUP_REMOVED lines=8> */
[----:B-1----:R-:W-:Y:S01]  /*62a0*/  SEL R14, R12, RZ, !P0 ;  /* 0x000000ff0c0e7207 */ /* 0x002fe20004000000 */
        /* <DEDUP_REMOVED lines=14> */
[----:B-1----:R-:W2:Y:S04]  /*6390*/  LDL R12, [R15+-0x4] ;  /* 0xfffffc000f0c7983 */ /* 0x002ea80000100800 */
        /* <DEDUP_REMOVED lines=11> */
[----:B-1----:R-:W2:Y:S04]  /*6450*/  LDL R13, [R15+-0x4] ;  /* 0xfffffc000f0d7983 */ /* 0x002ea80000100800 */
        /* <DEDUP_REMOVED lines=13> */
[----:B-1----:R-:W2:Y:S01]  /*6530*/  LDL R14, [R15+-0x4] ;  /* 0xfffffc000f0e7983 */ /* 0x002ea20000100800 */
        /* <DEDUP_REMOVED lines=9> */
[----:B------:R-:W2:Y:S04]  /*65d0*/  LDL R9, [R15+-0x4] ;  /* 0xfffffc000f097983 */ /* 0x000ea80000100800 */
[----:B------:R1:W-:Y:S04]  /*65e0*/  STL [R1+0x24], R14 ;  /* 0x0000240e01007387 */ /* 0x0003e80000100800 */
[----:B0-----:R-:W2:Y:S01]  /*65f0*/  LDL R13, [R15+-0x4] ;  /* 0xfffffc000f0d7983 */ /* 0x001ea20000100800 */
        /* <DEDUP_REMOVED lines=8> */
.L_x_138:
[----:B------:R-:W5:Y:S08]  /*6680*/  LDC R9, c[0x0][0x390] ;  /* 0x0000e400ff097b82 */ /* 0x000f700000000800 */
[----:B-1----:R-:W1:Y:S08]  /*6690*/  LDC R10, c[0x0][0x384] ;  /* 0x0000e100ff0a7b82 */ /* 0x002e700000000800 */
[----:B--234-:R-:W2:Y:S01]  /*66a0*/  LDC.64 R12, c[0x0][0x398] ;  /* 0x0000e600ff0c7b82 */ /* 0x01cea20000000a00 */
[----:B-----5:R-:W-:-:S04]  /*66b0*/  LEA.HI R9, R9, R9, RZ, 0x1 ;  /* 0x0000000909097211 */ /* 0x020fc800078f08ff */
[----:B------:R-:W-:-:S04]  /*66c0*/  SHF.R.S32.HI R9, RZ, 0x1, R9 ;  /* 0x00000001ff097819 */ /* 0x000fc80000011409 */
[----:B------:R-:W-:-:S05]  /*66d0*/  LEA R14, P0, R9, R24, 0x2 ;  /* 0x00000018090e7211 */ /* 0x000fca00078010ff */
[----:B------:R-:W-:-:S06]  /*66e0*/  IMAD.X R15, RZ, RZ, R25, P0 ;  /* 0x000000ffff0f7224 */ /* 0x000fcc00000e0619 */
[----:B------:R-:W3:Y:S01]  /*66f0*/  LDG.E R15, desc[UR8][R14.64] ;  /* 0x000000080e0f7981 */ /* 0x000ee2000c1e1900 */
[----:B-1----:R-:W-:Y:S01]  /*6700*/  IMAD.SHL.U32 R10, R10, 0x80, RZ ;  /* 0x000000800a0a7824 */ /* 0x002fe200078e00ff */
[----:B------:R-:W1:Y:S03]  /*6710*/  S2R R9, SR_TID.X ;  /* 0x0000000000097919 */ /* 0x000e660000002100 */
[----:B------:R-:W-:-:S04]  /*6720*/  IMAD R17, R10, UR7, RZ ;  /* 0x000000070a117c24 */ /* 0x000fc8000f8e02ff */
[----:B--2---:R-:W-:-:S04]  /*6730*/  IMAD.WIDE R12, R17, 0x4, R12 ;  /* 0x00000004110c7825 */ /* 0x004fc800078e020c */
[----:B-1----:R-:W-:-:S04]  /*6740*/  IMAD R9, R8, 0x80, R9 ;  /* 0x0000008008097824 */ /* 0x002fc800078e0209 */
[----:B------:R-:W-:-:S05]  /*6750*/  IMAD.WIDE R12, R9, 0x4, R12 ;  /* 0x00000004090c7825 */ /* 0x000fca00078e020c */
[----:B---3--:R1:W-:Y:S02]  /*6760*/  STG.E desc[UR8][R12.64], R15 ;  /* 0x0000000f0c007986 */ /* 0x0083e4000c101908 */
.L_x_117:
[----:B------:R-:W-:Y:S05]  /*6770*/  BSYNC.RECONVERGENT B0 ;  /* 0x0000000000007941 */ /* 0x000fea0003800200 */
.L_x_116:
[----:B------:R-:W2:Y:S01]  /*6780*/  LDCU UR4, c[0x0][0x384] ;  /* 0x00007080ff0477ac */ /* 0x000ea20008000800 */
[----:B------:R-:W-:-:S05]  /*6790*/  VIADD R8, R8, 0x1 ;  /* 0x0000000108087836 */ /* 0x000fca0000000000 */
[----:B--2---:R-:W-:-:S13]  /*67a0*/  ISETP.NE.AND P0, PT, R8, UR4, PT ;  /* 0x0000000408007c0c */ /* 0x004fda000bf05270 */
[----:B------:R-:W-:Y:S05]  /*67b0*/  @!P0 EXIT ;  /* 0x000000000000894d */ /* 0x000fea0003800000 */
[----:B------:R-:W-:Y:S05]  /*67c0*/  BRA `(.L_x_139) ;  /* 0xffffffd400c47947 */ /* 0x000fea000383ffff */
.L_x_140:
        /* <DEDUP_REMOVED lines=11> */
.L_x_193:


//--------------------- .text._ZN3cub18CUB_300001_SM_10006detail8for_each13static_kernelINS2_12policy_hub_t12policy_500_tElNS2_12op_wrapper_tIl10GetWindowsN6thrust24THRUST_300001_SM_1000_NS17counting_iteratorIiNS9_11use_defaultESB_SB_EEEEEEvT0_T1_ --------------------------
	.section	.text._ZN3cub18CUB_300001_SM_10006detail8for_each13static_kernelINS2_12policy_hub_t12policy_500_tElNS2_12op_wrapper_tIl10GetWindowsN6thrust24THRUST_300001_SM_1000_NS17counting_iteratorIiNS9_11use_defaultESB_SB_EEEEEEvT0_T1_,"ax",@progbits
	.align	128
        .global         _ZN3cub18CUB_300001_SM_10006detail8for_each13static_kernelINS2_12policy_hub_t12policy_500_tElNS2_12op_wrapper_tIl10GetWindowsN6thrust24THRUST_300001_SM_1000_NS17counting_iteratorIiNS9_11use_defaultESB_SB_EEEEEEvT0_T1_
        .type           _ZN3cub18CUB_300001_SM_10006detail8for_each13static_kernelINS2_12policy_hub_t12policy_500_tElNS2_12op_wrapper_tIl10GetWindowsN6thrust24THRUST_300001_SM_1000_NS17counting_iteratorIiNS9_11use_defaultESB_SB_EEEEEEvT0_T1_,@function
        .size           _ZN3cub18CUB_300001_SM_10006detail8for_each13static_kernelINS2_12policy_hub_t12policy_500_tElNS2_12op_wrapper_tIl10GetWindowsN6thrust24THRUST_300001_SM_1000_NS17counting_iteratorIiNS9_11use_defaultESB_SB_EEEEEEvT0_T1_,(.L_x_194 - _ZN3cub18CUB_300001_SM_10006detail8for_each13static_kernelINS2_12policy_hub_t12policy_500_tElNS2_12op_wrapper_tIl10GetWindowsN6thrust24THRUST_300001_SM_1000_NS17counting_iteratorIiNS9_11use_defaultESB_SB_EEEEEEvT0_T1_)
        .other          _ZN3cub18CUB_300001_SM_10006detail8for_each13static_kernelINS2_12policy_hub_t12policy_500_tElNS2_12op_wrapper_tIl10GetWindowsN6thrust24THRUST_300001_SM_1000_NS17counting_iteratorIiNS9_11use_defaultESB_SB_EEEEEEvT0_T1_,@"STO_CUDA_ENTRY STV_DEFAULT"
_ZN3cub18CUB_300001_SM_10006detail8for_each13static_kernelINS2_12policy_hub_t12policy_500_tElNS2_12op_wrapper_tIl10GetWindowsN6thrust24THRUST_300001_SM_1000_NS17counting_iteratorIiNS9_11use_defaultESB_SB_EEEEEEvT0_T1_:
.text._ZN3cub18CUB_300001_SM_10006detail8for_each13static_kernelINS2_12policy_hub_t12policy_500_tElNS2_12op_wrapper_tIl10GetWindowsN6thrust24THRUST_300001_SM_1000_NS17counting_iteratorIiNS9_11use_defaultESB_SB_EEEEEEvT0_T1_:
[----:B------:R-:W-:Y:S08]  /*0000*/  LDC R1, c[0x0][0x37c] ;  /* 0x0000df00ff017b82 */ /* 0x000ff00000000800 */
[----:B------:R-:W0:Y:S01]  /*0010*/  S2UR UR4, SR_CTAID.X ;  /* 0x00000000000479c3 */ /* 0x000e220000002500 */
[----:B------:R-:W1:Y:S01]  /*0020*/  LDCU.64 UR6, c[0x0][0x380] ;  /* 0x00007000ff0677ac */ /* 0x000e620008000a00 */
[----:B------:R-:W2:Y:S01]  /*0030*/  LDCU.64 UR8, c[0x0][0x358] ;  /* 0x00006b00ff0877ac */ /* 0x000ea20008000a00 */
[----:B0-----:R-:W-:-:S04]  /*0040*/  UIMAD.WIDE.U32 UR4, UR4, 0x200, URZ ;  /* 0x00000200040478a5 */ /* 0x001fc8000f8e00ff */
[----:B-1----:R-:W-:-:S04]  /*0050*/  UIADD3 UR6, UP0, UPT, -UR4, UR6, URZ ;  /* 0x0000000604067290 */ /* 0x002fc8000ff1e1ff */
[----:B------:R-:W-:Y:S02]  /*0060*/  UIADD3.X UR7, UPT, UPT, ~UR5, UR7, URZ, UP0, !UPT ;  /* 0x0000000705077290 */ /* 0x000fe400087fe5ff */
[----:B------:R-:W-:-:S04]  /*0070*/  UISETP.GE.U32.AND UP0, UPT, UR6, 0x200, UPT ;  /* 0x000002000600788c */ /* 0x000fc8000bf06070 */
[----:B------:R-:W-:-:S09]  /*0080*/  UISETP.GE.AND.EX UP0, UPT, UR7, URZ, UPT, UP0 ;  /* 0x000000ff0700728c */ /* 0x000fd2000bf06300 */
[----:B--2---:R-:W-:Y:S05]  /*0090*/  BRA.U !UP0, `(.L_x_141) ;  /* 0x0000001908bc7547 */ /* 0x004fea000b800000 */
[----:B------:R-:W0:Y:S01]  /*00a0*/  LDCU UR7, c[0x0][0x3ac] ;  /* 0x00007580ff0777ac */ /* 0x000e220008000800 */
[----:B------:R-:W1:Y:S01]  /*00b0*/  S2R R3, SR_TID.X ;  /* 0x0000000000037919 */ /* 0x000e620000002100 */
[----:B0-----:R-:W-:-:S05]  /*00c0*/  IMAD.U32 R23, RZ, RZ, UR7 ;  /* 0x00000007ff177e24 */ /* 0x001fca000f8e00ff */
[----:B------:R-:W-:-:S13]  /*00d0*/  ISETP.GE.AND P0, PT, R23, RZ, PT ;  /* 0x000000ff1700720c */ /* 0x000fda0003f06270 */
[----:B-1----:R-:W-:Y:S05]  /*00e0*/  @!P0 EXIT ;  /* 0x000000000000894d */ /* 0x002fea0003800000 */
[----:B------:R-:W0:Y:S01]  /*00f0*/  LDC R2, c[0x0][0x388] ;  /* 0x0000e200ff027b82 */ /* 0x000e220000000800 */
[----:B------:R-:W1:Y:S01]  /*0100*/  LDCU.64 UR6, c[0x0][0x3a0] ;  /* 0x00007400ff0677ac */ /* 0x000e620008000a00 */
[----:B------:R-:W-:Y:S01]  /*0110*/  IMAD.SHL.U32 R6, R23, 0x2, RZ ;  /* 0x0000000217067824 */ /* 0x000fe200078e00ff */
[----:B------:R-:W-:Y:S01]  /*0120*/  BSSY.RECONVERGENT B0, `(.L_x_142) ;  /* 0x00000d5000007945 */ /* 0x000fe20003800200 */
[----:B------:R-:W2:Y:S02]  /*0130*/  LDCU UR5, c[0x0][0x3a0] ;  /* 0x00007400ff0577ac */ /* 0x000ea40008000800 */
[C---:B------:R-:W-:Y:S01]  /*0140*/  VIADD R4, R6.reuse, 0x1 ;  /* 0x0000000106047836 */ /* 0x040fe20000000000 */
[C---:B------:R-:W-:Y:S01]  /*0150*/  LOP3.LUT R5, R6.reuse, 0x6, RZ, 0xc0, !PT ;  /* 0x0000000606057812 */ /* 0x040fe200078ec0ff */
[----:B------:R-:W3:Y:S01]  /*0160*/  LDCU UR10, c[0x0][0x3ac] ;  /* 0x00007580ff0a77ac */ /* 0x000ee20008000800 */
[----:B------:R-:W-:Y:S01]  /*0170*/  LOP3.LUT R6, R6, 0x2, RZ, 0xc0, !PT ;  /* 0x0000000206067812 */ /* 0x000fe200078ec0ff */
[----:B-1----:R-:W-:-:S04]  /*0180*/  IMAD.U32 R16, RZ, RZ, UR6 ;  /* 0x00000006ff107e24 */ /* 0x002fc8000f8e00ff */
[----:B------:R-:W-:Y:S01]  /*0190*/  IMAD R0, R16, UR7, RZ ;  /* 0x0000000710007c24 */ /* 0x000fe2000f8e02ff */
[----:B0-----:R-:W-:Y:S01]  /*01a0*/  IADD3 R3, PT, PT, R3, UR4, R2 ;  /* 0x0000000403037c10 */ /* 0x001fe2000fffe002 */
[----:B------:R-:W-:-:S03]  /*01b0*/  IMAD.MOV R2, RZ, RZ, -R23 ;  /* 0x000000ffff027224 */ /* 0x000fc600078e0a17 */
[----:B------:R-:W-:-:S13]  /*01c0*/  ISETP.GE.AND P0, PT, R3, R0, PT ;  /* 0x000000000300720c */ /* 0x000fda0003f06270 */
[----:B--23--:R-:W-:Y:S05]  /*01d0*/  @P0 BRA `(.L_x_143) ;  /* 0x0000000c00240947 */ /* 0x00cfea0003800000 */
[----:B------:R-:W-:Y:S01]  /*01e0*/  IABS R10, R16 ;  /* 0x00000010000a7213 */ /* 0x000fe20000000000 */
[----:B------:R-:W0:Y:S01]  /*01f0*/  LDCU UR4, c[0x0][0x3a8] ;  /* 0x00007500ff0477ac */ /* 0x000e220008000800 */
[----:B------:R-:W-:Y:S02]  /*0200*/  IABS R12, R3 ;  /* 0x00000003000c7213 */ /* 0x000fe40000000000 */
[----:B------:R-:W1:Y:S08]  /*0210*/  I2F.RP R7, R10 ;  /* 0x0000000a00077306 */ /* 0x000e700000209400 */
[----:B-1----:R-:W1:Y:S02]  /*0220*/  MUFU.RCP R7, R7 ;  /* 0x0000000700077308 */ /* 0x002e640000001000 */
[----:B-1----:R-:W-:-:S06]  /*0230*/  VIADD R8, R7, 0xffffffe ;  /* 0x0ffffffe07087836 */ /* 0x002fcc0000000000 */
[----:B------:R1:W2:Y:S02]  /*0240*/  F2I.FTZ.U32.TRUNC.NTZ R9, R8 ;  /* 0x0000000800097305 */ /* 0x0002a4000021f000 */
[----:B-1----:R-:W-:Y:S02]  /*0250*/  IMAD.MOV.U32 R8, RZ, RZ, RZ ;  /* 0x000000ffff087224 */ /* 0x002fe400078e00ff */
[----:B--2---:R-:W-:-:S04]  /*0260*/  IMAD.MOV R11, RZ, RZ, -R9 ;  /* 0x000000ffff0b7224 */ /* 0x004fc800078e0a09 */
[----:B------:R-:W-:-:S04]  /*0270*/  IMAD R11, R11, R10, RZ ;  /* 0x0000000a0b0b7224 */ /* 0x000fc800078e02ff */
[----:B------:R-:W-:Y:S01]  /*0280*/  IMAD.HI.U32 R9, R9, R11, R8 ;  /* 0x0000000b09097227 */ /* 0x000fe200078e0008 */
[----:B------:R-:W-:-:S03]  /*0290*/  LOP3.LUT R8, R3, R16, RZ, 0x3c, !PT ;  /* 0x0000001003087212 */ /* 0x000fc600078e3cff */
[----:B------:R-:W-:Y:S01]  /*02a0*/  IMAD.MOV.U32 R11, RZ, RZ, R12 ;  /* 0x000000ffff0b7224 */ /* 0x000fe200078e000c */
[----:B------:R-:W-:Y:S02]  /*02b0*/  ISETP.GE.AND P2, PT, R8, RZ, PT ;  /* 0x000000ff0800720c */ /* 0x000fe40003f46270 */
[----:B------:R-:W-:Y:S01]  /*02c0*/  LOP3.LUT R8, R4, 0xfffffff8, RZ, 0xc0, !PT ;  /* 0xfffffff804087812 */ /* 0x000fe200078ec0ff */
[----:B------:R-:W-:-:S04]  /*02d0*/  IMAD.HI.U32 R7, R9, R11, RZ ;  /* 0x0000000b09077227 */ /* 0x000fc800078e00ff */
[----:B------:R-:W-:-:S04]  /*02e0*/  IMAD.MOV R9, RZ, RZ, -R7 ;  /* 0x000000ffff097224 */ /* 0x000fc800078e0a07 */
[----:B------:R-:W-:Y:S02]  /*02f0*/  IMAD R9, R10, R9, R11 ;  /* 0x000000090a097224 */ /* 0x000fe400078e020b */
[----:B0-----:R-:W-:-:S03]  /*0300*/  IMAD R11, R3, UR4, R23 ;  /* 0x00000004030b7c24 */ /* 0x001fc6000f8e0217 */
[----:B------:R-:W-:-:S13]  /*0310*/  ISETP.GT.U32.AND P1, PT, R10, R9, PT ;  /* 0x000000090a00720c */ /* 0x000fda0003f24070 */
[----:B------:R-:W-:Y:S02]  /*0320*/  @!P1 IMAD.IADD R9, R9, 0x1, -R10 ;  /* 0x0000000109099824 */ /* 0x000fe400078e0a0a */
[----:B------:R-:W-:Y:S01]  /*0330*/  @!P1 VIADD R7, R7, 0x1 ;  /* 0x0000000107079836 */ /* 0x000fe20000000000 */
[----:B------:R-:W-:Y:S02]  /*0340*/  ISETP.NE.AND P1, PT, R16, RZ, PT ;  /* 0x000000ff1000720c */ /* 0x000fe40003f25270 */
[----:B------:R-:W-:Y:S01]  /*0350*/  ISETP.GE.U32.AND P0, PT, R9, R10, PT ;  /* 0x0000000a0900720c */ /* 0x000fe20003f06070 */
[----:B------:R-:W-:-:S12]  /*0360*/  IMAD.MOV.U32 R10, RZ, RZ, R2 ;  /* 0x000000ffff0a7224 */ /* 0x000fd800078e0002 */
[----:B------:R-:W-:-:S04]  /*0370*/  @P0 VIADD R7, R7, 0x1 ;  /* 0x0000000107070836 */ /* 0x000fc80000000000 */
[----:B------:R-:W-:Y:S01]  /*0380*/  @!P2 IMAD.MOV R7, RZ, RZ, -R7 ;  /* 0x000000ffff07a224 */ /* 0x000fe200078e0a07 */
[----:B------:R-:W-:-:S05]  /*0390*/  @!P1 LOP3.LUT R7, RZ, R16, RZ, 0x33, !PT ;  /* 0x00000010ff079212 */ /* 0x000fca00078e33ff */
[----:B------:R-:W-:-:S04]  /*03a0*/  IMAD.MOV R9, RZ, RZ, -R7 ;  /* 0x000000ffff097224 */ /* 0x000fc800078e0a07 */
[----:B------:R-:W-:-:S07]  /*03b0*/  IMAD R9, R16, R9, R3 ;  /* 0x0000000910097224 */ /* 0x000fce00078e0203 */
.L_x_154:
[----:B0-----:R-:W0:Y:S01]  /*03c0*/  LDCU.64 UR6, c[0x0][0x3a8] ;  /* 0x00007500ff0677ac */ /* 0x001e220008000a00 */
[--C-:B------:R-:W-:Y:S01]  /*03d0*/  IMAD.IADD R20, R7, 0x1, R10.reuse ;  /* 0x0000000107147824 */ /* 0x100fe200078e020a */
[----:B------:R-:W-:Y:S01]  /*03e0*/  ISETP.GE.U32.AND P3, PT, R5, 0x3, PT ;  /* 0x000000030500780c */ /* 0x000fe20003f66070 */
[----:B-1----:R-:W-:Y:S01]  /*03f0*/  IMAD.IADD R12, R11, 0x1, R10 ;  /* 0x000000010b0c7824 */ /* 0x002fe200078e020a */
[----:B------:R-:W1:Y:S01]  /*0400*/  LDCU UR4, c[0x0][0x3a4] ;  /* 0x00007480ff0477ac */ /* 0x000e620008000800 */
[----:B------:R-:W-:Y:S02]  /*0410*/  IMAD.MOV.U32 R22, RZ, RZ, R2 ;  /* 0x000000ffff167224 */ /* 0x000fe400078e0002 */
[----:B0-----:R-:W-:Y:S01]  /*0420*/  IMAD.U32 R23, RZ, RZ, UR7 ;  /* 0x00000007ff177e24 */ /* 0x001fe2000f8e00ff */
[----:B-1----:R-:W-:-:S03]  /*0430*/  ISETP.GE.AND P0, PT, R20, UR4, PT ;  /* 0x0000000414007c0c */ /* 0x002fc6000bf06270 */
[----:B------:R-:W-:Y:S01]  /*0440*/  IMAD R21, R12, UR6, R23 ;  /* 0x000000060c157c24 */ /* 0x000fe2000f8e0217 */
[----:B------:R-:W-:Y:S02]  /*0450*/  ISETP.GE.U32.AND P1, PT, R23, 0x4, PT ;  /* 0x000000041700780c */ /* 0x000fe40003f26070 */
[----:B------:R-:W-:Y:S02]  /*0460*/  ISETP.NE.AND P4, PT, R10, R23, PT ;  /* 0x000000170a00720c */ /* 0x000fe40003f85270 */
[----:B------:R-:W-:-:S09]  /*0470*/  ISETP.GT.AND P0, PT, R20, -0x1, !P0 ;  /* 0xffffffff1400780c */ /* 0x000fd20004704270 */
[----:B------:R-:W-:Y:S05]  /*0480*/  @!P1 BRA `(.L_x_144) ;  /* 0x0000000400109947 */ /* 0x000fea0003800000 */
[----:B------:R-:W0:Y:S01]  /*0490*/  LDC.64 R12, c[0x0][0x390] ;  /* 0x0000e400ff0c7b82 */ /* 0x000e220000000a00 */
[----:B------:R-:W-:-:S07]  /*04a0*/  IMAD.MOV.U32 R22, RZ, RZ, R2 ;  /* 0x000000ffff167224 */ /* 0x000fce00078e0002 */
[----:B------:R-:W1:Y:S02]  /*04b0*/  LDC.64 R14, c[0x0][0x398] ;  /* 0x0000e600ff0e7b82 */ /* 0x000e640000000a00 */
.L_x_145:
[----:B------:R-:W-:-:S04]  /*04c0*/  IMAD.IADD R23, R9, 0x1, R22 ;  /* 0x0000000109177824 */ /* 0x000fc800078e0216 */
[----:B------:R-:W-:Y:S01]  /*04d0*/  IMAD R17, R20, UR5, R23 ;  /* 0x0000000514117c24 */ /* 0x000fe2000f8e0217 */
[----:B------:R-:W-:-:S03]  /*04e0*/  ISETP.GE.AND P2, PT, R23, UR5, PT ;  /* 0x0000000517007c0c */ /* 0x000fc6000bf46270 */
[----:B-1----:R-:W-:Y:S01]  /*04f0*/  IMAD.WIDE R16, R17, 0x4, R14 ;  /* 0x0000000411107825 */ /* 0x002fe200078e020e */
[----:B------:R-:W-:-:S04]  /*0500*/  ISETP.GT.AND P2, PT, R23, -0x1, !P2 ;  /* 0xffffffff1700780c */ /* 0x000fc80005744270 */
[----:B------:R-:W-:-:S13]  /*0510*/  PLOP3.LUT P2, PT, P2, P0, PT, 0x80, 0x8 ;  /* 0x000000000008781c */ /* 0x000fda0001741070 */
[----:B------:R-:W2:Y:S01]  /*0520*/  @P2 LDG.E R25, desc[UR8][R16.64] ;  /* 0x0000000810192981 */ /* 0x000ea2000c1e1900 */
[----:B------:R-:W-:Y:S02]  /*0530*/  VIADD R18, R23, 0x1 ;  /* 0x0000000117127836 */ /* 0x000fe40000000000 */
[----:B------:R-:W-:-:S03]  /*0540*/  IMAD.IADD R19, R21, 0x1, R22 ;  /* 0x0000000115137824 */ /* 0x000fc600078e0216 */
[----:B------:R-:W-:-:S04]  /*0550*/  ISETP.GE.AND P1, PT, R18, UR5, PT ;  /* 0x0000000512007c0c */ /* 0x000fc8000bf26270 */
[----:B------:R-:W-:Y:S01]  /*0560*/  ISETP.GT.AND P1, PT, R18, -0x1, !P1 ;  /* 0xffffffff1200780c */ /* 0x000fe20004f24270 */
[----:B0-----:R-:W-:-:S03]  /*0570*/  IMAD.WIDE R18, R19, 0x4, R12 ;  /* 0x0000000413127825 */ /* 0x001fc600078e020c */
[----:B------:R-:W-:-:S13]  /*0580*/  PLOP3.LUT P1, PT, P1, P0, PT, 0x80, 0x8 ;  /* 0x000000000008781c */ /* 0x000fda0000f21070 */
[----:B------:R-:W-:Y:S04]  /*0590*/  @!P1 STG.E desc[UR8][R18.64+0x4], RZ ;  /* 0x000004ff12009986 */ /* 0x000fe8000c101908 */
[----:B--2---:R0:W-:Y:S04]  /*05a0*/  @P2 STG.E desc[UR8][R18.64], R25 ;  /* 0x0000001912002986 */ /* 0x0041e8000c101908 */
[----:B------:R-:W-:Y:S04]  /*05b0*/  @!P2 STG.E desc[UR8][R18.64], RZ ;  /* 0x000000ff1200a986 */ /* 0x000fe8000c101908 */
[----:B------:R-:W2:Y:S01]  /*05c0*/  @P1 LDG.E R27, desc[UR8][R16.64+0x4] ;  /* 0x00000408101b1981 */ /* 0x000ea2000c1e1900 */
[----:B------:R-:W-:-:S05]  /*05d0*/  VIADD R24, R23, 0x2 ;  /* 0x0000000217187836 */ /* 0x000fca0000000000 */
[----:B------:R-:W-:-:S04]  /*05e0*/  ISETP.GE.AND P2, PT, R24, UR5, PT ;  /* 0x0000000518007c0c */ /* 0x000fc8000bf46270 */
[----:B------:R-:W-:-:S04]  /*05f0*/  ISETP.GT.AND P2, PT, R24, -0x1, !P2 ;  /* 0xffffffff1800780c */ /* 0x000fc80005744270 */
[----:B------:R-:W-:-:S13]  /*0600*/  PLOP3.LUT P2, PT, P2, P0, PT, 0x80, 0x8 ;  /* 0x000000000008781c */ /* 0x000fda0001741070 */
[----:B------:R-:W-:Y:S04]  /*0610*/  @!P2 STG.E desc[UR8][R18.64+0x8], RZ ;  /* 0x000008ff1200a986 */ /* 0x000fe8000c101908 */
[----:B--2---:R1:W-:Y:S04]  /*0620*/  @P1 STG.E desc[UR8][R18.64+0x4], R27 ;  /* 0x0000041b12001986 */ /* 0x0043e8000c101908 */
[----:B------:R-:W2:Y:S01]  /*0630*/  @P2 LDG.E R29, desc[UR8][R16.64+0x8] ;  /* 0x00000808101d2981 */ /* 0x000ea2000c1e1900 */
[----:B------:R-:W-:-:S05]  /*0640*/  VIADD R24, R23, 0x3 ;  /* 0x0000000317187836 */ /* 0x000fca0000000000 */
[----:B------:R-:W-:-:S04]  /*0650*/  ISETP.GE.AND P1, PT, R24, UR5, PT ;  /* 0x0000000518007c0c */ /* 0x000fc8000bf26270 */
[----:B------:R-:W-:-:S04]  /*0660*/  ISETP.GT.AND P1, PT, R24, -0x1, !P1 ;  /* 0xffffffff1800780c */ /* 0x000fc80004f24270 */
[----:B------:R-:W-:-:S13]  /*0670*/  PLOP3.LUT P1, PT, P1, P0, PT, 0x80, 0x8 ;  /* 0x000000000008781c */ /* 0x000fda0000f21070 */
[----:B------:R-:W-:Y:S04]  /*0680*/  @!P1 STG.E desc[UR8][R18.64+0xc], RZ ;  /* 0x00000cff12009986 */ /* 0x000fe8000c101908 */
[----:B--2---:R2:W-:Y:S04]  /*0690*/  @P2 STG.E desc[UR8][R18.64+0x8], R29 ;  /* 0x0000081d12002986 */ /* 0x0045e8000c101908 */
[----:B0-----:R-:W3:Y:S01]  /*06a0*/  @P1 LDG.E R25, desc[UR8][R16.64+0xc] ;  /* 0x00000c0810191981 */ /* 0x001ee2000c1e1900 */
[----:B------:R-:W-:-:S05]  /*06b0*/  VIADD R24, R23, 0x4 ;  /* 0x0000000417187836 */ /* 0x000fca0000000000 */
[----:B------:R-:W-:-:S04]  /*06c0*/  ISETP.GE.AND P2, PT, R24, UR5, PT ;  /* 0x0000000518007c0c */ /* 0x000fc8000bf46270 */
[----:B------:R-:W-:-:S04]  /*06d0*/  ISETP.GT.AND P2, PT, R24, -0x1, !P2 ;  /* 0xffffffff1800780c */ /* 0x000fc80005744270 */
[----:B------:R-:W-:-:S13]  /*06e0*/  PLOP3.LUT P2, PT, P2, P0, PT, 0x80, 0x8 ;  /* 0x000000000008781c */ /* 0x000fda0001741070 */
[----:B------:R-:W-:Y:S04]  /*06f0*/  @!P2 STG.E desc[UR8][R18.64+0x10], RZ ;  /* 0x000010ff1200a986 */ /* 0x000fe8000c101908 */
[----:B---3--:R0:W-:Y:S04]  /*0700*/  @P1 STG.E desc[UR8][R18.64+0xc], R25 ;  /* 0x00000c1912001986 */ /* 0x0081e8000c101908 */
[----:B-1----:R-:W3:Y:S01]  /*0710*/  @P2 LDG.E R27, desc[UR8][R16.64+0x10] ;  /* 0x00001008101b2981 */ /* 0x002ee2000c1e1900 */
[----:B------:R-:W-:-:S05]  /*0720*/  VIADD R24, R23, 0x5 ;  /* 0x0000000517187836 */ /* 0x000fca0000000000 */
[----:B------:R-:W-:-:S04]  /*0730*/  ISETP.GE.AND P1, PT, R24, UR5, PT ;  /* 0x0000000518007c0c */ /* 0x000fc8000bf26270 */
[----:B------:R-:W-:-:S04]  /*0740*/  ISETP.GT.AND P1, PT, R24, -0x1, !P1 ;  /* 0xffffffff1800780c */ /* 0x000fc80004f24270 */
[----:B------:R-:W-:-:S13]  /*0750*/  PLOP3.LUT P1, PT, P1, P0, PT, 0x80, 0x8 ;  /* 0x000000000008781c */ /* 0x000fda0000f21070 */
[----:B------:R-:W-:Y:S04]  /*0760*/  @!P1 STG.E desc[UR8][R18.64+0x14], RZ ;  /* 0x000014ff12009986 */ /* 0x000fe8000c101908 */
[----:B---3--:R1:W-:Y:S04]  /*0770*/  @P2 STG.E desc[UR8][R18.64+0x10], R27 ;  /* 0x0000101b12002986 */ /* 0x0083e8000c101908 */
[----:B--2---:R-:W2:Y:S01]  /*0780*/  @P1 LDG.E R29, desc[UR8][R16.64+0x14] ;  /* 0x00001408101d1981 */ /* 0x004ea2000c1e1900 */
        /* <DEDUP_REMOVED lines=11> */
[----:B------:R4:W-:Y:S04]  /*0840*/  @!P1 STG.E desc[UR8][R18.64+0x1c], RZ ;  /* 0x00001cff12009986 */ /* 0x0009e8000c101908 */
[----:B---3--:R4:W-:Y:S04]  /*0850*/  @P2 STG.E desc[UR8][R18.64+0x18], R25 ;  /* 0x0000181912002986 */ /* 0x0089e8000c101908 */
[----:B-1----:R-:W3:Y:S01]  /*0860*/  @P1 LDG.E R27, desc[UR8][R16.64+0x1c] ;  /* 0x00001c08101b1981 */ /* 0x002ee2000c1e1900 */
[----:B------:R-:W-:Y:S01]  /*0870*/  IADD3 R22, PT, PT, R22, 0x8, RZ ;  /* 0x0000000816167810 */ /* 0x000fe20007ffe0ff */
[----:B------:R-:W-:-:S04]  /*0880*/  IMAD.U32 R23, RZ, RZ, UR10 ;  /* 0x0000000aff177e24 */ /* 0x000fc8000f8e00ff */
[----:B--2---:R-:W-:Y:S01]  /*0890*/  IMAD.IADD R29, R22, 0x1, R23 ;  /* 0x00000001161d7824 */ /* 0x004fe200078e0217 */
[----:B---3--:R4:W-:Y:S04]  /*08a0*/  @P1 STG.E desc[UR8][R18.64+0x1c], R27 ;  /* 0x00001c1b12001986 */ /* 0x0089e8000c101908 */
[----:B------:R-:W-:-:S13]  /*08b0*/  ISETP.NE.AND P1, PT, R29, R8, PT ;  /* 0x000000081d00720c */ /* 0x000fda0003f25270 */
[----:B----4-:R-:W-:Y:S05]  /*08c0*/  @P1 BRA `(.L_x_145) ;  /* 0xfffffff800fc1947 */ /* 0x010fea000383ffff */
.L_x_144:
[----:B------:R-:W-:Y:S01]  /*08d0*/  VIADD R10, R10, 0x1 ;  /* 0x000000010a0a7836 */ /* 0x000fe20000000000 */
[----:B------:R-:W-:Y:S06]  /*08e0*/  @!P3 BRA `(.L_x_146) ;  /* 0x00000000009cb947 */ /* 0x000fec0003800000 */
[----:B------:R-:W0:Y:S01]  /*08f0*/  LDCU UR4, c[0x0][0x3a0] ;  /* 0x00007400ff0477ac */ /* 0x000e220008000800 */
[----:B------:R-:W1:Y:S01]  /*0900*/  LDC.64 R12, c[0x0][0x390] ;  /* 0x0000e400ff0c7b82 */ /* 0x000e620000000a00 */
[--C-:B------:R-:W-:Y:S02]  /*0910*/  IMAD.IADD R17, R9, 0x1, R22.reuse ;  /* 0x0000000109117824 */ /* 0x100fe400078e0216 */
[----:B------:R-:W-:-:S05]  /*0920*/  IMAD.IADD R25, R21, 0x1, R22 ;  /* 0x0000000115197824 */ /* 0x000fca00078e0216 */
[----:B------:R-:W2:Y:S01]  /*0930*/  LDC.64 R14, c[0x0][0x398] ;  /* 0x0000e600ff0e7b82 */ /* 0x000ea20000000a00 */
[----:B0-----:R-:W-:Y:S01]  /*0940*/  ISETP.GE.AND P2, PT, R17, UR4, PT ;  /* 0x0000000411007c0c */ /* 0x001fe2000bf46270 */
[----:B------:R-:W-:-:S03]  /*0950*/  IMAD R19, R20, UR4, R17 ;  /* 0x0000000414137c24 */ /* 0x000fc6000f8e0211 */
[----:B------:R-:W-:Y:S01]  /*0960*/  ISETP.GT.AND P2, PT, R17, -0x1, !P2 ;  /* 0xffffffff1100780c */ /* 0x000fe20005744270 */
[----:B-1----:R-:W-:-:S03]  /*0970*/  IMAD.WIDE R12, R25, 0x4, R12 ;  /* 0x00000004190c7825 */ /* 0x002fc600078e020c */
[----:B------:R-:W-:Y:S01]  /*0980*/  PLOP3.LUT P2, PT, P2, P0, PT, 0x80, 0x8 ;  /* 0x000000000008781c */ /* 0x000fe20001741070 */
[----:B--2---:R-:W-:-:S12]  /*0990*/  IMAD.WIDE R14, R19, 0x4, R14 ;  /* 0x00000004130e7825 */ /* 0x004fd800078e020e */
[----:B------:R0:W-:Y:S04]  /*09a0*/  @!P2 STG.E desc[UR8][R12.64], RZ ;  /* 0x000000ff0c00a986 */ /* 0x0001e8000c101908 */
[----:B------:R-:W2:Y:S01]  /*09b0*/  @P2 LDG.E R19, desc[UR8][R14.64] ;  /* 0x000000080e132981 */ /* 0x000ea2000c1e1900 */
[----:B------:R-:W-:-:S05]  /*09c0*/  VIADD R16, R17, 0x1 ;  /* 0x0000000111107836 */ /* 0x000fca0000000000 */
[----:B------:R-:W-:-:S04]  /*09d0*/  ISETP.GE.AND P1, PT, R16, UR4, PT ;  /* 0x0000000410007c0c */ /* 0x000fc8000bf26270 */
[----:B------:R-:W-:-:S04]  /*09e0*/  ISETP.GT.AND P1, PT, R16, -0x1, !P1 ;  /* 0xffffffff1000780c */ /* 0x000fc80004f24270 */
[----:B------:R-:W-:-:S13]  /*09f0*/  PLOP3.LUT P1, PT, P1, P0, PT, 0x80, 0x8 ;  /* 0x000000000008781c */ /* 0x000fda0000f21070 */
[----:B------:R0:W-:Y:S04]  /*0a00*/  @!P1 STG.E desc[UR8][R12.64+0x4], RZ ;  /* 0x000004ff0c009986 */ /* 0x0001e8000c101908 */
[----:B--2---:R0:W-:Y:S04]  /*0a10*/  @P2 STG.E desc[UR8][R12.64], R19 ;  /* 0x000000130c002986 */ /* 0x0041e8000c101908 */
        /* <DEDUP_REMOVED lines=8> */
[----:B------:R-:W-:Y:S01]  /*0aa0*/  VIADD R17, R17, 0x3 ;  /* 0x0000000311117836 */ /* 0x000fe20000000000 */
[----:B------:R-:W-:Y:S04]  /*0ab0*/  BSSY.RECONVERGENT B1, `(.L_x_147) ;  /* 0x0000009000017945 */ /* 0x000fe80003800200 */
[----:B------:R-:W-:-:S04]  /*0ac0*/  ISETP.GE.AND P1, PT, R17, UR4, PT ;  /* 0x0000000411007c0c */ /* 0x000fc8000bf26270 */
[----:B------:R-:W-:-:S04]  /*0ad0*/  ISETP.GT.AND P1, PT, R17, -0x1, !P1 ;  /* 0xffffffff1100780c */ /* 0x000fc80004f24270 */
[----:B------:R-:W-:-:S13]  /*0ae0*/  PLOP3.LUT P1, PT, P1, P0, PT, 0x80, 0x8 ;  /* 0x000000000008781c */ /* 0x000fda0000f21070 */
[----:B------:R0:W-:Y:S04]  /*0af0*/  @!P1 STG.E desc[UR8][R12.64+0xc], RZ ;  /* 0x00000cff0c009986 */ /* 0x0001e8000c101908 */
[----:B--2---:R0:W-:Y:S01]  /*0b00*/  @P2 STG.E desc[UR8][R12.64+0x8], R27 ;  /* 0x0000081b0c002986 */ /* 0x0041e2000c101908 */
[----:B------:R-:W-:Y:S05]  /*0b10*/  @!P1 BRA `(.L_x_148) ;  /* 0x0000000000089947 */ /* 0x000fea0003800000 */
[----:B------:R-:W2:Y:S04]  /*0b20*/  LDG.E R15, desc[UR8][R14.64+0xc] ;  /* 0x00000c080e0f7981 */ /* 0x000ea8000c1e1900 */
[----:B--2---:R1:W-:Y:S02]  /*0b30*/  STG.E desc[UR8][R12.64+0xc], R15 ;  /* 0x00000c0f0c007986 */ /* 0x0043e4000c101908 */
.L_x_148:
[----:B------:R-:W-:Y:S05]  /*0b40*/  BSYNC.RECONVERGENT B1 ;  /* 0x0000000000017941 */ /* 0x000fea0003800200 */
.L_x_147:
[----:B------:R-:W-:-:S07]  /*0b50*/  VIADD R22, R22, 0x4 ;  /* 0x0000000416167836 */ /* 0x000fce0000000000 */
.L_x_146:
[----:B------:R-:W-:-:S13]  /*0b60*/  ISETP.NE.AND P1, PT, R6, RZ, PT ;  /* 0x000000ff0600720c */ /* 0x000fda0003f25270 */
[----:B------:R-:W-:Y:S05]  /*0b70*/  @!P1 BRA `(.L_x_149) ;  /* 0x0000000000649947 */ /* 0x000fea0003800000 */
[----:B------:R-:W2:Y:S01]  /*0b80*/  LDCU UR4, c[0x0][0x3a0] ;  /* 0x00007400ff0477ac */ /* 0x000ea20008000800 */
[----:B-1----:R-:W1:Y:S01]  /*0b90*/  LDC.64 R14, c[0x0][0x390] ;  /* 0x0000e400ff0e7b82 */ /* 0x002e620000000a00 */
[--C-:B0-----:R-:W-:Y:S02]  /*0ba0*/  IMAD.IADD R19, R9, 0x1, R22.reuse ;  /* 0x0000000109137824 */ /* 0x101fe400078e0216 */
[----:B------:R-:W-:-:S05]  /*0bb0*/  IMAD.IADD R25, R21, 0x1, R22 ;  /* 0x0000000115197824 */ /* 0x000fca00078e0216 */
[----:B------:R-:W0:Y:S01]  /*0bc0*/  LDC.64 R12, c[0x0][0x398] ;  /* 0x0000e600ff0c7b82 */ /* 0x000e220000000a00 */
[----:B--2---:R-:W-:Y:S01]  /*0bd0*/  ISETP.GE.AND P1, PT, R19, UR4, PT ;  /* 0x0000000413007c0c */ /* 0x004fe2000bf26270 */
[----:B------:R-:W-:-:S03]  /*0be0*/  IMAD R17, R20, UR4, R19 ;  /* 0x0000000414117c24 */ /* 0x000fc6000f8e0213 */
[----:B------:R-:W-:Y:S01]  /*0bf0*/  ISETP.GT.AND P1, PT, R19, -0x1, !P1 ;  /* 0xffffffff1300780c */ /* 0x000fe20004f24270 */
[----:B-1----:R-:W-:-:S03]  /*0c00*/  IMAD.WIDE R14, R25, 0x4, R14 ;  /* 0x00000004190e7825 */ /* 0x002fc600078e020e */
[----:B------:R-:W-:Y:S01]  /*0c10*/  PLOP3.LUT P1, PT, P1, P0, PT, 0x80, 0x8 ;  /* 0x000000000008781c */ /* 0x000fe20000f21070 */
[----:B0-----:R-:W-:-:S12]  /*0c20*/  IMAD.WIDE R12, R17, 0x4, R12 ;  /* 0x00000004110c7825 */ /* 0x001fd800078e020c */
[----:B------:R0:W-:Y:S04]  /*0c30*/  @!P1 STG.E desc[UR8][R14.64], RZ ;  /* 0x000000ff0e009986 */ /* 0x0001e8000c101908 */
        /* <DEDUP_REMOVED lines=11> */
.L_x_151:
[----:B------:R-:W-:Y:S05]  /*0cf0*/  BSYNC.RECONVERGENT B1 ;  /* 0x0000000000017941 */ /* 0x000fea0003800200 */
.L_x_150:
[----:B------:R-:W-:-:S07]  /*0d00*/  VIADD R22, R22, 0x2 ;  /* 0x0000000216167836 */ /* 0x000fce0000000000 */
.L_x_149:
[----:B------:R-:W2:Y:S01]  /*0d10*/  LDCU UR4, c[0x0][0x3a0] ;  /* 0x00007400ff0477ac */ /* 0x000ea20008000800 */
[----:B0-----:R-:W-:Y:S01]  /*0d20*/  IMAD.IADD R17, R9, 0x1, R22 ;  /* 0x0000000109117824 */ /* 0x001fe200078e0216 */
[----:B------:R-:W-:Y:S01]  /*0d30*/  BSSY.RECONVERGENT B1, `(.L_x_152) ;  /* 0x0000012000017945 */ /* 0x000fe20003800200 */
[----:B--2---:R-:W-:-:S05]  /*0d40*/  IMAD.U32 R16, RZ, RZ, UR4 ;  /* 0x00000004ff107e24 */ /* 0x004fca000f8e00ff */
[----:B------:R-:W-:-:S04]  /*0d50*/  ISETP.GE.AND P1, PT, R17, R16, PT ;  /* 0x000000101100720c */ /* 0x000fc80003f26270 */
[----:B------:R-:W-:-:S04]  /*0d60*/  ISETP.GT.AND P1, PT, R17, -0x1, !P1 ;  /* 0xffffffff1100780c */ /* 0x000fc80004f24270 */
[----:B------:R-:W-:-:S13]  /*0d70*/  PLOP3.LUT P1, PT, P1, P0, PT, 0x80, 0x8 ;  /* 0x000000000008781c */ /* 0x000fda0000f21070 */
[----:B-1----:R-:W0:Y:S01]  /*0d80*/  @!P1 LDC.64 R12, c[0x0][0x390] ;  /* 0x0000e400ff0c9b82 */ /* 0x002e220000000a00 */
[----:B------:R-:W-:-:S04]  /*0d90*/  @!P1 IMAD.IADD R15, R21, 0x1, R22 ;  /* 0x00000001150f9824 */ /* 0x000fc800078e0216 */
[----:B0-----:R-:W-:-:S05]  /*0da0*/  @!P1 IMAD.WIDE R12, R15, 0x4, R12 ;  /* 0x000000040f0c9825 */ /* 0x001fca00078e020c */
[----:B------:R0:W-:Y:S01]  /*0db0*/  @!P1 STG.E desc[UR8][R12.64], RZ ;  /* 0x000000ff0c009986 */ /* 0x0001e2000c101908 */
[----:B------:R-:W-:Y:S05]  /*0dc0*/  @!P1 BRA `(.L_x_153) ;  /* 0x0000000000209947 */ /* 0x000fea0003800000 */
[----:B0-----:R-:W0:Y:S01]  /*0dd0*/  LDC.64 R12, c[0x0][0x398] ;  /* 0x0000e600ff0c7b82 */ /* 0x001e220000000a00 */
[----:B------:R-:W-:-:S04]  /*0de0*/  IMAD R15, R20, R16, R17 ;  /* 0x00000010140f7224 */ /* 0x000fc800078e0211 */
[----:B0-----:R-:W-:-:S03]  /*0df0*/  IMAD.WIDE R14, R15, 0x4, R12 ;  /* 0x000000040f0e7825 */ /* 0x001fc600078e020c */
[----:B------:R-:W0:Y:S03]  /*0e00*/  LDC.64 R12, c[0x0][0x390] ;  /* 0x0000e400ff0c7b82 */ /* 0x000e260000000a00 */
[----:B------:R-:W2:Y:S01]  /*0e10*/  LDG.E R15, desc[UR8][R14.64] ;  /* 0x000000080e0f7981 */ /* 0x000ea2000c1e1900 */
[----:B------:R-:W-:-:S04]  /*0e20*/  IMAD.IADD R21, R21, 0x1, R22 ;  /* 0x0000000115157824 */ /* 0x000fc800078e0216 */
[----:B0-----:R-:W-:-:S05]  /*0e30*/  IMAD.WIDE R12, R21, 0x4, R12 ;  /* 0x00000004150c7825 */ /* 0x001fca00078e020c */
[----:B--2---:R1:W-:Y:S02]  /*0e40*/  STG.E desc[UR8][R12.64], R15 ;  /* 0x0000000f0c007986 */ /* 0x0043e4000c101908 */
.L_x_153:
[----:B------:R-:W-:Y:S05]  /*0e50*/  BSYNC.RECONVERGENT B1 ;  /* 0x0000000000017941 */ /* 0x000fea0003800200 */
.L_x_152:
[----:B------:R-:W-:Y:S05]  /*0e60*/  @P4 BRA `(.L_x_154) ;  /* 0xfffffff400544947 */ /* 0x000fea000383ffff */
.L_x_143:
[----:B------:R-:W-:Y:S05]  /*0e70*/  BSYNC.RECONVERGENT B0 ;  /* 0x0000000000007941 */ /* 0x000fea0003800200 */
.L_x_142:
[----:B------:R-:W-:-:S05]  /*0e80*/  VIADD R9, R3, 0x100 ;  /* 0x0000010003097836 */ /* 0x000fca0000000000 */
[----:B------:R-:W-:-:S13]  /*0e90*/  ISETP.GE.AND P0, PT, R9, R0, PT ;  /* 0x000000000900720c */ /* 0x000fda0003f06270 */
[----:B------:R-:W-:Y:S05]  /*0ea0*/  @P0 EXIT ;  /* 0x000000000000094d */ /* 0x000fea0003800000 */
[----:B01----:R-:W-:Y:S01]  /*0eb0*/  IABS R12, R16 ;  /* 0x00000010000c7213 */ /* 0x003fe20000000000 */
[----:B------:R-:W0:Y:S01]  /*0ec0*/  LDCU UR4, c[0x0][0x3a8] ;  /* 0x00007500ff0477ac */ /* 0x000e220008000800 */
[----:B------:R-:W-:Y:S02]  /*0ed0*/  IABS R8, R9 ;  /* 0x0000000900087213 */ /* 0x000fe40000000000 */
[----:B------:R-:W1:Y:S08]  /*0ee0*/  I2F.RP R7, R12 ;  /* 0x0000000c00077306 */ /* 0x000e700000209400 */
[----:B-1----:R-:W1:Y:S02]  /*0ef0*/  MUFU.RCP R7, R7 ;  /* 0x0000000700077308 */ /* 0x002e640000001000 */
[----:B-1----:R-:W-:-:S02]  /*0f00*/  VIADD R10, R7, 0xffffffe ;  /* 0x0ffffffe070a7836 */ /* 0x002fc40000000000 */
[----:B------:R-:W-:-:S04]  /*0f10*/  IMAD.MOV.U32 R7, RZ, RZ, R2 ;  /* 0x000000ffff077224 */ /* 0x000fc800078e0002 */
[----:B------:R1:W2:Y:S02]  /*0f20*/  F2I.FTZ.U32.TRUNC.NTZ R11, R10 ;  /* 0x0000000a000b7305 */ /* 0x0002a4000021f000 */
[----:B-1----:R-:W-:Y:S02]  /*0f30*/  IMAD.MOV.U32 R10, RZ, RZ, RZ ;  /* 0x000000ffff0a7224 */ /* 0x002fe400078e00ff */
[----:B--2---:R-:W-:-:S04]  /*0f40*/  IMAD.MOV R3, RZ, RZ, -R11 ;  /* 0x000000ffff037224 */ /* 0x004fc800078e0a0b */
[----:B------:R-:W-:-:S04]  /*0f50*/  IMAD R3, R3, R12, RZ ;  /* 0x0000000c03037224 */ /* 0x000fc800078e02ff */
[----:B------:R-:W-:-:S04]  /*0f60*/  IMAD.HI.U32 R0, R11, R3, R10 ;  /* 0x000000030b007227 */ /* 0x000fc800078e000a */
[----:B------:R-:W-:Y:S02]  /*0f70*/  IMAD.MOV.U32 R3, RZ, RZ, R8 ;  /* 0x000000ffff037224 */ /* 0x000fe400078e0008 */
[----:B0-----:R-:W-:Y:S02]  /*0f80*/  IMAD R10, R9, UR4, R23 ;  /* 0x00000004090a7c24 */ /* 0x001fe4000f8e0217 */
[----:B------:R-:W-:-:S04]  /*0f90*/  IMAD.HI.U32 R0, R0, R3, RZ ;  /* 0x0000000300007227 */ /* 0x000fc800078e00ff */
[----:B------:R-:W-:-:S04]  /*0fa0*/  IMAD.MOV R8, RZ, RZ, -R0 ;  /* 0x000000ffff087224 */ /* 0x000fc800078e0a00 */
[----:B------:R-:W-:Y:S01]  /*0fb0*/  IMAD R3, R12, R8, R3 ;  /* 0x000000080c037224 */ /* 0x000fe200078e0203 */
[----:B------:R-:W-:-:S04]  /*0fc0*/  LOP3.LUT R8, R4, 0xfffffff8, RZ, 0xc0, !PT ;  /* 0xfffffff804087812 */ /* 0x000fc800078ec0ff */
[----:B------:R-:W-:Y:S01]  /*0fd0*/  ISETP.GT.U32.AND P1, PT, R12, R3, PT ;  /* 0x000000030c00720c */ /* 0x000fe20003f24070 */
[----:B------:R-:W-:-:S12]  /*0fe0*/  IMAD.MOV R8, RZ, RZ, -R8 ;  /* 0x000000ffff087224 */ /* 0x000fd800078e0a08 */
[----:B------:R-:W-:Y:S02]  /*0ff0*/  @!P1 IMAD.IADD R3, R3, 0x1, -R12 ;  /* 0x0000000103039824 */ /* 0x000fe400078e0a0c */
[----:B------:R-:W-:Y:S01]  /*1000*/  @!P1 VIADD R0, R0, 0x1 ;  /* 0x0000000100009836 */ /* 0x000fe20000000000 */
[----:B------:R-:W-:Y:S02]  /*1010*/  ISETP.NE.AND P1, PT, R16, RZ, PT ;  /* 0x000000ff1000720c */ /* 0x000fe40003f25270 */
[----:B------:R-:W-:Y:S02]  /*1020*/  ISETP.GE.U32.AND P0, PT, R3, R12, PT ;  /* 0x0000000c0300720c */ /* 0x000fe40003f06070 */
[----:B------:R-:W-:-:S04]  /*1030*/  LOP3.LUT R3, R9, R16, RZ, 0x3c, !PT ;  /* 0x0000001009037212 */ /* 0x000fc800078e3cff */
[----:B------:R-:W-:-:S07]  /*1040*/  ISETP.GE.AND P2, PT, R3, RZ, PT ;  /* 0x000000ff0300720c */ /* 0x000fce0003f46270 */
[----:B------:R-:W-:-:S06]  /*1050*/  @P0 VIADD R0, R0, 0x1 ;  /* 0x0000000100000836 */ /* 0x000fcc0000000000 */
[----:B------:R-:W-:Y:S01]  /*1060*/  @!P2 IMAD.MOV R0, RZ, RZ, -R0 ;  /* 0x000000ffff00a224 */ /* 0x000fe200078e0a00 */
[----:B------:R-:W-:-:S04]  /*1070*/  @!P1 LOP3.LUT R0, RZ, R16, RZ, 0x33, !PT ;  /* 0x00000010ff009212 */ /* 0x000fc800078e33ff */
[----:B------:R-:W-:-:S05]  /*1080*/  IADD3 R3, PT, PT, -R0, RZ, RZ ;  /* 0x000000ff00037210 */ /* 0x000fca0007ffe1ff */
[----:B------:R-:W-:Y:S01]  /*1090*/  IMAD R4, R16, R3, R9 ;  /* 0x0000000310047224 */ /* 0x000fe200078e0209 */
[----:B------:R-:W-:-:S03]  /*10a0*/  IADD3 R3, PT, PT, -R23, 0x3, RZ ;  /* 0x0000000317037810 */ /* 0x000fc60007ffe1ff */
[----:B------:R-:W-:-:S07]  /*10b0*/  IMAD.IADD R23, R4, 0x1, -R23 ;  /* 0x0000000104177824 */ /* 0x000fce00078e0a17 */
.L_x_163:
[----:B------:R-:W0:Y:S01]  /*10c0*/  LDCU.64 UR6, c[0x0][0x3a8] ;  /* 0x00007500ff0677ac */ /* 0x000e220008000a00 */
[--C-:B------:R-:W-:Y:S02]  /*10d0*/  IMAD.IADD R20, R0, 0x1, R7.reuse ;  /* 0x0000000100147824 */ /* 0x100fe400078e0207 */
[----:B------:R-:W-:Y:S01]  /*10e0*/  IMAD.IADD R9, R10, 0x1, R7 ;  /* 0x000000010a097824 */ /* 0x000fe200078e0207 */
[----:B-1----:R-:W1:Y:S01]  /*10f0*/  LDCU UR4, c[0x0][0x3a4] ;  /* 0x00007480ff0477ac */ /* 0x002e620008000800 */
[----:B------:R-:W-:Y:S01]  /*1100*/  IMAD.MOV.U32 R11, RZ, RZ, R2 ;  /* 0x000000ffff0b7224 */ /* 0x000fe200078e0002 */
[----:B0-----:R-:W-:Y:S01]  /*1110*/  UISETP.GE.U32.AND UP0, UPT, UR7, 0x4, UPT ;  /* 0x000000040700788c */ /* 0x001fe2000bf06070 */
[----:B------:R-:W-:Y:S01]  /*1120*/  IMAD R21, R9, UR6, RZ ;  /* 0x0000000609157c24 */ /* 0x000fe2000f8e02ff */
[----:B-1----:R-:W-:-:S03]  /*1130*/  ISETP.GE.AND P0, PT, R20, UR4, PT ;  /* 0x0000000414007c0c */ /* 0x002fc6000bf06270 */
[----:B------:R-:W-:Y:S01]  /*1140*/  VIADD R9, R21, UR7 ;  /* 0x0000000715097c36 */ /* 0x000fe20008000000 */
[----:B------:R-:W-:-:S03]  /*1150*/  ISETP.GT.AND P0, PT, R20, -0x1, !P0 ;  /* 0xffffffff1400780c */ /* 0x000fc60004704270 */
[----:B------:R-:W-:Y:S10]  /*1160*/  BRA.U !UP0, `(.L_x_155) ;  /* 0x0000000508247547 */ /* 0x000ff4000b800000 */
[----:B------:R-:W0:Y:S01]  /*1170*/  LDC.64 R12, c[0x0][0x390] ;  /* 0x0000e400ff0c7b82 */ /* 0x000e220000000a00 */
[----:B------:R-:W1:Y:S01]  /*1180*/  LDCU UR4, c[0x0][0x3a0] ;  /* 0x00007400ff0477ac */ /* 0x000e620008000800 */
[----:B------:R-:W-:Y:S02]  /*1190*/  IMAD.MOV.U32 R11, RZ, RZ, R23 ;  /* 0x000000ffff0b7224 */ /* 0x000fe400078e0017 */
[----:B------:R-:W-:Y:S01]  /*11a0*/  IMAD.MOV.U32 R24, RZ, RZ, R8 ;  /* 0x000000ffff187224 */ /* 0x000fe200078e0008 */
[----:B------:R-:W2:Y:S01]  /*11b0*/  LDCU UR5, c[0x0][0x3a0] ;  /* 0x00007400ff0577ac */ /* 0x000ea20008000800 */
[----:B------:R-:W-:Y:S02]  /*11c0*/  IMAD.MOV.U32 R22, RZ, RZ, R3 ;  /* 0x000000ffff167224 */ /* 0x000fe400078e0003 */
[----:B------:R-:W3:Y:S01]  /*11d0*/  LDC.64 R14, c[0x0][0x398] ;  /* 0x0000e600ff0e7b82 */ /* 0x000ee20000000a00 */
[----:B-1----:R-:W-:-:S07]  /*11e0*/  IMAD R25, R20, UR4, R23 ;  /* 0x0000000414197c24 */ /* 0x002fce000f8e0217 */
.L_x_156:
[----:B--2---:R-:W-:Y:S01]  /*11f0*/  ISETP.GE.AND P1, PT, R11, UR5, PT ;  /* 0x000000050b007c0c */ /* 0x004fe2000bf26270 */
[----:B0---4-:R-:W-:-:S03]  /*1200*/  IMAD.WIDE R16, R21, 0x4, R12 ;  /* 0x0000000415107825 */ /* 0x011fc600078e020c */
[----:B------:R-:W-:Y:S01]  /*1210*/  ISETP.GT.AND P1, PT, R11, -0x1, !P1 ;  /* 0xffffffff0b00780c */ /* 0x000fe20004f24270 */
[----:B---3--:R-:W-:-:S03]  /*1220*/  IMAD.WIDE R18, R25, 0x4, R14 ;  /* 0x0000000419127825 */ /* 0x008fc600078e020e */
[----:B------:R-:W-:-:S13]  /*1230*/  PLOP3.LUT P1, PT, P1, P0, PT, 0x80, 0x8 ;  /* 0x000000000008781c */ /* 0x000fda0000f21070 */
[----:B------:R-:W-:Y:S04]  /*1240*/  @!P1 STG.E desc[UR8][R16.64], RZ ;  /* 0x000000ff10009986 */ /* 0x000fe8000c101908 */
[----:B------:R-:W2:Y:S01]  /*1250*/  @P1 LDG.E R27, desc[UR8][R18.64] ;  /* 0x00000008121b1981 */ /* 0x000ea2000c1e1900 */
[----:B------:R-:W-:-:S03]  /*1260*/  VIADD R26, R11, 0x1 ;  /* 0x000000010b1a7836 */ /* 0x000fc60000000000 */
[----:B--2---:R0:W-:Y:S02]  /*1270*/  @P1 STG.E desc[UR8][R16.64], R27 ;  /* 0x0000001b10001986 */ /* 0x0041e4000c101908 */
[----:B------:R-:W-:-:S04]  /*1280*/  ISETP.GE.AND P1, PT, R26, UR5, PT ;  /* 0x000000051a007c0c */ /* 0x000fc8000bf26270 */
[----:B------:R-:W-:-:S04]  /*1290*/  ISETP.GT.AND P1, PT, R26, -0x1, !P1 ;  /* 0xffffffff1a00780c */ /* 0x000fc80004f24270 */
        /* <DEDUP_REMOVED lines=9> */
[----:B0-----:R-:W2:Y:S01]  /*1330*/  @P1 LDG.E R27, desc[UR8][R18.64+0x8] ;  /* 0x00000808121b1981 */ /* 0x001ea2000c1e1900 */
[----:B------:R-:W-:-:S03]  /*1340*/  VIADD R26, R11, 0x3 ;  /* 0x000000030b1a7836 */ /* 0x000fc60000000000 */
[----:B--2---:R0:W-:Y:S02]  /*1350*/  @P1 STG.E desc[UR8][R16.64+0x8], R27 ;  /* 0x0000081b10001986 */ /* 0x0041e4000c101908 */
[----:B------:R-:W-:-:S04]  /*1360*/  ISETP.GE.AND P1, PT, R26, UR5, PT ;  /* 0x000000051a007c0c */ /* 0x000fc8000bf26270 */
[----:B------:R-:W-:-:S04]  /*1370*/  ISETP.GT.AND P1, PT, R26, -0x1, !P1 ;  /* 0xffffffff1a00780c */ /* 0x000fc80004f24270 */
[----:B------:R-:W-:-:S13]  /*1380*/  PLOP3.LUT P1, PT, P1, P0, PT, 0x80, 0x8 ;  /* 0x000000000008781c */ /* 0x000fda0000f21070 */
[----:B------:R-:W-:Y:S04]  /*1390*/  @!P1 STG.E desc[UR8][R16.64+0xc], RZ ;  /* 0x00000cff10009986 */ /* 0x000fe8000c101908 */
[----:B-1----:R-:W2:Y:S01]  /*13a0*/  @P1 LDG.E R29, desc[UR8][R18.64+0xc] ;  /* 0x00000c08121d1981 */ /* 0x002ea2000c1e1900 */
        /* <DEDUP_REMOVED lines=17> */
[----:B------:R-:W-:Y:S01]  /*14c0*/  ISETP.GT.AND P1, PT, R26, -0x1, !P1 ;  /* 0xffffffff1a00780c */ /* 0x000fe20004f24270 */
[----:B------:R-:W-:-:S03]  /*14d0*/  VIADD R26, R11, 0x7 ;  /* 0x000000070b1a7836 */ /* 0x000fc60000000000 */
[----:B------:R-:W-:Y:S02]  /*14e0*/  PLOP3.LUT P1, PT, P1, P0, PT, 0x80, 0x8 ;  /* 0x000000000008781c */ /* 0x000fe40000f21070 */
[----:B------:R-:W-:-:S04]  /*14f0*/  ISETP.GE.AND P2, PT, R26, UR5, PT ;  /* 0x000000051a007c0c */ /* 0x000fc8000bf46270 */
[----:B------:R-:W-:-:S07]  /*1500*/  ISETP.GT.AND P2, PT, R26, -0x1, !P2 ;  /* 0xffffffff1a00780c */ /* 0x000fce0005744270 */
[----:B------:R4:W-:Y:S04]  /*1510*/  @!P1 STG.E desc[UR8][R16.64+0x18], RZ ;  /* 0x000018ff10009986 */ /* 0x0009e8000c101908 */
[----:B0-----:R-:W2:Y:S01]  /*1520*/  @P1 LDG.E R27, desc[UR8][R18.64+0x18] ;  /* 0x00001808121b1981 */ /* 0x001ea2000c1e1900 */
[----:B------:R-:W-:-:S13]  /*1530*/  PLOP3.LUT P2, PT, P2, P0, PT, 0x80, 0x8 ;  /* 0x000000000008781c */ /* 0x000fda0001741070 */
[----:B------:R4:W-:Y:S04]  /*1540*/  @!P2 STG.E desc[UR8][R16.64+0x1c], RZ ;  /* 0x00001cff1000a986 */ /* 0x0009e8000c101908 */
[----:B--2---:R4:W-:Y:S04]  /*1550*/  @P1 STG.E desc[UR8][R16.64+0x18], R27 ;  /* 0x0000181b10001986 */ /* 0x0049e8000c101908 */
[----:B-1----:R-:W2:Y:S01]  /*1560*/  @P2 LDG.E R29, desc[UR8][R18.64+0x1c] ;  /* 0x00001c08121d2981 */ /* 0x002ea2000c1e1900 */
[----:B------:R-:W-:Y:S02]  /*1570*/  VIADD R24, R24, 0x8 ;  /* 0x0000000818187836 */ /* 0x000fe40000000000 */
[----:B------:R-:W-:-:S02]  /*1580*/  VIADD R22, R22, 0x8 ;  /* 0x0000000816167836 */ /* 0x000fc40000000000 */
[----:B------:R-:W-:Y:S01]  /*1590*/  VIADD R25, R25, 0x8 ;  /* 0x0000000819197836 */ /* 0x000fe20000000000 */
[----:B------:R-:W-:Y:S01]  /*15a0*/  ISETP.NE.AND P1, PT, R24, RZ, PT ;  /* 0x000000ff1800720c */ /* 0x000fe20003f25270 */
[----:B------:R-:W-:Y:S02]  /*15b0*/  VIADD R21, R21, 0x8 ;  /* 0x0000000815157836 */ /* 0x000fe40000000000 */
[----:B------:R-:W-:Y:S01]  /*15c0*/  VIADD R11, R11, 0x8 ;  /* 0x000000080b0b7836 */ /* 0x000fe20000000000 */
[----:B--2---:R4:W-:Y:S09]  /*15d0*/  @P2 STG.E desc[UR8][R16.64+0x1c], R29 ;  /* 0x00001c1d10002986 */ /* 0x0049f2000c101908 */
[----:B------:R-:W-:Y:S05]  /*15e0*/  @P1 BRA `(.L_x_156) ;  /* 0xfffffffc00001947 */ /* 0x000fea000383ffff */
[----:B------:R-:W-:-:S07]  /*15f0*/  VIADD R11, R22, 0xfffffffd ;  /* 0xfffffffd160b7836 */ /* 0x000fce0000000000 */
.L_x_155:
[----:B------:R-:W-:-:S13]  /*1600*/  ISETP.GE.U32.AND P1, PT, R5, 0x3, PT ;  /* 0x000000030500780c */ /* 0x000fda0003f26070 */
[----:B------:R-:W-:Y:S05]  /*1610*/  @!P1 BRA `(.L_x_157) ;  /* 0x00000000009c9947 */ /* 0x000fea0003800000 */
[----:B------:R-:W0:Y:S01]  /*1620*/  LDCU UR4, c[0x0][0x3a0] ;  /* 0x00007400ff0477ac */ /* 0x000e220008000800 */
[----:B------:R-:W1:Y:S01]  /*1630*/  LDC.64 R12, c[0x0][0x390] ;  /* 0x0000e400ff0c7b82 */ /* 0x000e620000000a00 */
[--C-:B------:R-:W-:Y:S02]  /*1640*/  IMAD.IADD R25, R4, 0x1, R11.reuse ;  /* 0x0000000104197824 */ /* 0x100fe400078e020b */
[----:B------:R-:W-:-:S05]  /*1650*/  IMAD.IADD R19, R9, 0x1, R11 ;  /* 0x0000000109137824 */ /* 0x000fca00078e020b */
[----:B------:R-:W2:Y:S01]  /*1660*/  LDC.64 R14, c[0x0][0x398] ;  /* 0x0000e600ff0e7b82 */ /* 0x000ea20000000a00 */
[----:B0-----:R-:W-:Y:S01]  /*1670*/  ISETP.GE.AND P1, PT, R25, UR4, PT ;  /* 0x0000000419007c0c */ /* 0x001fe2000bf26270 */
[----:B----4-:R-:W-:-:S03]  /*1680*/  IMAD R17, R20, UR4, R25 ;  /* 0x0000000414117c24 */ /* 0x010fc6000f8e0219 */
[----:B------:R-:W-:Y:S01]  /*1690*/  ISETP.GT.AND P1, PT, R25, -0x1, !P1 ;  /* 0xffffffff1900780c */ /* 0x000fe20004f24270 */
[----:B-1----:R-:W-:-:S03]  /*16a0*/  IMAD.WIDE R12, R19, 0x4, R12 ;  /* 0x00000004130c7825 */ /* 0x002fc600078e020c */
[----:B------:R-:W-:Y:S01]  /*16b0*/  PLOP3.LUT P2, PT, P1, P0, PT, 0x80, 0x8 ;  /* 0x000000000008781c */ /* 0x000fe20000f41070 */
[----:B--2---:R-:W-:-:S12]  /*16c0*/  IMAD.WIDE R14, R17, 0x4, R14 ;  /* 0x00000004110e7825 */ /* 0x004fd800078e020e */
[----:B------:R0:W-:Y:S04]  /*16d0*/  @!P2 STG.E desc[UR8][R12.64], RZ ;  /* 0x000000ff0c00a986 */ /* 0x0001e8000c101908 */
[----:B------:R-:W2:Y:S01]  /*16e0*/  @P2 LDG.E R17, desc[UR8][R14.64] ;  /* 0x000000080e112981 */ /* 0x000ea2000c1e1900 */
[----:B------:R-:W-:-:S04]  /*16f0*/  IADD3 R16, PT, PT, R25, 0x1, RZ ;  /* 0x0000000119107810 */ /* 0x000fc80007ffe0ff */
        /* <DEDUP_REMOVED lines=23> */
.L_x_159:
[----:B------:R-:W-:Y:S05]  /*1870*/  BSYNC.RECONVERGENT B0 ;  /* 0x0000000000007941 */ /* 0x000fea0003800200 */
.L_x_158:
[----:B------:R-:W-:-:S07]  /*1880*/  VIADD R11, R11, 0x4 ;  /* 0x000000040b0b7836 */ /* 0x000fce0000000000 */
.L_x_157:
[----:B------:R-:W-:-:S13]  /*1890*/  ISETP.NE.AND P1, PT, R6, RZ, PT ;  /* 0x000000ff0600720c */ /* 0x000fda0003f25270 */
[----:B------:R-:W-:Y:S05]  /*18a0*/  @!P1 BRA `(.L_x_160) ;  /* 0x0000000000649947 */ /* 0x000fea0003800000 */
[----:B------:R-:W2:Y:S01]  /*18b0*/  LDCU UR4, c[0x0][0x3a0] ;  /* 0x00007400ff0477ac */ /* 0x000ea20008000800 */
[----:B01----:R-:W0:Y:S01]  /*18c0*/  LDC.64 R12, c[0x0][0x390] ;  /* 0x0000e400ff0c7b82 */ /* 0x003e220000000a00 */
[--C-:B------:R-:W-:Y:S02]  /*18d0*/  IMAD.IADD R19, R4, 0x1, R11.reuse ;  /* 0x0000000104137824 */ /* 0x100fe400078e020b */
[----:B------:R-:W-:-:S05]  /*18e0*/  IMAD.IADD R21, R9, 0x1, R11 ;  /* 0x0000000109157824 */ /* 0x000fca00078e020b */
[----:B------:R-:W1:Y:S01]  /*18f0*/  LDC.64 R14, c[0x0][0x398] ;  /* 0x0000e600ff0e7b82 */ /* 0x000e620000000a00 */
[----:B--2---:R-:W-:Y:S01]  /*1900*/  ISETP.GE.AND P1, PT, R19, UR4, PT ;  /* 0x0000000413007c0c */ /* 0x004fe2000bf26270 */
[----:B----4-:R-:W-:-:S03]  /*1910*/  IMAD R17, R20, UR4, R19 ;  /* 0x0000000414117c24 */ /* 0x010fc6000f8e0213 */
[----:B------:R-:W-:Y:S01]  /*1920*/  ISETP.GT.AND P1, PT, R19, -0x1, !P1 ;  /* 0xffffffff1300780c */ /* 0x000fe20004f24270 */
[----:B0-----:R-:W-:-:S03]  /*1930*/  IMAD.WIDE R12, R21, 0x4, R12 ;  /* 0x00000004150c7825 */ /* 0x001fc600078e020c */
[----:B------:R-:W-:Y:S01]  /*1940*/  PLOP3.LUT P1, PT, P1, P0, PT, 0x80, 0x8 ;  /* 0x000000000008781c */ /* 0x000fe20000f21070 */
[----:B-1----:R-:W-:-:S12]  /*1950*/  IMAD.WIDE R14, R17, 0x4, R14 ;  /* 0x00000004110e7825 */ /* 0x002fd800078e020e */
        /* <DEDUP_REMOVED lines=12> */
.L_x_162:
[----:B------:R-:W-:Y:S05]  /*1a20*/  BSYNC.RECONVERGENT B0 ;  /* 0x0000000000007941 */ /* 0x000fea0003800200 */
.L_x_161:
[----:B------:R-:W-:-:S07]  /*1a30*/  VIADD R11, R11, 0x2 ;  /* 0x000000020b0b7836 */ /* 0x000fce0000000000 */
.L_x_160:
[----:B------:R-:W2:Y:S01]  /*1a40*/  LDCU UR4, c[0x0][0x3a0] ;  /* 0x00007400ff0477ac */ /* 0x000ea20008000800 */
[--C-:B0---4-:R-:W-:Y:S01]  /*1a50*/  IMAD.IADD R17, R4, 0x1, R11.reuse ;  /* 0x0000000104117824 */ /* 0x111fe200078e020b */
[----:B-1----:R-:W0:Y:S01]  /*1a60*/  LDC.64 R14, c[0x0][0x398] ;  /* 0x0000e600ff0e7b82 */ /* 0x002e220000000a00 */
[----:B------:R-:W-:-:S03]  /*1a70*/  IMAD.IADD R9, R9, 0x1, R11 ;  /* 0x0000000109097824 */ /* 0x000fc600078e020b */
[----:B--2---:R-:W-:-:S04]  /*1a80*/  ISETP.GE.AND P1, PT, R17, UR4, PT ;  /* 0x0000000411007c0c */ /* 0x004fc8000bf26270 */
[----:B------:R-:W-:-:S04]  /*1a90*/  ISETP.GT.AND P1, PT, R17, -0x1, !P1 ;  /* 0xffffffff1100780c */ /* 0x000fc80004f24270 */
[----:B------:R-:W-:-:S13]  /*1aa0*/  PLOP3.LUT P1, PT, P1, P0, PT, 0x80, 0x8 ;  /* 0x000000000008781c */ /* 0x000fda0000f21070 */
[----:B------:R-:W1:Y:S01]  /*1ab0*/  @!P1 LDC.64 R12, c[0x0][0x390] ;  /* 0x0000e400ff0c9b82 */ /* 0x000e620000000a00 */
[----:B------:R-:W-:Y:S01]  /*1ac0*/  @P1 IMAD R11, R20, UR4, R17 ;  /* 0x00000004140b1c24 */ /* 0x000fe2000f8e0211 */
[----:B------:R-:W2:Y:S03]  /*1ad0*/  LDCU UR4, c[0x0][0x3ac] ;  /* 0x00007580ff0477ac */ /* 0x000ea60008000800 */
[----:B0-----:R-:W-:-:S03]  /*1ae0*/  @P1 IMAD.WIDE R14, R11, 0x4, R14 ;  /* 0x000000040b0e1825 */ /* 0x001fc600078e020e */
[----:B------:R-:W0:Y:S01]  /*1af0*/  LDC.64 R16, c[0x0][0x390] ;  /* 0x0000e400ff107b82 */ /* 0x000e220000000a00 */
[----:B-1----:R-:W-:-:S05]  /*1b00*/  @!P1 IMAD.WIDE R12, R9, 0x4, R12 ;  /* 0x00000004090c9825 */ /* 0x002fca00078e020c */
[----:B------:R1:W-:Y:S04]  /*1b10*/  @!P1 STG.E desc[UR8][R12.64], RZ ;  /* 0x000000ff0c009986 */ /* 0x0003e8000c101908 */
[----:B------:R-:W3:Y:S01]  /*1b20*/  @P1 LDG.E R15, desc[UR8][R14.64] ;  /* 0x000000080e0f1981 */ /* 0x000ee2000c1e1900 */
[----:B--2---:R-:W-:Y:S01]  /*1b30*/  ISETP.NE.AND P0, PT, R7, UR4, PT ;  /* 0x0000000407007c0c */ /* 0x004fe2000bf05270 */
[----:B0-----:R-:W-:-:S05]  /*1b40*/  @P1 IMAD.WIDE R16, R9, 0x4, R16 ;  /* 0x0000000409101825 */ /* 0x001fca00078e0210 */
[----:B---3--:R1:W-:Y:S07]  /*1b50*/  @P1 STG.E desc[UR8][R16.64], R15 ;  /* 0x0000000f10001986 */ /* 0x0083ee000c101908 */
[----:B------:R-:W-:Y:S05]  /*1b60*/  @!P0 EXIT ;  /* 0x000000000000894d */ /* 0x000fea0003800000 */
[----:B------:R-:W-:Y:S01]  /*1b70*/  VIADD R7, R7, 0x1 ;  /* 0x0000000107077836 */ /* 0x000fe20000000000 */
[----:B------:R-:W-:Y:S06]  /*1b80*/  BRA `(.L_x_163) ;  /* 0xfffffff4004c7947 */ /* 0x000fec000383ffff */
.L_x_141:
[----:B------:R-:W0:Y:S02]  /*1b90*/  LDCU UR7, c[0x0][0x3ac] ;  /* 0x00007580ff0777ac */ /* 0x000e240008000800 */
[----:B0-----:R-:W-:-:S05]  /*1ba0*/  IMAD.U32 R23, RZ, RZ, UR7 ;  /* 0x00000007ff177e24 */ /* 0x001fca000f8e00ff */
[----:B------:R-:W-:-:S13]  /*1bb0*/  ISETP.GE.AND P0, PT, R23, RZ, PT ;  /* 0x000000ff1700720c */ /* 0x000fda0003f06270 */
[----:B------:R-:W-:Y:S05]  /*1bc0*/  @!P0 EXIT ;  /* 0x000000000000894d */ /* 0x000fea0003800000 */
[----:B------:R-:W0:Y:S01]  /*1bd0*/  S2R R0, SR_TID.X ;  /* 0x0000000000007919 */ /* 0x000e220000002100 */
[----:B------:R-:W-:Y:S01]  /*1be0*/  USHF.R.S32.HI UR7, URZ, 0x1f, UR6 ;  /* 0x0000001fff077899 */ /* 0x000fe20008011406 */
[----:B------:R-:W-:Y:S01]  /*1bf0*/  IMAD.SHL.U32 R6, R23, 0x2, RZ ;  /* 0x0000000217067824 */ /* 0x000fe200078e00ff */
[----:B------:R-:W1:Y:S01]  /*1c00*/  LDCU.64 UR10, c[0x0][0x3a0] ;  /* 0x00007400ff0a77ac */ /* 0x000e620008000a00 */
[----:B------:R-:W-:Y:S01]  /*1c10*/  BSSY.RECONVERGENT B0, `(.L_x_164) ;  /* 0x00000db000007945 */ /* 0x000fe20003800200 */
[----:B------:R-:W-:Y:S01]  /*1c20*/  IMAD.MOV R3, RZ, RZ, -R23 ;  /* 0x000000ffff037224 */ /* 0x000fe200078e0a17 */
[----:B------:R-:W2:Y:S01]  /*1c30*/  LDCU UR5, c[0x0][0x388] ;  /* 0x00007100ff0577ac */ /* 0x000ea20008000800 */
[----:B------:R-:W-:Y:S01]  /*1c40*/  IMAD.U32 R2, RZ, RZ, UR7 ;  /* 0x00000007ff027e24 */ /* 0x000fe2000f8e00ff */
[C---:B------:R-:W-:Y:S01]  /*1c50*/  LOP3.LUT R5, R6.reuse, 0x6, RZ, 0xc0, !PT ;  /* 0x0000000606057812 */ /* 0x040fe200078ec0ff */
[C---:B------:R-:W-:Y:S01]  /*1c60*/  VIADD R4, R6.reuse, 0x1 ;  /* 0x0000000106047836 */ /* 0x040fe20000000000 */
[----:B------:R-:W3:Y:S01]  /*1c70*/  LDCU UR12, c[0x0][0x3a0] ;  /* 0x00007400ff0c77ac */ /* 0x000ee20008000800 */
[----:B------:R-:W-:Y:S01]  /*1c80*/  LOP3.LUT R6, R6, 0x2, RZ, 0xc0, !PT ;  /* 0x0000000206067812 */ /* 0x000fe200078ec0ff */
[----:B------:R-:W4:Y:S01]  /*1c90*/  LDCU UR13, c[0x0][0x3ac] ;  /* 0x00007580ff0d77ac */ /* 0x000f220008000800 */
[----:B-1----:R-:W-:Y:S01]  /*1ca0*/  IMAD.U32 R16, RZ, RZ, UR10 ;  /* 0x0000000aff107e24 */ /* 0x002fe2000f8e00ff */
[----:B--2---:R-:W-:Y:S01]  /*1cb0*/  UIADD3 UR4, UPT, UPT, UR4, UR5, URZ ;  /* 0x0000000504047290 */ /* 0x004fe2000fffe0ff */
[----:B0-----:R-:W-:-:S04]  /*1cc0*/  ISETP.LT.U32.AND P0, PT, R0, UR6, PT ;  /* 0x0000000600007c0c */ /* 0x001fc8000bf01070 */
[----:B------:R-:W-:Y:S01]  /*1cd0*/  ISETP.GT.AND.EX P0, PT, R2, RZ, PT, P0 ;  /* 0x000000ff0200720c */ /* 0x000fe20003f04300 */
[----:B------:R-:W-:-:S12]  /*1ce0*/  IMAD R2, R16, UR11, RZ ;  /* 0x0000000b10027c24 */ /* 0x000fd8000f8e02ff */
[----:B---34-:R-:W-:Y:S05]  /*1cf0*/  @!P0 BRA `(.L_x_165) ;  /* 0x0000000c00308947 */ /* 0x018fea0003800000 */
[----:B------:R-:W-:-:S05]  /*1d00*/  VIADD R11, R0, UR4 ;  /* 0x00000004000b7c36 */ /* 0x000fca0008000000 */
[----:B------:R-:W-:-:S13]  /*1d10*/  ISETP.GE.AND P0, PT, R11, R2, PT ;  /* 0x000000020b00720c */ /* 0x000fda0003f06270 */
[----:B------:R-:W-:Y:S05]  /*1d20*/  @P0 BRA `(.L_x_165) ;  /* 0x0000000c00240947 */ /* 0x000fea0003800000 */
[----:B------:R-:W-:Y:S01]  /*1d30*/  IABS R13, R16 ;  /* 0x00000010000d7213 */ /* 0x000fe20000000000 */
[----:B------:R-:W0:Y:S01]  /*1d40*/  LDCU UR5, c[0x0][0x3a8] ;  /* 0x00007500ff0577ac */ /* 0x000e220008000800 */
[----:B------:R-:W-:Y:S01]  /*1d50*/  IABS R14, R11 ;  /* 0x0000000b000e7213 */ /* 0x000fe20000000000 */
[----:B------:R-:W-:Y:S01]  /*1d60*/  IMAD.MOV.U32 R20, RZ, RZ, R3 ;  /* 0x000000ffff147224 */ /* 0x000fe200078e0003 */
[----:B------:R-:W1:Y:S08]  /*1d70*/  I2F.RP R10, R13 ;  /* 0x0000000d000a7306 */ /* 0x000e700000209400 */
[----:B-1----:R-:W1:Y:S02]  /*1d80*/  MUFU.RCP R10, R10 ;  /* 0x0000000a000a7308 */ /* 0x002e640000001000 */
[----:B-1----:R-:W-:-:S06]  /*1d90*/  VIADD R12, R10, 0xffffffe ;  /* 0x0ffffffe0a0c7836 */ /* 0x002fcc0000000000 */
[----:B------:R-:W1:Y:S02]  /*1da0*/  F2I.FTZ.U32.TRUNC.NTZ R9, R12 ;  /* 0x0000000c00097305 */ /* 0x000e64000021f000 */
[----:B-1----:R-:W-:-:S04]  /*1db0*/  IMAD.MOV R8, RZ, RZ, -R9 ;  /* 0x000000ffff087224 */ /* 0x002fc800078e0a09 */
[----:B------:R-:W-:Y:S02]  /*1dc0*/  IMAD R7, R8, R13, RZ ;  /* 0x0000000d08077224 */ /* 0x000fe400078e02ff */
[----:B------:R-:W-:-:S04]  /*1dd0*/  IMAD.MOV.U32 R8, RZ, RZ, RZ ;  /* 0x000000ffff087224 */ /* 0x000fc800078e00ff */
[----:B------:R-:W-:-:S04]  /*1de0*/  IMAD.HI.U32 R7, R9, R7, R8 ;  /* 0x0000000709077227 */ /* 0x000fc800078e0008 */
[----:B------:R-:W-:-:S04]  /*1df0*/  IMAD.MOV.U32 R8, RZ, RZ, R14 ;  /* 0x000000ffff087224 */ /* 0x000fc800078e000e */
        /* <DEDUP_REMOVED lines=8> */
[----:B------:R-:W-:Y:S02]  /*1e80*/  ISETP.GE.U32.AND P0, PT, R8, R13, PT ;  /* 0x0000000d0800720c */ /* 0x000fe40003f06070 */
[----:B------:R-:W-:-:S04]  /*1e90*/  LOP3.LUT R8, R11, R16, RZ, 0x3c, !PT ;  /* 0x000000100b087212 */ /* 0x000fc800078e3cff */
[----:B------:R-:W-:Y:S02]  /*1ea0*/  ISETP.GE.AND P2, PT, R8, RZ, PT ;  /* 0x000000ff0800720c */ /* 0x000fe40003f46270 */
[----:B------:R-:W-:-:S05]  /*1eb0*/  LOP3.LUT R8, R4, 0xfffffff8, RZ, 0xc0, !PT ;  /* 0xfffffff804087812 */ /* 0x000fca00078ec0ff */
[----:B------:R-:W-:-:S06]  /*1ec0*/  @P0 VIADD R7, R7, 0x1 ;  /* 0x0000000107070836 */ /* 0x000fcc0000000000 */
[----:B------:R-:W-:Y:S02]  /*1ed0*/  @!P2 IADD3 R7, PT, PT, -R7, RZ, RZ ;  /* 0x000000ff0707a210 */ /* 0x000fe40007ffe1ff */
[----:B------:R-:W-:-:S05]  /*1ee0*/  @!P1 LOP3.LUT R7, RZ, R16, RZ, 0x33, !PT ;  /* 0x00000010ff079212 */ /* 0x000fca00078e33ff */
[----:B------:R-:W-:-:S04]  /*1ef0*/  IMAD.MOV R10, RZ, RZ, -R7 ;  /* 0x000000ffff0a7224 */ /* 0x000fc800078e0a07 */
[----:B------:R-:W-:-:S07]  /*1f00*/  IMAD R10, R16, R10, R11 ;  /* 0x0000000a100a7224 */ /* 0x000fce00078e020b */
.L_x_176:
        /* <DEDUP_REMOVED lines=16> */
.L_x_167:
        /* <DEDUP_REMOVED lines=24> */
[----:B0-----:R-:W-:-:S05]  /*2190*/  VIADD R23, R24, 0x3 ;  /* 0x0000000318177836 */ /* 0x001fca0000000000 */
        /* <DEDUP_REMOVED lines=11> */
[----:B--2---:R-:W-:Y:S04]  /*2250*/  @P1 STG.E desc[UR8][R18.64+0xc], R23 ;  /* 0x00000c1712001986 */ /* 0x004fe8000c101908 */
[----:B-1----:R-:W2:Y:S01]  /*2260*/  @P2 LDG.E R25, desc[UR8][R16.64+0x10] ;  /* 0x0000100810192981 */ /* 0x002ea2000c1e1900 */
[----:B------:R-:W-:-:S05]  /*2270*/  VIADD R26, R24, 0x5 ;  /* 0x00000005181a7836 */ /* 0x000fca0000000000 */
[----:B------:R-:W-:-:S04]  /*2280*/  ISETP.GE.AND P1, PT, R26, UR12, PT ;  /* 0x0000000c1a007c0c */ /* 0x000fc8000bf26270 */
[----:B------:R-:W-:-:S04]  /*2290*/  ISETP.GT.AND P1, PT, R26, -0x1, !P1 ;  /* 0xffffffff1a00780c */ /* 0x000fc80004f24270 */
[----:B------:R-:W-:-:S13]  /*22a0*/  PLOP3.LUT P1, PT, P1, P0, PT, 0x80, 0x8 ;  /* 0x000000000008781c */ /* 0x000fda0000f21070 */
[----:B------:R-:W-:Y:S04]  /*22b0*/  @!P1 STG.E desc[UR8][R18.64+0x14], RZ ;  /* 0x000014ff12009986 */ /* 0x000fe8000c101908 */
[----:B--2---:R1:W-:Y:S04]  /*22c0*/  @P2 STG.E desc[UR8][R18.64+0x10], R25 ;  /* 0x0000101912002986 */ /* 0x0043e8000c101908 */
[----:B0-----:R-:W2:Y:S01]  /*22d0*/  @P1 LDG.E R27, desc[UR8][R16.64+0x14] ;  /* 0x00001408101b1981 */ /* 0x001ea2000c1e1900 */
        /* <DEDUP_REMOVED lines=13> */
[----:B-1----:R-:W2:Y:S01]  /*23b0*/  @P1 LDG.E R25, desc[UR8][R16.64+0x1c] ;  /* 0x00001c0810191981 */ /* 0x002ea2000c1e1900 */
[----:B------:R-:W-:Y:S02]  /*23c0*/  IMAD.U32 R23, RZ, RZ, UR13 ;  /* 0x0000000dff177e24 */ /* 0x000fe4000f8e00ff */
[----:B------:R-:W-:-:S04]  /*23d0*/  VIADD R22, R22, 0x8 ;  /* 0x0000000816167836 */ /* 0x000fc80000000000 */
[----:B0-----:R-:W-:Y:S01]  /*23e0*/  IMAD.IADD R27, R22, 0x1, R23 ;  /* 0x00000001161b7824 */ /* 0x001fe200078e0217 */
[----:B--2---:R3:W-:Y:S04]  /*23f0*/  @P1 STG.E desc[UR8][R18.64+0x1c], R25 ;  /* 0x00001c1912001986 */ /* 0x0047e8000c101908 */
[----:B------:R-:W-:-:S13]  /*2400*/  ISETP.NE.AND P1, PT, R27, R8, PT ;  /* 0x000000081b00720c */ /* 0x000fda0003f25270 */
[----:B---3--:R-:W-:Y:S05]  /*2410*/  @P1 BRA `(.L_x_167) ;  /* 0xfffffff800fc1947 */ /* 0x008fea000383ffff */
.L_x_166:
        /* <DEDUP_REMOVED lines=39> */
.L_x_170:
[----:B------:R-:W-:Y:S05]  /*2690*/  BSYNC.RECONVERGENT B1 ;  /* 0x0000000000017941 */ /* 0x000fea0003800200 */
.L_x_169:
[----:B------:R-:W-:-:S07]  /*26a0*/  IADD3 R22, PT, PT, R22, 0x4, RZ ;  /* 0x0000000416167810 */ /* 0x000fce0007ffe0ff */
.L_x_168:
[----:B------:R-:W-:-:S13]  /*26b0*/  ISETP.NE.AND P1, PT, R6, RZ, PT ;  /* 0x000000ff0600720c */ /* 0x000fda0003f25270 */
[----:B------:R-:W-:Y:S05]  /*26c0*/  @!P1 BRA `(.L_x_171) ;  /* 0x0000000000649947 */ /* 0x000fea0003800000 */
[----:B------:R-:W2:Y:S01]  /*26d0*/  LDCU UR5, c[0x0][0x3a0] ;  /* 0x00007400ff0577ac */ /* 0x000ea20008000800 */
[----:B-1----:R-:W1:Y:S01]  /*26e0*/  LDC.64 R14, c[0x0][0x390] ;  /* 0x0000e400ff0e7b82 */ /* 0x002e620000000a00 */
[--C-:B------:R-:W-:Y:S02]  /*26f0*/  IMAD.IADD R16, R10, 0x1, R22.reuse ;  /* 0x000000010a107824 */ /* 0x100fe400078e0216 */
[----:B0-----:R-:W-:-:S05]  /*2700*/  IMAD.IADD R19, R21, 0x1, R22 ;  /* 0x0000000115137824 */ /* 0x001fca00078e0216 */
        /* <DEDUP_REMOVED lines=19> */
.L_x_173:
[----:B------:R-:W-:Y:S05]  /*2840*/  BSYNC.RECONVERGENT B1 ;  /* 0x0000000000017941 */ /* 0x000fea0003800200 */
.L_x_172:
[----:B------:R-:W-:-:S07]  /*2850*/  VIADD R22, R22, 0x2 ;  /* 0x0000000216167836 */ /* 0x000fce0000000000 */
.L_x_171:
        /* <DEDUP_REMOVED lines=20> */
.L_x_175:
[----:B------:R-:W-:Y:S05]  /*29a0*/  BSYNC.RECONVERGENT B1 ;  /* 0x0000000000017941 */ /* 0x000fea0003800200 */
.L_x_174:
[----:B------:R-:W-:Y:S05]  /*29b0*/  @P4 BRA `(.L_x_176) ;  /* 0xfffffff400544947 */ /* 0x000fea000383ffff */
.L_x_165:
[----:B------:R-:W-:Y:S05]  /*29c0*/  BSYNC.RECONVERGENT B0 ;  /* 0x0000000000007941 */ /* 0x000fea0003800200 */
.L_x_164:
[----:B------:R-:W-:Y:S02]  /*29d0*/  VIADD R0, R0, 0x100 ;  /* 0x0000010000007836 */ /* 0x000fe40000000000 */
[----:B------:R-:W-:-:S03]  /*29e0*/  IMAD.U32 R7, RZ, RZ, UR7 ;  /* 0x00000007ff077e24 */ /* 0x000fc6000f8e00ff */
[----:B------:R-:W-:-:S04]  /*29f0*/  ISETP.LT.U32.AND P0, PT, R0, UR6, PT ;  /* 0x0000000600007c0c */ /* 0x000fc8000bf01070 */
[----:B------:R-:W-:-:S13]  /*2a00*/  ISETP.GT.AND.EX P0, PT, R7, RZ, PT, P0 ;  /* 0x000000ff0700720c */ /* 0x000fda0003f04300 */
[----:B------:R-:W-:Y:S05]  /*2a10*/  @!P0 EXIT ;  /* 0x000000000000894d */ /* 0x000fea0003800000 */
[----:B------:R-:W-:-:S05]  /*2a20*/  VIADD R19, R0, UR4 ;  /* 0x0000000400137c36 */ /* 0x000fca0008000000 */
[----:B------:R-:W-:-:S13]  /*2a30*/  ISETP.GE.AND P0, PT, R19, R2, PT ;  /* 0x000000021300720c */ /* 0x000fda0003f06270 */
[----:B------:R-:W-:Y:S05]  /*2a40*/  @P0 EXIT ;  /* 0x000000000000094d */ /* 0x000fea0003800000 */
[----:B------:R-:W-:Y:S01]  /*2a50*/  IABS R11, R16 ;  /* 0x00000010000b7213 */ /* 0x000fe20000000000 */
[----:B------:R-:W2:Y:S01]  /*2a60*/  LDCU UR4, c[0x0][0x3a8] ;  /* 0x00007500ff0477ac */ /* 0x000ea20008000800 */
[----:B------:R-:W-:Y:S01]  /*2a70*/  IABS R2, R19 ;  /* 0x0000001300027213 */ /* 0x000fe20000000000 */
[----:B------:R-:W-:Y:S01]  /*2a80*/  IMAD.MOV.U32 R17, RZ, RZ, R3 ;  /* 0x000000ffff117224 */ /* 0x000fe200078e0003 */
[----:B------:R-:W3:Y:S01]  /*2a90*/  I2F.RP R7, R11 ;  /* 0x0000000b00077306 */ /* 0x000ee20000209400 */
[----:B------:R-:W-:-:S07]  /*2aa0*/  LOP3.LUT R4, R4, 0xfffffff8, RZ, 0xc0, !PT ;  /* 0xfffffff804047812 */ /* 0x000fce00078ec0ff */
[----:B---3--:R-:W3:Y:S01]  /*2ab0*/  MUFU.RCP R7, R7 ;  /* 0x0000000700077308 */ /* 0x008ee20000001000 */
[----:B--2---:R-:W-:Y:S02]  /*2ac0*/  IMAD R18, R19, UR4, R23 ;  /* 0x0000000413127c24 */ /* 0x004fe4000f8e0217 */
[----:B---3--:R-:W-:-:S05]  /*2ad0*/  VIADD R8, R7, 0xffffffe ;  /* 0x0ffffffe07087836 */ /* 0x008fca0000000000 */
[----:B------:R2:W3:Y:S02]  /*2ae0*/  F2I.FTZ.U32.TRUNC.NTZ R9, R8 ;  /* 0x0000000800097305 */ /* 0x0004e4000021f000 */
[----:B--2---:R-:W-:Y:S02]  /*2af0*/  IMAD.MOV.U32 R8, RZ, RZ, RZ ;  /* 0x000000ffff087224 */ /* 0x004fe400078e00ff */
[----:B---3--:R-:W-:-:S04]  /*2b00*/  IMAD.MOV R0, RZ, RZ, -R9 ;  /* 0x000000ffff007224 */ /* 0x008fc800078e0a09 */
[----:B01----:R-:W-:-:S04]  /*2b10*/  IMAD R13, R0, R11, RZ ;  /* 0x0000000b000d7224 */ /* 0x003fc800078e02ff */
[----:B------:R-:W-:-:S06]  /*2b20*/  IMAD.HI.U32 R13, R9, R13, R8 ;  /* 0x0000000d090d7227 */ /* 0x000fcc00078e0008 */
[----:B------:R-:W-:-:S04]  /*2b30*/  IMAD.HI.U32 R0, R13, R2, RZ ;  /* 0x000000020d007227 */ /* 0x000fc800078e00ff */
[----:B------:R-:W-:-:S04]  /*2b40*/  IMAD.MOV R7, RZ, RZ, -R0 ;  /* 0x000000ffff077224 */ /* 0x000fc800078e0a00 */
[----:B------:R-:W-:-:S05]  /*2b50*/  IMAD R2, R11, R7, R2 ;  /* 0x000000070b027224 */ /* 0x000fca00078e0202 */
[----:B------:R-:W-:-:S13]  /*2b60*/  ISETP.GT.U32.AND P1, PT, R11, R2, PT ;  /* 0x000000020b00720c */ /* 0x000fda0003f24070 */
        /* <DEDUP_REMOVED lines=8> */
[----:B------:R-:W-:-:S05]  /*2bf0*/  @!P1 LOP3.LUT R0, RZ, R16, RZ, 0x33, !PT ;  /* 0x00000010ff009212 */ /* 0x000fca00078e33ff */
[----:B------:R-:W-:-:S04]  /*2c00*/  IMAD.MOV R2, RZ, RZ, -R0 ;  /* 0x000000ffff027224 */ /* 0x000fc800078e0a00 */
[----:B------:R-:W-:-:S07]  /*2c10*/  IMAD R19, R16, R2, R19 ;  /* 0x0000000210137224 */ /* 0x000fce00078e0213 */
.L_x_187:
[----:B01----:R-:W0:Y:S01]  /*2c20*/  LDC.64 R8, c[0x0][0x3a8] ;  /* 0x0000ea00ff087b82 */ /* 0x003e220000000a00 */
[----:B------:R-:W1:Y:S01]  /*2c30*/  LDCU UR4, c[0x0][0x3a4] ;  /* 0x00007480ff0477ac */ /* 0x000e620008000800 */
[--C-:B------:R-:W-:Y:S01]  /*2c40*/  IMAD.IADD R16, R0, 0x1, R17.reuse ;  /* 0x0000000100107824 */ /* 0x100fe200078e0211 */
[----:B------:R-:W-:Y:S01]  /*2c50*/  ISETP.GE.U32.AND P3, PT, R5, 0x3, PT ;  /* 0x000000030500780c */ /* 0x000fe20003f66070 */
[----:B------:R-:W-:Y:S02]  /*2c60*/  IMAD.IADD R7, R18, 0x1, R17 ;  /* 0x0000000112077824 */ /* 0x000fe400078e0211 */
[----:B------:R-:W-:Y:S01]  /*2c70*/  IMAD.MOV.U32 R2, RZ, RZ, R3 ;  /* 0x000000ffff027224 */ /* 0x000fe200078e0003 */
[----:B-1----:R-:W-:-:S04]  /*2c80*/  ISETP.GE.AND P0, PT, R16, UR4, PT ;  /* 0x0000000410007c0c */ /* 0x002fc8000bf06270 */
[----:B------:R-:W-:Y:S01]  /*2c90*/  ISETP.GT.AND P0, PT, R16, -0x1, !P0 ;  /* 0xffffffff1000780c */ /* 0x000fe20004704270 */
[----:B0-----:R-:W-:Y:S01]  /*2ca0*/  IMAD R7, R7, R8, R9 ;  /* 0x0000000807077224 */ /* 0x001fe200078e0209 */
[----:B------:R-:W-:Y:S02]  /*2cb0*/  ISETP.GE.U32.AND P1, PT, R9, 0x4, PT ;  /* 0x000000040900780c */ /* 0x000fe40003f26070 */
[----:B------:R-:W-:-:S11]  /*2cc0*/  ISETP.NE.AND P4, PT, R17, R9, PT ;  /* 0x000000091100720c */ /* 0x000fd60003f85270 */
[----:B------:R-:W-:Y:S05]  /*2cd0*/  @!P1 BRA `(.L_x_177) ;  /* 0x0000000400149947 */ /* 0x000fea0003800000 */
[----:B------:R-:W0:Y:S01]  /*2ce0*/  LDC.64 R8, c[0x0][0x390] ;  /* 0x0000e400ff087b82 */ /* 0x000e220000000a00 */
[----:B------:R-:W-:Y:S01]  /*2cf0*/  IMAD.MOV.U32 R2, RZ, RZ, R3 ;  /* 0x000000ffff027224 */ /* 0x000fe200078e0003 */
[----:B------:R-:W1:Y:S01]  /*2d00*/  LDCU UR4, c[0x0][0x3a0] ;  /* 0x00007400ff0477ac */ /* 0x000e620008000800 */
[----:B------:R-:W2:Y:S05]  /*2d10*/  LDCU UR5, c[0x0][0x3ac] ;  /* 0x00007580ff0577ac */ /* 0x000eaa0008000800 */
[----:B------:R-:W3:Y:S02]  /*2d20*/  LDC.64 R10, c[0x0][0x398] ;  /* 0x0000e600ff0a7b82 */ /* 0x000ee40000000a00 */
.L_x_178:
[----:B------:R-:W-:Y:S01]  /*2d30*/  IADD3 R21, PT, PT, R19, R2, RZ ;  /* 0x0000000213157210 */ /* 0x000fe20007ffe0ff */
[----:B------:R-:W-:-:S03]  /*2d40*/  IMAD.IADD R13, R7, 0x1, R2 ;  /* 0x00000001070d7824 */ /* 0x000fc600078e0202 */
[----:B-1----:R-:W-:Y:S01]  /*2d50*/  ISETP.GE.AND P2, PT, R21, UR4, PT ;  /* 0x0000000415007c0c */ /* 0x002fe2000bf46270 */
[----:B------:R-:W-:Y:S02]  /*2d60*/  IMAD R15, R16, UR4, R21 ;  /* 0x00000004100f7c24 */ /* 0x000fe4000f8e0215 */
[----:B0-----:R-:W-:Y:S01]  /*2d70*/  IMAD.WIDE R12, R13, 0x4, R8 ;  /* 0x000000040d0c7825 */ /* 0x001fe200078e0208 */
[----:B------:R-:W-:-:S03]  /*2d80*/  ISETP.GT.AND P2, PT, R21, -0x1, !P2 ;  /* 0xffffffff1500780c */ /* 0x000fc60005744270 */
[----:B---3--:R-:W-:Y:S01]  /*2d90*/  IMAD.WIDE R14, R15, 0x4, R10 ;  /* 0x000000040f0e7825 */ /* 0x008fe200078e020a */
[----:B------:R-:W-:-:S13]  /*2da0*/  PLOP3.LUT P2, PT, P2, P0, PT, 0x80, 0x8 ;  /* 0x000000000008781c */ /* 0x000fda0001741070 */
[----:B------:R-:W-:Y:S04]  /*2db0*/  @!P2 STG.E desc[UR8][R12.64], RZ ;  /* 0x000000ff0c00a986 */ /* 0x000fe8000c101908 */
[----:B------:R-:W3:Y:S01]  /*2dc0*/  @P2 LDG.E R23, desc[UR8][R14.64] ;  /* 0x000000080e172981 */ /* 0x000ee2000c1e1900 */
[----:B------:R-:W-:-:S05]  /*2dd0*/  VIADD R20, R21, 0x1 ;  /* 0x0000000115147836 */ /* 0x000fca0000000000 */
[----:B------:R-:W-:-:S04]  /*2de0*/  ISETP.GE.AND P1, PT, R20, UR4, PT ;  /* 0x0000000414007c0c */ /* 0x000fc8000bf26270 */
[----:B------:R-:W-:-:S04]  /*2df0*/  ISETP.GT.AND P1, PT, R20, -0x1, !P1 ;  /* 0xffffffff1400780c */ /* 0x000fc80004f24270 */
[----:B------:R-:W-:-:S13]  /*2e00*/  PLOP3.LUT P1, PT, P1, P0, PT, 0x80, 0x8 ;  /* 0x000000000008781c */ /* 0x000fda0000f21070 */
[----:B------:R-:W-:Y:S04]  /*2e10*/  @!P1 STG.E desc[UR8][R12.64+0x4], RZ ;  /* 0x000004ff0c009986 */ /* 0x000fe8000c101908 */
[----:B---3--:R0:W-:Y:S04]  /*2e20*/  @P2 STG.E desc[UR8][R12.64], R23 ;  /* 0x000000170c002986 */ /* 0x0081e8000c101908 */
        /* <DEDUP_REMOVED lines=14> */
[----:B0-----:R-:W4:Y:S01]  /*2f10*/  @P1 LDG.E R23, desc[UR8][R14.64+0xc] ;  /* 0x00000c080e171981 */ /* 0x001f22000c1e1900 */
[----:B------:R-:W-:-:S05]  /*2f20*/  VIADD R20, R21, 0x4 ;  /* 0x0000000415147836 */ /* 0x000fca0000000000 */
[----:B------:R-:W-:-:S04]  /*2f30*/  ISETP.GE.AND P2, PT, R20, UR4, PT ;  /* 0x0000000414007c0c */ /* 0x000fc8000bf46270 */
[----:B------:R-:W-:-:S04]  /*2f40*/  ISETP.GT.AND P2, PT, R20, -0x1, !P2 ;  /* 0xffffffff1400780c */ /* 0x000fc80005744270 */
[----:B------:R-:W-:-:S13]  /*2f50*/  PLOP3.LUT P2, PT, P2, P0, PT, 0x80, 0x8 ;  /* 0x000000000008781c */ /* 0x000fda0001741070 */
[----:B------:R-:W-:Y:S04]  /*2f60*/  @!P2 STG.E desc[UR8][R12.64+0x10], RZ ;  /* 0x000010ff0c00a986 */ /* 0x000fe8000c101908 */
[----:B----4-:R0:W-:Y:S04]  /*2f70*/  @P1 STG.E desc[UR8][R12.64+0xc], R23 ;  /* 0x00000c170c001986 */ /* 0x0101e8000c101908 */
[----:B-1----:R-:W4:Y:S01]  /*2f80*/  @P2 LDG.E R25, desc[UR8][R14.64+0x10] ;  /* 0x000010080e192981 */ /* 0x002f22000c1e1900 */
[----:B------:R-:W-:-:S05]  /*2f90*/  VIADD R20, R21, 0x5 ;  /* 0x0000000515147836 */ /* 0x000fca0000000000 */
[----:B------:R-:W-:-:S04]  /*2fa0*/  ISETP.GE.AND P1, PT, R20, UR4, PT ;  /* 0x0000000414007c0c */ /* 0x000fc8000bf26270 */
[----:B------:R-:W-:-:S04]  /*2fb0*/  ISETP.GT.AND P1, PT, R20, -0x1, !P1 ;  /* 0xffffffff1400780c */ /* 0x000fc80004f24270 */
[----:B------:R-:W-:-:S13]  /*2fc0*/  PLOP3.LUT P1, PT, P1, P0, PT, 0x80, 0x8 ;  /* 0x000000000008781c */ /* 0x000fda0000f21070 */
[----:B------:R-:W-:Y:S04]  /*2fd0*/  @!P1 STG.E desc[UR8][R12.64+0x14], RZ ;  /* 0x000014ff0c009986 */ /* 0x000fe8000c101908 */
[----:B----4-:R2:W-:Y:S04]  /*2fe0*/  @P2 STG.E desc[UR8][R12.64+0x10], R25 ;  /* 0x000010190c002986 */ /* 0x0105e8000c101908 */
[----:B---3--:R-:W3:Y:S01]  /*2ff0*/  @P1 LDG.E R27, desc[UR8][R14.64+0x14] ;  /* 0x000014080e1b1981 */ /* 0x008ee2000c1e1900 */
[----:B------:R-:W-:-:S05]  /*3000*/  VIADD R20, R21, 0x6 ;  /* 0x0000000615147836 */ /* 0x000fca0000000000 */
[----:B------:R-:W-:-:S04]  /*3010*/  ISETP.GE.AND P2, PT, R20, UR4, PT ;  /* 0x0000000414007c0c */ /* 0x000fc8000bf46270 */
[----:B------:R-:W-:-:S04]  /*3020*/  ISETP.GT.AND P2, PT, R20, -0x1, !P2 ;  /* 0xffffffff1400780c */ /* 0x000fc80005744270 */
[----:B------:R-:W-:-:S13]  /*3030*/  PLOP3.LUT P2, PT, P2, P0, PT, 0x80, 0x8 ;  /* 0x000000000008781c */ /* 0x000fda0001741070 */
[----:B------:R4:W-:Y:S04]  /*3040*/  @!P2 STG.E desc[UR8][R12.64+0x18], RZ ;  /* 0x000018ff0c00a986 */ /* 0x0009e8000c101908 */
[----:B---3--:R4:W-:Y:S04]  /*3050*/  @P1 STG.E desc[UR8][R12.64+0x14], R27 ;  /* 0x0000141b0c001986 */ /* 0x0089e8000c101908 */
[----:B0-----:R-:W3:Y:S01]  /*3060*/  @P2 LDG.E R23, desc[UR8][R14.64+0x18] ;  /* 0x000018080e172981 */ /* 0x001ee2000c1e1900 */
[----:B------:R-:W-:-:S05]  /*3070*/  VIADD R21, R21, 0x7 ;  /* 0x0000000715157836 */ /* 0x000fca0000000000 */
[----:B------:R-:W-:-:S04]  /*3080*/  ISETP.GE.AND P1, PT, R21, UR4, PT ;  /* 0x0000000415007c0c */ /* 0x000fc8000bf26270 */
[----:B------:R-:W-:-:S04]  /*3090*/  ISETP.GT.AND P1, PT, R21, -0x1, !P1 ;  /* 0xffffffff1500780c */ /* 0x000fc80004f24270 */
[----:B------:R-:W-:-:S13]  /*30a0*/  PLOP3.LUT P1, PT, P1, P0, PT, 0x80, 0x8 ;  /* 0x000000000008781c */ /* 0x000fda0000f21070 */
[----:B------:R4:W-:Y:S04]  /*30b0*/  @!P1 STG.E desc[UR8][R12.64+0x1c], RZ ;  /* 0x00001cff0c009986 */ /* 0x0009e8000c101908 */
[----:B---3--:R4:W-:Y:S04]  /*30c0*/  @P2 STG.E desc[UR8][R12.64+0x18], R23 ;  /* 0x000018170c002986 */ /* 0x0089e8000c101908 */
[----:B------:R-:W3:Y:S01]  /*30d0*/  @P1 LDG.E R21, desc[UR8][R14.64+0x1c] ;  /* 0x00001c080e151981 */ /* 0x000ee2000c1e1900 */
[----:B------:R-:W-:-:S04]  /*30e0*/  VIADD R2, R2, 0x8 ;  /* 0x0000000802027836 */ /* 0x000fc80000000000 */
[----:B--2---:R-:W-:Y:S01]  /*30f0*/  VIADD R25, R2, UR5 ;  /* 0x0000000502197c36 */ /* 0x004fe20008000000 */
[----:B---3--:R4:W-:Y:S04]  /*3100*/  @P1 STG.E desc[UR8][R12.64+0x1c], R21 ;  /* 0x00001c150c001986 */ /* 0x0089e8000c101908 */
[----:B------:R-:W-:-:S13]  /*3110*/  ISETP.NE.AND P1, PT, R25, R4, PT ;  /* 0x000000041900720c */ /* 0x000fda0003f25270 */
[----:B----4-:R-:W-:Y:S05]  /*3120*/  @P1 BRA `(.L_x_178) ;  /* 0xfffffffc00001947 */ /* 0x010fea000383ffff */
.L_x_177:
        /* <DEDUP_REMOVED lines=39> */
.L_x_181:
[----:B------:R-:W-:Y:S05]  /*33a0*/  BSYNC.RECONVERGENT B0 ;  /* 0x0000000000007941 */ /* 0x000fea0003800200 */
.L_x_180:
[----:B------:R-:W-:-:S07]  /*33b0*/  VIADD R2, R2, 0x4 ;  /* 0x0000000402027836 */ /* 0x000fce0000000000 */
.L_x_179:
        /* <DEDUP_REMOVED lines=8> */
[----:B------:R-:W-:-:S03]  /*3440*/  IMAD R13, R16, UR4, R15 ;  /* 0x00000004100d7c24 */ /* 0x000fc6000f8e020f */
        /* <DEDUP_REMOVED lines=16> */
.L_x_184:
[----:B------:R-:W-:Y:S05]  /*3550*/  BSYNC.RECONVERGENT B0 ;  /* 0x0000000000007941 */ /* 0x000fea0003800200 */
.L_x_183:
[----:B------:R-:W-:-:S07]  /*3560*/  VIADD R2, R2, 0x2 ;  /* 0x0000000202027836 */ /* 0x000fce0000000000 */
.L_x_182:
[----:B------:R-:W2:Y:S01]  /*3570*/  LDCU UR4, c[0x0][0x3a0] ;  /* 0x00007400ff0477ac */ /* 0x000ea20008000800 */
[----:B0-----:R-:W-:Y:S01]  /*3580*/  IMAD.IADD R13, R19, 0x1, R2 ;  /* 0x00000001130d7824 */ /* 0x001fe200078e0202 */
[----:B------:R-:W-:Y:S04]  /*3590*/  BSSY.RECONVERGENT B0, `(.L_x_185) ;  /* 0x0000011000007945 */ /* 0x000fe80003800200 */
[----:B--2---:R-:W-:-:S04]  /*35a0*/  ISETP.GE.AND P1, PT, R13, UR4, PT ;  /* 0x000000040d007c0c */ /* 0x004fc8000bf26270 */
        /* <DEDUP_REMOVED lines=8> */
[----:B------:R-:W-:-:S04]  /*3630*/  IMAD R11, R16, UR4, R13 ;  /* 0x00000004100b7c24 */ /* 0x000fc8000f8e020d */
[----:B0-----:R-:W-:-:S03]  /*3640*/  IMAD.WIDE R8, R11, 0x4, R8 ;  /* 0x000000040b087825 */ /* 0x001fc600078e0208 */
[----:B------:R-:W0:Y:S03]  /*3650*/  LDC.64 R10, c[0x0][0x390] ;  /* 0x0000e400ff0a7b82 */ /* 0x000e260000000a00 */
[----:B------:R-:W2:Y:S01]  /*3660*/  LDG.E R9, desc[UR8][R8.64] ;  /* 0x0000000808097981 */ /* 0x000ea2000c1e1900 */
[----:B------:R-:W-:-:S04]  /*3670*/  IMAD.IADD R7, R7, 0x1, R2 ;  /* 0x0000000107077824 */ /* 0x000fc800078e0202 */
[----:B0-----:R-:W-:-:S05]  /*3680*/  IMAD.WIDE R10, R7, 0x4, R10 ;  /* 0x00000004070a7825 */ /* 0x001fca00078e020a */
[----:B--2---:R1:W-:Y:S02]  /*3690*/  STG.E desc[UR8][R10.64], R9 ;  /* 0x000000090a007986 */ /* 0x0043e4000c101908 */
.L_x_186:
[----:B------:R-:W-:Y:S05]  /*36a0*/  BSYNC.RECONVERGENT B0 ;  /* 0x0000000000007941 */ /* 0x000fea0003800200 */
.L_x_185:
[----:B------:R-:W-:Y:S05]  /*36b0*/  @P4 BRA `(.L_x_187) ;  /* 0xfffffff400584947 */ /* 0x000fea000383ffff */
[----:B------:R-:W-:Y:S05]  /*36c0*/  EXIT ;  /* 0x000000000000794d */ /* 0x000fea0003800000 */
.L_x_188:
        /* <DEDUP_REMOVED lines=11> */
.L_x_194:


//--------------------- .text._ZN3cub18CUB_300001_SM_10006detail8for_each13static_kernelINS2_12policy_hub_t12policy_500_tEmN6thrust24THRUST_300001_SM_1000_NS8cuda_cub20__uninitialized_fill7functorINS7_10device_ptrIfEEfEEEEvT0_T1_ --------------------------
	.section	.text._ZN3cub18CUB_300001_SM_10006detail8for_each13static_kernelINS2_12policy_hub_t12policy_500_tEmN6thrust24THRUST_300001_SM_1000_NS8cuda_cub20__uninitialized_fill7functorINS7_10device_ptrIfEEfEEEEvT0_T1_,"ax",@progbits
	.align	128
        .global         _ZN3cub18CUB_300001_SM_10006detail8for_each13static_kernelINS2_12policy_hub_t12policy_500_tEmN6thrust24THRUST_300001_SM_1000_NS8cuda_cub20__uninitialized_fill7functorINS7_10device_ptrIfEEfEEEEvT0_T1_
        .type           _ZN3cub18CUB_300001_SM_10006detail8for_each13static_kernelINS2_12policy_hub_t12policy_500_tEmN6thrust24THRUST_300001_SM_1000_NS8cuda_cub20__uninitialized_fill7functorINS7_10device_ptrIfEEfEEEEvT0_T1_,@function
        .size           _ZN3cub18CUB_300001_SM_10006detail8for_each13static_kernelINS2_12policy_hub_t12policy_500_tEmN6thrust24THRUST_300001_SM_1000_NS8cuda_cub20__uninitialized_fill7functorINS7_10device_ptrIfEEfEEEEvT0_T1_,(.L_x_195 - _ZN3cub18CUB_300001_SM_10006detail8for_each13static_kernelINS2_12policy_hub_t12policy_500_tEmN6thrust24THRUST_300001_SM_1000_NS8cuda_cub20__uninitialized_fill7functorINS7_10device_ptrIfEEfEEEEvT0_T1_)
        .other          _ZN3cub18CUB_300001_SM_10006detail8for_each13static_kernelINS2_12policy_hub_t12policy_500_tEmN6thrust24THRUST_300001_SM_1000_NS8cuda_cub20__uninitialized_fill7functorINS7_10device_ptrIfEEfEEEEvT0_T1_,@"STO_CUDA_ENTRY STV_DEFAULT"
_ZN3cub18CUB_300001_SM_10006detail8for_each13static_kernelINS2_12policy_hub_t12policy_500_tEmN6thrust24THRUST_300001_SM_1000_NS8cuda_cub20__uninitialized_fill7functorINS7_10device_ptrIfEEfEEEEvT0_T1_:
.text._ZN3cub18CUB_300001_SM_10006detail8for_each13static_kernelINS2_12policy_hub_t12policy_500_tEmN6thrust24THRUST_300001_SM_1000_NS8cuda_cub20__uninitialized_fill7functorINS7_10device_ptrIfEEfEEEEvT0_T1_:
        /* <DEDUP_REMOVED lines=8> */
[----:B------:R-:W-:-:S09]  /*0080*/  UISETP.GE.U32.AND.EX UP0, UPT, UR7, URZ, UPT, UP0 ;  /* 0x000000ff0700728c */ /* 0x000fd2000bf06100 */
[----:B--2---:R-:W-:Y:S05]  /*0090*/  BRA.U !UP0, `(.L_x_189) ;  /* 0x0000000108287547 */ /* 0x004fea000b800000 */
[----:B------:R-:W0:Y:S01]  /*00a0*/  S2R R0, SR_TID.X ;  /* 0x0000000000007919 */ /* 0x000e220000002100 */
[----:B------:R-:W1:Y:S01]  /*00b0*/  LDCU.64 UR6, c[0x0][0x388] ;  /* 0x00007100ff0677ac */ /* 0x000e620008000a00 */
[----:B------:R-:W2:Y:S01]  /*00c0*/  LDC R5, c[0x0][0x390] ;  /* 0x0000e400ff057b82 */ /* 0x000ea20000000800 */
[----:B0-----:R-:W-:-:S05]  /*00d0*/  IADD3 R0, P0, PT, R0, UR4, RZ ;  /* 0x0000000400007c10 */ /* 0x001fca000ff1e0ff */
[----:B------:R-:W-:Y:S01]  /*00e0*/  IMAD.X R3, RZ, RZ, UR5, P0 ;  /* 0x00000005ff037e24 */ /* 0x000fe200080e06ff */
[----:B-1----:R-:W-:-:S04]  /*00f0*/  LEA R2, P0, R0, UR6, 0x2 ;  /* 0x0000000600027c11 */ /* 0x002fc8000f8010ff */
[----:B------:R-:W-:-:S05]  /*0100*/  LEA.HI.X R3, R0, UR7, R3, 0x2, P0 ;  /* 0x0000000700037c11 */ /* 0x000fca00080f1403 */
[----:B--2---:R-:W-:Y:S04]  /*0110*/  STG.E desc[UR8][R2.64], R5 ;  /* 0x0000000502007986 */ /* 0x004fe8000c101908 */
[----:B------:R-:W-:Y:S01]  /*0120*/  STG.E desc[UR8][R2.64+0x400], R5 ;  /* 0x0004000502007986 */ /* 0x000fe2000c101908 */
[----:B------:R-:W-:Y:S05]  /*0130*/  EXIT ;  /* 0x000000000000794d */ /* 0x000fea0003800000 */
.L_x_189:
[----:B------:R-:W0:Y:S01]  /*0140*/  S2R R0, SR_TID.X ;  /* 0x0000000000007919 */ /* 0x000e220000002100 */
[----:B------:R-:W-:Y:S01]  /*0150*/  IMAD.U32 R2, RZ, RZ, UR7 ;  /* 0x00000007ff027e24 */ /* 0x000fe2000f8e00ff */
[----:B------:R-:W1:Y:S01]  /*0160*/  LDCU.64 UR10, c[0x0][0x388] ;  /* 0x00007100ff0a77ac */ /* 0x000e620008000a00 */
[----:B------:R-:W-:Y:S01]  /*0170*/  IMAD.U32 R4, RZ, RZ, UR7 ;  /* 0x00000007ff047e24 */ /* 0x000fe2000f8e00ff */
[----:B0-----:R-:W-:-:S04]  /*0180*/  ISETP.LT.U32.AND P0, PT, R0, UR6, PT ;  /* 0x0000000600007c0c */ /* 0x001fc8000bf01070 */
[----:B------:R-:W-:Y:S01]  /*0190*/  ISETP.GT.U32.AND.EX P0, PT, R2, RZ, PT, P0 ;  /* 0x000000ff0200720c */ /* 0x000fe20003f04100 */
[C---:B------:R-:W-:Y:S01]  /*01a0*/  VIADD R2, R0.reuse, 0x100 ;  /* 0x0000010000027836 */ /* 0x040fe20000000000 */
[----:B------:R-:W-:-:S04]  /*01b0*/  IADD3 R0, P2, PT, R0, UR4, RZ ;  /* 0x0000000400007c10 */ /* 0x000fc8000ff5e0ff */
[----:B------:R-:W-:Y:S01]  /*01c0*/  ISETP.LT.U32.AND P1, PT, R2, UR6, PT ;  /* 0x0000000602007c0c */ /* 0x000fe2000bf21070 */
[----:B------:R-:W-:Y:S01]  /*01d0*/  IMAD.X R3, RZ, RZ, UR5, P2 ;  /* 0x00000005ff037e24 */ /* 0x000fe200090e06ff */
[----:B-1----:R-:W-:Y:S02]  /*01e0*/  LEA R2, P2, R0, UR10, 0x2 ;  /* 0x0000000a00027c11 */ /* 0x002fe4000f8410ff */
[----:B------:R-:W-:Y:S02]  /*01f0*/  ISETP.GT.U32.AND.EX P1, PT, R4, RZ, PT, P1 ;  /* 0x000000ff0400720c */ /* 0x000fe40003f24110 */
[----:B------:R-:W-:Y:S01]  /*0200*/  LEA.HI.X R3, R0, UR11, R3, 0x2, P2 ;  /* 0x0000000b00037c11 */ /* 0x000fe200090f1403 */
[----:B------:R-:W0:Y:S04]  /*0210*/  @P0 LDC R5, c[0x0][0x390] ;  /* 0x0000e400ff050b82 */ /* 0x000e280000000800 */
[----:B0-----:R0:W-:Y:S06]  /*0220*/  @P0 STG.E desc[UR8][R2.64], R5 ;  /* 0x0000000502000986 */ /* 0x0011ec000c101908 */
[----:B------:R-:W-:Y:S05]  /*0230*/  @!P1 EXIT ;  /* 0x000000000000994d */ /* 0x000fea0003800000 */
[----:B0-----:R-:W0:Y:S02]  /*0240*/  LDC R5, c[0x0][0x390] ;  /* 0x0000e400ff057b82 */ /* 0x001e240000000800 */
[----:B0-----:R-:W-:Y:S01]  /*0250*/  STG.E desc[UR8][R2.64+0x400], R5 ;  /* 0x0004000502007986 */ /* 0x001fe2000c101908 */
[----:B------:R-:W-:Y:S05]  /*0260*/  EXIT ;  /* 0x000000000000794d */ /* 0x000fea0003800000 */
.L_x_190:
        /* <DEDUP_REMOVED lines=9> */
.L_x_195:


//--------------------- .text._ZN3cub18CUB_300001_SM_10006detail11EmptyKernelIvEEvv --------------------------
	.section	.text._ZN3cub18CUB_300001_SM_10006detail11EmptyKernelIvEEvv,"ax",@progbits
	.align	128
        .global         _ZN3cub18CUB_300001_SM_10006detail11EmptyKernelIvEEvv
        .type           _ZN3cub18CUB_300001_SM_10006detail11EmptyKernelIvEEvv,@function
        .size           _ZN3cub18CUB_300001_SM_10006detail11EmptyKernelIvEEvv,(.L_x_196 - _ZN3cub18CUB_300001_SM_10006detail11EmptyKernelIvEEvv)
        .other          _ZN3cub18CUB_300001_SM_10006detail11EmptyKernelIvEEvv,@"STO_CUDA_ENTRY STV_DEFAULT"
_ZN3cub18CUB_300001_SM_10006detail11EmptyKernelIvEEvv:
.text._ZN3cub18CUB_300001_SM_10006detail11EmptyKernelIvEEvv:
[----:B------:R-:W-:Y:S01]  /*0000*/  LDC R1, c[0x0][0x37c] ;  /* 0x0000df00ff017b82 */ /* 0x000fe20000000800 */
[----:B------:R-:W-:Y:S05]  /*0010*/  EXIT ;  /* 0x000000000000794d */ /* 0x000fea0003800000 */
.L_x_191:
        /* <DEDUP_REMOVED lines=14> */
.L_x_196:


//--------------------- .nv.shared.reserved.0     --------------------------
	.section	.nv.shared.reserved.0,"aw",@nobits
	.weak		__nv_reservedSMEM_offset_0_alias
	.size		__nv_reservedSMEM_offset_0_alias, 0, 64
	.other		__nv_reservedSMEM_offset_0_alias,@"STO_CUDA_RESERVED_SHARED STV_DEFAULT"
__nv_reservedSMEM_offset_0_alias:
	.zero		0
	.zero		64


//--------------------- .nv.global                --------------------------
	.section	.nv.global,"aw",@nobits
.nv.global:
	.type		_ZN34_INTERNAL_dc776d28_4_k_cu_d23e65026thrust24THRUST_300001_SM_1000_NS12placeholders2_8E,@object
	.size		_ZN34_INTERNAL_dc776d28_4_k_cu_d23e65026thrust24THRUST_300001_SM_1000_NS12placeholders2_8E,(_ZN34_INTERNAL_dc776d28_4_k_cu_d23e65024cuda3std3__436_GLOBAL__N__dc776d28_4_k_cu_d23e65026ignoreE - _ZN34_INTERNAL_dc776d28_4_k_cu_d23e65026thrust24THRUST_300001_SM_1000_NS12placeholders2_8E)
_ZN34_INTERNAL_dc776d28_4_k_cu_d23e65026thrust24THRUST_300001_SM_1000_NS12placeholders2_8E:
	.zero		1
	.type		_ZN34_INTERNAL_dc776d28_4_k_cu_d23e65024cuda3std3__436_GLOBAL__N__dc776d28_4_k_cu_d23e65026ignoreE,@object
	.size		_ZN34_INTERNAL_dc776d28_4_k_cu_d23e65024cuda3std3__436_GLOBAL__N__dc776d28_4_k_cu_d23e65026ignoreE,(_ZN34_INTERNAL_dc776d28_4_k_cu_d23e65024cuda3std6ranges3__45__cpo4dataE - _ZN34_INTERNAL_dc776d28_4_k_cu_d23e65024cuda3std3__436_GLOBAL__N__dc776d28_4_k_cu_d23e65026ignoreE)
_ZN34_INTERNAL_dc776d28_4_k_cu_d23e65024cuda3std3__436_GLOBAL__N__dc776d28_4_k_cu_d23e65026ignoreE:
	.zero		1
	.type		_ZN34_INTERNAL_dc776d28_4_k_cu_d23e65024cuda3std6ranges3__45__cpo4dataE,@object
	.size		_ZN34_INTERNAL_dc776d28_4_k_cu_d23e65024cuda3std6ranges3__45__cpo4dataE,(_ZN34_INTERNAL_dc776d28_4_k_cu_d23e65026thrust24THRUST_300001_SM_1000_NS6system3cpp3parE - _ZN34_INTERNAL_dc776d28_4_k_cu_d23e65024cuda3std6ranges3__45__cpo4dataE)
_ZN34_INTERNAL_dc776d28_4_k_cu_d23e65024cuda3std6ranges3__45__cpo4dataE:
	.zero		1
	.type		_ZN34_INTERNAL_dc776d28_4_k_cu_d23e65026thrust24THRUST_300001_SM_1000_NS6system3cpp3parE,@object
	.size		_ZN34_INTERNAL_dc776d28_4_k_cu_d23e65026thrust24THRUST_300001_SM_1000_NS6system3cpp3parE,(_ZN34_INTERNAL_dc776d28_4_k_cu_d23e65024cuda3std3__45__cpo5beginE - _ZN34_INTERNAL_dc776d28_4_k_cu_d23e65026thrust24THRUST_300001_SM_1000_NS6system3cpp3parE)
_ZN34_INTERNAL_dc776d28_4_k_cu_d23e65026thrust24THRUST_300001_SM_1000_NS6system3cpp3parE:
	.zero		1
	.type		_ZN34_INTERNAL_dc776d28_4_k_cu_d23e65024cuda3std3__45__cpo5beginE,@object
	.size		_ZN34_INTERNAL_dc776d28_4_k_cu_d23e65024cuda3std3__45__cpo5beginE,(_ZN34_INTERNAL_dc776d28_4_k_cu_d23e65024cuda3std6ranges3__45__cpo5beginE - _ZN34_INTERNAL_dc776d28_4_k_cu_d23e65024cuda3std3__45__cpo5beginE)
_ZN34_INTERNAL_dc776d28_4_k_cu_d23e65024cuda3std3__45__cpo5beginE:
	.zero		1
	.type		_ZN34_INTERNAL_dc776d28_4_k_cu_d23e65024cuda3std6ranges3__45__cpo5beginE,@object
	.size		_ZN34_INTERNAL_dc776d28_4_k_cu_d23e65024cuda3std6ranges3__45__cpo5beginE,(_ZN34_INTERNAL_dc776d28_4_k_cu_d23e65026thrust24THRUST_300001_SM_1000_NS6deviceE - _ZN34_INTERNAL_dc776d28_4_k_cu_d23e65024cuda3std6ranges3__45__cpo5beginE)
_ZN34_INTERNAL_dc776d28_4_k_cu_d23e65024cuda3std6ranges3__45__cpo5beginE:
	.zero		1
	.type		_ZN34_INTERNAL_dc776d28_4_k_cu_d23e65026thrust24THRUST_300001_SM_1000_NS6deviceE,@object
	.size		_ZN34_INTERNAL_dc776d28_4_k_cu_d23e65026thrust24THRUST_300001_SM_1000_NS6deviceE,(_ZN34_INTERNAL_dc776d28_4_k_cu_d23e65024cuda3std3__47nulloptE - _ZN34_INTERNAL_dc776d28_4_k_cu_d23e65026thrust24THRUST_300001_SM_1000_NS6deviceE)
_ZN34_INTERNAL_dc776d28_4_k_cu_d23e65026thrust24THRUST_300001_SM_1000_NS6deviceE:
	.zero		1
	.type		_ZN34_INTERNAL_dc776d28_4_k_cu_d23e65024cuda3std3__47nulloptE,@object
	.size		_ZN34_INTERNAL_dc776d28_4_k_cu_d23e65024cuda3std3__47nulloptE,(_ZN34_INTERNAL_dc776d28_4_k_cu_d23e65024cuda3std6ranges3__45__cpo8distanceE - _ZN34_INTERNAL_dc776d28_4_k_cu_d23e65024cuda3std3__47nulloptE)
_ZN34_INTERNAL_dc776d28_4_k_cu_d23e65024cuda3std3__47nulloptE:
	.zero		1
	.type		_ZN34_INTERNAL_dc776d28_4_k_cu_d23e65024cuda3std6ranges3__45__cpo8distanceE,@object
	.size		_ZN34_INTERNAL_dc776d28_4_k_cu_d23e65024cuda3std6ranges3__45__cpo8distanceE,(_ZN34_INTERNAL_dc776d28_4_k_cu_d23e65026thrust24THRUST_300001_SM_1000_NS12placeholders2_4E - _ZN34_INTERNAL_dc776d28_4_k_cu_d23e65024cuda3std6ranges3__45__cpo8distanceE)
_ZN34_INTERNAL_dc776d28_4_k_cu_d23e65024cuda3std6ranges3__45__cpo8distanceE:
	.zero		1
	.type		_ZN34_INTERNAL_dc776d28_4_k_cu_d23e65026thrust24THRUST_300001_SM_1000_NS12placeholders2_4E,@object
	.size		_ZN34_INTERNAL_dc776d28_4_k_cu_d23e65026thrust24THRUST_300001_SM_1000_NS12placeholders2_4E,(_ZN34_INTERNAL_dc776d28_4_k_cu_d23e65024cuda3std3__45__cpo6rbeginE - _ZN34_INTERNAL_dc776d28_4_k_cu_d23e65026thrust24THRUST_300001_SM_1000_NS12placeholders2_4E)
_ZN34_INTERNAL_dc776d28_4_k_cu_d23e65026thrust24THRUST_300001_SM_1000_NS12placeholders2_4E:
	.zero		1
	.type		_ZN34_INTERNAL_dc776d28_4_k_cu_d23e65024cuda3std3__45__cpo6rbeginE,@object
	.size		_ZN34_INTERNAL_dc776d28_4_k_cu_d23e65024cuda3std3__45__cpo6rbeginE,(_ZN34_INTERNAL_dc776d28_4_k_cu_d23e65024cuda3std6ranges3__45__cpo7advanceE - _ZN34_INTERNAL_dc776d28_4_k_cu_d23e65024cuda3std3__45__cpo6rbeginE)
_ZN34_INTERNAL_dc776d28_4_k_cu_d23e65024cuda3std3__45__cpo6rbeginE:
	.zero		1
	.type		_ZN34_INTERNAL_dc776d28_4_k_cu_d23e65024cuda3std6ranges3__45__cpo7advanceE,@object
	.size		_ZN34_INTERNAL_dc776d28_4_k_cu_d23e65024cuda3std6ranges3__45__cpo7advanceE,(_ZN34_INTERNAL_dc776d28_4_k_cu_d23e65026thrust24THRUST_300001_SM_1000_NS12placeholders3_10E - _ZN34_INTERNAL_dc776d28_4_k_cu_d23e65024cuda3std6ranges3__45__cpo7advanceE)
_ZN34_INTERNAL_dc776d28_4_k_cu_d23e65024cuda3std6ranges3__45__cpo7advanceE:
	.zero		1
	.type		_ZN34_INTERNAL_dc776d28_4_k_cu_d23e65026thrust24THRUST_300001_SM_1000_NS12placeholders3_10E,@object
	.size		_ZN34_INTERNAL_dc776d28_4_k_cu_d23e65026thrust24THRUST_300001_SM_1000_NS12placeholders3_10E,(_ZN34_INTERNAL_dc776d28_4_k_cu_d23e65024cuda3std3__48in_placeE - _ZN34_INTERNAL_dc776d28_4_k_cu_d23e65026thrust24THRUST_300001_SM_1000_NS12placeholders3_10E)
_ZN34_INTERNAL_dc776d28_4_k_cu_d23e65026thrust24THRUST_300001_SM_1000_NS12placeholders3_10E:
	.zero		1
	.type		_ZN34_INTERNAL_dc776d28_4_k_cu_d23e65024cuda3std3__48in_placeE,@object
	.size		_ZN34_INTERNAL_dc776d28_4_k_cu_d23e65024cuda3std3__48in_placeE,(_ZN34_INTERNAL_dc776d28_4_k_cu_d23e65024cuda3std6ranges3__45__cpo4sizeE - _ZN34_INTERNAL_dc776d28_4_k_cu_d23e65024cuda3std3__48in_placeE)
_ZN34_INTERNAL_dc776d28_4_k_cu_d23e65024cuda3std3__48in_placeE:
	.zero		1
	.type		_ZN34_INTERNAL_dc776d28_4_k_cu_d23e65024cuda3std6ranges3__45__cpo4sizeE,@object
	.size		_ZN34_INTERNAL_dc776d28_4_k_cu_d23e65024cuda3std6ranges3__45__cpo4sizeE,(_ZN34_INTERNAL_dc776d28_4_k_cu_d23e65026thrust24THRUST_300001_SM_1000_NS12placeholders2_2E - _ZN34_INTERNAL_dc776d28_4_k_cu_d23e65024cuda3std6ranges3__45__cpo4sizeE)
_ZN34_INTERNAL_dc776d28_4_k_cu_d23e65024cuda3std6ranges3__45__cpo4sizeE:
	.zero		1
	.type		_ZN34_INTERNAL_dc776d28_4_k_cu_d23e65026thrust24THRUST_300001_SM_1000_NS12placeholders2_2E,@object
	.size		_ZN34_INTERNAL_dc776d28_4_k_cu_d23e65026thrust24THRUST_300001_SM_1000_NS12placeholders2_2E,(_ZN34_INTERNAL_dc776d28_4_k_cu_d23e65024cuda3std3__45__cpo6cbeginE - _ZN34_INTERNAL_dc776d28_4_k_cu_d23e65026thrust24THRUST_300001_SM_1000_NS12placeholders2_2E)
_ZN34_INTERNAL_dc776d28_4_k_cu_d23e65026thrust24THRUST_300001_SM_1000_NS12placeholders2_2E:
	.zero		1
	.type		_ZN34_INTERNAL_dc776d28_4_k_cu_d23e65024cuda3std3__45__cpo6cbeginE,@object
	.size		_ZN34_INTERNAL_dc776d28_4_k_cu_d23e65024cuda3std3__45__cpo6cbeginE,(_ZN34_INTERNAL_dc776d28_4_k_cu_d23e65024cuda3std6ranges3__45__cpo6cbeginE - _ZN34_INTERNAL_dc776d28_4_k_cu_d23e65024cuda3std3__45__cpo6cbeginE)
_ZN34_INTERNAL_dc776d28_4_k_cu_d23e65024cuda3std3__45__cpo6cbeginE:
	.zero		1
	.type		_ZN34_INTERNAL_dc776d28_4_k_cu_d23e65024cuda3std6ranges3__45__cpo6cbeginE,@object
	.size		_ZN34_INTERNAL_dc776d28_4_k_cu_d23e65024cuda3std6ranges3__45__cpo6cbeginE,(_ZN34_INTERNAL_dc776d28_4_k_cu_d23e65026thrust24THRUST_300001_SM_1000_NS12placeholders2_6E - _ZN34_INTERNAL_dc776d28_4_k_cu_d23e65024cuda3std6ranges3__45__cpo6cbeginE)
_ZN34_INTERNAL_dc776d28_4_k_cu_d23e65024cuda3std6ranges3__45__cpo6cbeginE:
	.zero		1
	.type		_ZN34_INTERNAL_dc776d28_4_k_cu_d23e65026thrust24THRUST_300001_SM_1000_NS12placeholders2_6E,@object
	.size		_ZN34_INTERNAL_dc776d28_4_k_cu_d23e65026thrust24THRUST_300001_SM_1000_NS12placeholders2_6E,(_ZN34_INTERNAL_dc776d28_4_k_cu_d23e65024cuda3std3__45__cpo7crbeginE - _ZN34_INTERNAL_dc776d28_4_k_cu_d23e65026thrust24THRUST_300001_SM_1000_NS12placeholders2_6E)
_ZN34_INTERNAL_dc776d28_4_k_cu_d23e65026thrust24THRUST_300001_SM_1000_NS12placeholders2_6E:
	.zero		1
	.type		_ZN34_INTERNAL_dc776d28_4_k_cu_d23e65024cuda3std3__45__cpo7crbeginE,@object
	.size		_ZN34_INTERNAL_dc776d28_4_k_cu_d23e65024cuda3std3__45__cpo7crbeginE,(_ZN34_INTERNAL_dc776d28_4_k_cu_d23e65024cuda3std6ranges3__45__cpo4nextE - _ZN34_INTERNAL_dc776d28_4_k_cu_d23e65024cuda3std3__45__cpo7crbeginE)
_ZN34_INTERNAL_dc776d28_4_k_cu_d23e65024cuda3std3__45__cpo7crbeginE:
	.zero		1
	.type		_ZN34_INTERNAL_dc776d28_4_k_cu_d23e65024cuda3std6ranges3__45__cpo4nextE,@object
	.size		_ZN34_INTERNAL_dc776d28_4_k_cu_d23e65024cuda3std6ranges3__45__cpo4nextE,(_ZN34_INTERNAL_dc776d28_4_k_cu_d23e65024cuda3std6ranges3__45__cpo4swapE - _ZN34_INTERNAL_dc776d28_4_k_cu_d23e65024cuda3std6ranges3__45__cpo4nextE)
_ZN34_INTERNAL_dc776d28_4_k_cu_d23e65024cuda3std6ranges3__45__cpo4nextE:
	.zero		1
	.type		_ZN34_INTERNAL_dc776d28_4_k_cu_d23e65024cuda3std6ranges3__45__cpo4swapE,@object
	.size		_ZN34_INTERNAL_dc776d28_4_k_cu_d23e65024cuda3std6ranges3__45__cpo4swapE,(_ZN34_INTERNAL_dc776d28_4_k_cu_d23e65026thrust24THRUST_300001_SM_1000_NS8cuda_cub10par_nosyncE - _ZN34_INTERNAL_dc776d28_4_k_cu_d23e65024cuda3std6ranges3__45__cpo4swapE)
_ZN34_INTERNAL_dc776d28_4_k_cu_d23e65024cuda3std6ranges3__45__cpo4swapE:
	.zero		1
	.type		_ZN34_INTERNAL_dc776d28_4_k_cu_d23e65026thrust24THRUST_300001_SM_1000_NS8cuda_cub10par_nosyncE,@object
	.size		_ZN34_INTERNAL_dc776d28_4_k_cu_d23e65026thrust24THRUST_300001_SM_1000_NS8cuda_cub10par_nosyncE,(_ZN34_INTERNAL_dc776d28_4_k_cu_d23e65026thrust24THRUST_300001_SM_1000_NS3seqE - _ZN34_INTERNAL_dc776d28_4_k_cu_d23e65026thrust24THRUST_300001_SM_1000_NS8cuda_cub10par_nosyncE)
_ZN34_INTERNAL_dc776d28_4_k_cu_d23e65026thrust24THRUST_300001_SM_1000_NS8cuda_cub10par_nosyncE:
	.zero		1
	.type		_ZN34_INTERNAL_dc776d28_4_k_cu_d23e65026thrust24THRUST_300001_SM_1000_NS3seqE,@object
	.size		_ZN34_INTERNAL_dc776d28_4_k_cu_d23e65026thrust24THRUST_300001_SM_1000_NS3seqE,(_ZN34_INTERNAL_dc776d28_4_k_cu_d23e65024cuda3std3__420unreachable_sentinelE - _ZN34_INTERNAL_dc776d28_4_k_cu_d23e65026thrust24THRUST_300001_SM_1000_NS3seqE)
_ZN34_INTERNAL_dc776d28_4_k_cu_d23e65026thrust24THRUST_300001_SM_1000_NS3seqE:
	.zero		1
	.type		_ZN34_INTERNAL_dc776d28_4_k_cu_d23e65024cuda3std3__420unreachable_sentinelE,@object
	.size		_ZN34_INTERNAL_dc776d28_4_k_cu_d23e65024cuda3std3__420unreachable_sentinelE,(_ZN34_INTERNAL_dc776d28_4_k_cu_d23e65024cuda3std6ranges3__45__cpo5ssizeE - _ZN34_INTERNAL_dc776d28_4_k_cu_d23e65024cuda3std3__420unreachable_sentinelE)
_ZN34_INTERNAL_dc776d28_4_k_cu_d23e65024cuda3std3__420unreachable_sentinelE:
	.zero		1
	.type		_ZN34_INTERNAL_dc776d28_4_k_cu_d23e65024cuda3std6ranges3__45__cpo5ssizeE,@object
	.size		_ZN34_INTERNAL_dc776d28_4_k_cu_d23e65024cuda3std6ranges3__45__cpo5ssizeE,(_ZN34_INTERNAL_dc776d28_4_k_cu_d23e65026thrust24THRUST_300001_SM_1000_NS12placeholders2_3E - _ZN34_INTERNAL_dc776d28_4_k_cu_d23e65024cuda3std6ranges3__45__cpo5ssizeE)
_ZN34_INTERNAL_dc776d28_4_k_cu_d23e65024cuda3std6ranges3__45__cpo5ssizeE:
	.zero		1
	.type		_ZN34_INTERNAL_dc776d28_4_k_cu_d23e65026thrust24THRUST_300001_SM_1000_NS12placeholders2_3E,@object
	.size		_ZN34_INTERNAL_dc776d28_4_k_cu_d23e65026thrust24THRUST_300001_SM_1000_NS12placeholders2_3E,(_ZN34_INTERNAL_dc776d28_4_k_cu_d23e65024cuda3std3__45__cpo4cendE - _ZN34_INTERNAL_dc776d28_4_k_cu_d23e65026thrust24THRUST_300001_SM_1000_NS12placeholders2_3E)
_ZN34_INTERNAL_dc776d28_4_k_cu_d23e65026thrust24THRUST_300001_SM_1000_NS12placeholders2_3E:
	.zero		1
	.type		_ZN34_INTERNAL_dc776d28_4_k_cu_d23e65024cuda3std3__45__cpo4cendE,@object
	.size		_ZN34_INTERNAL_dc776d28_4_k_cu_d23e65024cuda3std3__45__cpo4cendE,(_ZN34_INTERNAL_dc776d28_4_k_cu_d23e65024cuda3std6ranges3__45__cpo4cendE - _ZN34_INTERNAL_dc776d28_4_k_cu_d23e65024cuda3std3__45__cpo4cendE)
_ZN34_INTERNAL_dc776d28_4_k_cu_d23e65024cuda3std3__45__cpo4cendE:
	.zero		1
	.type		_ZN34_INTERNAL_dc776d28_4_k_cu_d23e65024cuda3std6ranges3__45__cpo4cendE,@object
	.size		_ZN34_INTERNAL_dc776d28_4_k_cu_d23e65024cuda3std6ranges3__45__cpo4cendE,(_ZN34_INTERNAL_dc776d28_4_k_cu_d23e65026thrust24THRUST_300001_SM_1000_NS12placeholders2_7E - _ZN34_INTERNAL_dc776d28_4_k_cu_d23e65024cuda3std6ranges3__45__cpo4cendE)
_ZN34_INTERNAL_dc776d28_4_k_cu_d23e65024cuda3std6ranges3__45__cpo4cendE:
	.zero		1
	.type		_ZN34_INTERNAL_dc776d28_4_k_cu_d23e65026thrust24THRUST_300001_SM_1000_NS12placeholders2_7E,@object
	.size		_ZN34_INTERNAL_dc776d28_4_k_cu_d23e65026thrust24THRUST_300001_SM_1000_NS12placeholders2_7E,(_ZN34_INTERNAL_dc776d28_4_k_cu_d23e65024cuda3std3__45__cpo5crendE - _ZN34_INTERNAL_dc776d28_4_k_cu_d23e65026thrust24THRUST_300001_SM_1000_NS12placeholders2_7E)
_ZN34_INTERNAL_dc776d28_4_k_cu_d23e65026thrust24THRUST_300001_SM_1000_NS12placeholders2_7E:
	.zero		1
	.type		_ZN34_INTERNAL_dc776d28_4_k_cu_d23e65024cuda3std3__45__cpo5crendE,@object
	.size		_ZN34_INTERNAL_dc776d28_4_k_cu_d23e65024cuda3std3__45__cpo5crendE,(_ZN34_INTERNAL_dc776d28_4_k_cu_d23e65024cuda3std6ranges3__45__cpo4prevE - _ZN34_INTERNAL_dc776d28_4_k_cu_d23e65024cuda3std3__45__cpo5crendE)
_ZN34_INTERNAL_dc776d28_4_k_cu_d23e65024cuda3std3__45__cpo5crendE:
	.zero		1
	.type		_ZN34_INTERNAL_dc776d28_4_k_cu_d23e65024cuda3std6ranges3__45__cpo4prevE,@object
	.size		_ZN34_INTERNAL_dc776d28_4_k_cu_d23e65024cuda3std6ranges3__45__cpo4prevE,(_ZN34_INTERNAL_dc776d28_4_k_cu_d23e65024cuda3std6ranges3__45__cpo9iter_moveE - _ZN34_INTERNAL_dc776d28_4_k_cu_d23e65024cuda3std6ranges3__45__cpo4prevE)
_ZN34_INTERNAL_dc776d28_4_k_cu_d23e65024cuda3std6ranges3__45__cpo4prevE:
	.zero		1
	.type		_ZN34_INTERNAL_dc776d28_4_k_cu_d23e65024cuda3std6ranges3__45__cpo9iter_moveE,@object
	.size		_ZN34_INTERNAL_dc776d28_4_k_cu_d23e65024cuda3std6ranges3__45__cpo9iter_moveE,(_ZN34_INTERNAL_dc776d28_4_k_cu_d23e65026thrust24THRUST_300001_SM_1000_NS6system6detail10sequential3seqE - _ZN34_INTERNAL_dc776d28_4_k_cu_d23e65024cuda3std6ranges3__45__cpo9iter_moveE)
_ZN34_INTERNAL_dc776d28_4_k_cu_d23e65024cuda3std6ranges3__45__cpo9iter_moveE:
	.zero		1
	.type		_ZN34_INTERNAL_dc776d28_4_k_cu_d23e65026thrust24THRUST_300001_SM_1000_NS6system6detail10sequential3seqE,@object
	.size		_ZN34_INTERNAL_dc776d28_4_k_cu_d23e65026thrust24THRUST_300001_SM_1000_NS6system6detail10sequential3seqE,(_ZN34_INTERNAL_dc776d28_4_k_cu_d23e65026thrust24THRUST_300001_SM_1000_NS12placeholders2_9E - _ZN34_INTERNAL_dc776d28_4_k_cu_d23e65026thrust24THRUST_300001_SM_1000_NS6system6detail10sequential3seqE)
_ZN34_INTERNAL_dc776d28_4_k_cu_d23e65026thrust24THRUST_300001_SM_1000_NS6system6detail10sequential3seqE:
	.zero		1
	.type		_ZN34_INTERNAL_dc776d28_4_k_cu_d23e65026thrust24THRUST_300001_SM_1000_NS12placeholders2_9E,@object
	.size		_ZN34_INTERNAL_dc776d28_4_k_cu_d23e65026thrust24THRUST_300001_SM_1000_NS12placeholders2_9E,(_ZN34_INTERNAL_dc776d28_4_k_cu_d23e65024cuda3std3__419piecewise_constructE - _ZN34_INTERNAL_dc776d28_4_k_cu_d23e65026thrust24THRUST_300001_SM_1000_NS12placeholders2_9E)
_ZN34_INTERNAL_dc776d28_4_k_cu_d23e65026thrust24THRUST_300001_SM_1000_NS12placeholders2_9E:
	.zero		1
	.type		_ZN34_INTERNAL_dc776d28_4_k_cu_d23e65024cuda3std3__419piecewise_constructE,@object
	.size		_ZN34_INTERNAL_dc776d28_4_k_cu_d23e65024cuda3std3__419piecewise_constructE,(_ZN34_INTERNAL_dc776d28_4_k_cu_d23e65024cuda3std6ranges3__45__cpo5cdataE - _ZN34_INTERNAL_dc776d28_4_k_cu_d23e65024cuda3std3__419piecewise_constructE)
_ZN34_INTERNAL_dc776d28_4_k_cu_d23e65024cuda3std3__419piecewise_constructE:
	.zero		1
	.type		_ZN34_INTERNAL_dc776d28_4_k_cu_d23e65024cuda3std6ranges3__45__cpo5cdataE,@object
	.size		_ZN34_INTERNAL_dc776d28_4_k_cu_d23e65024cuda3std6ranges3__45__cpo5cdataE,(_ZN34_INTERNAL_dc776d28_4_k_cu_d23e65026thrust24THRUST_300001_SM_1000_NS12placeholders2_1E - _ZN34_INTERNAL_dc776d28_4_k_cu_d23e65024cuda3std6ranges3__45__cpo5cdataE)
_ZN34_INTERNAL_dc776d28_4_k_cu_d23e65024cuda3std6ranges3__45__cpo5cdataE:
	.zero		1
	.type		_ZN34_INTERNAL_dc776d28_4_k_cu_d23e65026thrust24THRUST_300001_SM_1000_NS12placeholders2_1E,@object
	.size		_ZN34_INTERNAL_dc776d28_4_k_cu_d23e65026thrust24THRUST_300001_SM_1000_NS12placeholders2_1E,(_ZN34_INTERNAL_dc776d28_4_k_cu_d23e65024cuda3std3__45__cpo3endE - _ZN34_INTERNAL_dc776d28_4_k_cu_d23e65026thrust24THRUST_300001_SM_1000_NS12placeholders2_1E)
_ZN34_INTERNAL_dc776d28_4_k_cu_d23e65026thrust24THRUST_300001_SM_1000_NS12placeholders2_1E:
	.zero		1
	.type		_ZN34_INTERNAL_dc776d28_4_k_cu_d23e65024cuda3std3__45__cpo3endE,@object
	.size		_ZN34_INTERNAL_dc776d28_4_k_cu_d23e65024cuda3std3__45__cpo3endE,(_ZN34_INTERNAL_dc776d28_4_k_cu_d23e65024cuda3std6ranges3__45__cpo3endE - _ZN34_INTERNAL_dc776d28_4_k_cu_d23e65024cuda3std3__45__cpo3endE)
_ZN34_INTERNAL_dc776d28_4_k_cu_d23e65024cuda3std3__45__cpo3endE:
	.zero		1
	.type		_ZN34_INTERNAL_dc776d28_4_k_cu_d23e65024cuda3std6ranges3__45__cpo3endE,@object
	.size		_ZN34_INTERNAL_dc776d28_4_k_cu_d23e65024cuda3std6ranges3__45__cpo3endE,(_ZN34_INTERNAL_dc776d28_4_k_cu_d23e65026thrust24THRUST_300001_SM_1000_NS12placeholders2_5E - _ZN34_INTERNAL_dc776d28_4_k_cu_d23e65024cuda3std6ranges3__45__cpo3endE)
_ZN34_INTERNAL_dc776d28_4_k_cu_d23e65024cuda3std6ranges3__45__cpo3endE:
	.zero		1
	.type		_ZN34_INTERNAL_dc776d28_4_k_cu_d23e65026thrust24THRUST_300001_SM_1000_NS12placeholders2_5E,@object
	.size		_ZN34_INTERNAL_dc776d28_4_k_cu_d23e65026thrust24THRUST_300001_SM_1000_NS12placeholders2_5E,(_ZN34_INTERNAL_dc776d28_4_k_cu_d23e65024cuda3std3__45__cpo4rendE - _ZN34_INTERNAL_dc776d28_4_k_cu_d23e65026thrust24THRUST_300001_SM_1000_NS12placeholders2_5E)
_ZN34_INTERNAL_dc776d28_4_k_cu_d23e65026thrust24THRUST_300001_SM_1000_NS12placeholders2_5E:
	.zero		1
	.type		_ZN34_INTERNAL_dc776d28_4_k_cu_d23e65024cuda3std3__45__cpo4rendE,@object
	.size		_ZN34_INTERNAL_dc776d28_4_k_cu_d23e65024cuda3std3__45__cpo4rendE,(_ZN34_INTERNAL_dc776d28_4_k_cu_d23e65024cuda3std6ranges3__45__cpo9iter_swapE - _ZN34_INTERNAL_dc776d28_4_k_cu_d23e65024cuda3std3__45__cpo4rendE)
_ZN34_INTERNAL_dc776d28_4_k_cu_d23e65024cuda3std3__45__cpo4rendE:
	.zero		1
	.type		_ZN34_INTERNAL_dc776d28_4_k_cu_d23e65024cuda3std6ranges3__45__cpo9iter_swapE,@object
	.size		_ZN34_INTERNAL_dc776d28_4_k_cu_d23e65024cuda3std6ranges3__45__cpo9iter_swapE,(_ZN34_INTERNAL_dc776d28_4_k_cu_d23e65024cuda3std3__48unexpectE - _ZN34_INTERNAL_dc776d28_4_k_cu_d23e65024cuda3std6ranges3__45__cpo9iter_swapE)
_ZN34_INTERNAL_dc776d28_4_k_cu_d23e65024cuda3std6ranges3__45__cpo9iter_swapE:
	.zero		1
	.type		_ZN34_INTERNAL_dc776d28_4_k_cu_d23e65024cuda3std3__48unexpectE,@object
	.size		_ZN34_INTERNAL_dc776d28_4_k_cu_d23e65024cuda3std3__48unexpectE,(_ZN34_INTERNAL_dc776d28_4_k_cu_d23e65026thrust24THRUST_300001_SM_1000_NS8cuda_cub3parE - _ZN34_INTERNAL_dc776d28_4_k_cu_d23e65024cuda3std3__48unexpectE)
_ZN34_INTERNAL_dc776d28_4_k_cu_d23e65024cuda3std3__48unexpectE:
	.zero		1
	.type		_ZN34_INTERNAL_dc776d28_4_k_cu_d23e65026thrust24THRUST_300001_SM_1000_NS8cuda_cub3parE,@object
	.size		_ZN34_INTERNAL_dc776d28_4_k_cu_d23e65026thrust24THRUST_300001_SM_1000_NS8cuda_cub3parE,(.L_29 - _ZN34_INTERNAL_dc776d28_4_k_cu_d23e65026thrust24THRUST_300001_SM_1000_NS8cuda_cub3parE)
_ZN34_INTERNAL_dc776d28_4_k_cu_d23e65026thrust24THRUST_300001_SM_1000_NS8cuda_cub3parE:
	.zero		1
.L_29:


//--------------------- .nv.constant0._ZN3cub18CUB_300001_SM_10006detail9transform16transform_kernelINS2_10policy_hubILb1EN4cuda3std3__45tupleIJN6thrust24THRUST_300001_SM_1000_NS17counting_iteratorIiNSA_11use_defaultESC_SC_EEEEEE10policy1000El9GetMedianNSA_6detail15normal_iteratorINSA_10device_ptrIfEEEEJSD_EEEvT0_iT1_T2_DpNS2_10kernel_argIT3_EE --------------------------
	.section	.nv.constant0._ZN3cub18CUB_300001_SM_10006detail9transform16transform_kernelINS2_10policy_hubILb1EN4cuda3std3__45tupleIJN6thrust24THRUST_300001_SM_1000_NS17counting_iteratorIiNSA_11use_defaultESC_SC_EEEEEE10policy1000El9GetMedianNSA_6detail15normal_iteratorINSA_10device_ptrIfEEEEJSD_EEEvT0_iT1_T2_DpNS2_10kernel_argIT3_EE,"a",@progbits
	.sectionflags	@""
	.align	4
.nv.constant0._ZN3cub18CUB_300001_SM_10006detail9transform16transform_kernelINS2_10policy_hubILb1EN4cuda3std3__45tupleIJN6thrust24THRUST_300001_SM_1000_NS17counting_iteratorIiNSA_11use_defaultESC_SC_EEEEEE10policy1000El9GetMedianNSA_6detail15normal_iteratorINSA_10device_ptrIfEEEEJSD_EEEvT0_iT1_T2_DpNS2_10kernel_argIT3_EE:
	.zero		952


//--------------------- .nv.constant0._ZN3cub18CUB_300001_SM_10006detail9transform16transform_kernelINS2_10policy_hubILb1EN4cuda3std3__45tupleIJN6thrust24THRUST_300001_SM_1000_NS17counting_iteratorIiNSA_11use_defaultESC_SC_EEEEEE10policy1000Ei9GetMedianNSA_6detail15normal_iteratorINSA_10device_ptrIfEEEEJSD_EEEvT0_iT1_T2_DpNS2_10kernel_argIT3_EE --------------------------
	.section	.nv.constant0._ZN3cub18CUB_300001_SM_10006detail9transform16transform_kernelINS2_10policy_hubILb1EN4cuda3std3__45tupleIJN6thrust24THRUST_300001_SM_1000_NS17counting_iteratorIiNSA_11use_defaultESC_SC_EEEEEE10policy1000Ei9GetMedianNSA_6detail15normal_iteratorINSA_10device_ptrIfEEEEJSD_EEEvT0_iT1_T2_DpNS2_10kernel_argIT3_EE,"a",@progbits
	.sectionflags	@""
	.align	4
.nv.constant0._ZN3cub18CUB_300001_SM_10006detail9transform16transform_kernelINS2_10policy_hubILb1EN4cuda3std3__45tupleIJN6thrust24THRUST_300001_SM_1000_NS17counting_iteratorIiNSA_11use_defaultESC_SC_EEEEEE10policy1000Ei9GetMedianNSA_6detail15normal_iteratorINSA_10device_ptrIfEEEEJSD_EEEvT0_iT1_T2_DpNS2_10kernel_argIT3_EE:
	.zero		944


//--------------------- .nv.constant0._ZN3cub18CUB_300001_SM_10006detail8for_each13static_kernelINS2_12policy_hub_t12policy_500_tElNS2_12op_wrapper_tIl10GetWindowsN6thrust24THRUST_300001_SM_1000_NS17counting_iteratorIiNS9_11use_defaultESB_SB_EEEEEEvT0_T1_ --------------------------
	.section	.nv.constant0._ZN3cub18CUB_300001_SM_10006detail8for_each13static_kernelINS2_12policy_hub_t12policy_500_tElNS2_12op_wrapper_tIl10GetWindowsN6thrust24THRUST_300001_SM_1000_NS17counting_iteratorIiNS9_11use_defaultESB_SB_EEEEEEvT0_T1_,"a",@progbits
	.sectionflags	@""
	.align	4
.nv.constant0._ZN3cub18CUB_300001_SM_10006detail8for_each13static_kernelINS2_12policy_hub_t12policy_500_tElNS2_12op_wrapper_tIl10GetWindowsN6thrust24THRUST_300001_SM_1000_NS17counting_iteratorIiNS9_11use_defaultESB_SB_EEEEEEvT0_T1_:
	.zero		944


//--------------------- .nv.constant0._ZN3cub18CUB_300001_SM_10006detail8for_each13static_kernelINS2_12policy_hub_t12policy_500_tEmN6thrust24THRUST_300001_SM_1000_NS8cuda_cub20__uninitialized_fill7functorINS7_10device_ptrIfEEfEEEEvT0_T1_ --------------------------
	.section	.nv.constant0._ZN3cub18CUB_300001_SM_10006detail8for_each13static_kernelINS2_12policy_hub_t12policy_500_tEmN6thrust24THRUST_300001_SM_1000_NS8cuda_cub20__uninitialized_fill7functorINS7_10device_ptrIfEEfEEEEvT0_T1_,"a",@progbits
	.sectionflags	@""
	.align	4
.nv.constant0._ZN3cub18CUB_300001_SM_10006detail8for_each13static_kernelINS2_12policy_hub_t12policy_500_tEmN6thrust24THRUST_300001_SM_1000_NS8cuda_cub20__uninitialized_fill7functorINS7_10device_ptrIfEEfEEEEvT0_T1_:
	.zero		920


//--------------------- .nv.constant0._ZN3cub18CUB_300001_SM_10006detail11EmptyKernelIvEEvv --------------------------
	.section	.nv.constant0._ZN3cub18CUB_300001_SM_10006detail11EmptyKernelIvEEvv,"a",@progbits
	.sectionflags	@""
	.align	4
.nv.constant0._ZN3cub18CUB_300001_SM_10006detail11EmptyKernelIvEEvv:
	.zero		896


//--------------------- SYMBOLS --------------------------

	.type		.nv.reservedSmem.offset0,@object
	.size		.nv.reservedSmem.offset0,0x4
